//
// Generated by NVIDIA NVVM Compiler
//
// Compiler Build ID: CL-36424714
// Cuda compilation tools, release 13.0, V13.0.88
// Based on NVVM 20.0.0
//

.version 9.0
.target sm_100
.address_size 64

	// .globl	_Z8swapRowsPdiii
.global .align 1 .b8 _ZN34_INTERNAL_d1d53e77_4_k_cu_f6073aef4cuda3std3__45__cpo5beginE[1];
.global .align 1 .b8 _ZN34_INTERNAL_d1d53e77_4_k_cu_f6073aef4cuda3std3__45__cpo3endE[1];
.global .align 1 .b8 _ZN34_INTERNAL_d1d53e77_4_k_cu_f6073aef4cuda3std3__45__cpo6cbeginE[1];
.global .align 1 .b8 _ZN34_INTERNAL_d1d53e77_4_k_cu_f6073aef4cuda3std3__45__cpo4cendE[1];
.global .align 1 .b8 _ZN34_INTERNAL_d1d53e77_4_k_cu_f6073aef4cuda3std3__45__cpo6rbeginE[1];
.global .align 1 .b8 _ZN34_INTERNAL_d1d53e77_4_k_cu_f6073aef4cuda3std3__45__cpo4rendE[1];
.global .align 1 .b8 _ZN34_INTERNAL_d1d53e77_4_k_cu_f6073aef4cuda3std3__45__cpo7crbeginE[1];
.global .align 1 .b8 _ZN34_INTERNAL_d1d53e77_4_k_cu_f6073aef4cuda3std3__45__cpo5crendE[1];
.global .align 1 .b8 _ZN34_INTERNAL_d1d53e77_4_k_cu_f6073aef4cuda3std3__436_GLOBAL__N__d1d53e77_4_k_cu_f6073aef6ignoreE[1];
.global .align 1 .b8 _ZN34_INTERNAL_d1d53e77_4_k_cu_f6073aef4cuda3std3__419piecewise_constructE[1];
.global .align 1 .b8 _ZN34_INTERNAL_d1d53e77_4_k_cu_f6073aef4cuda3std3__48in_placeE[1];
.global .align 1 .b8 _ZN34_INTERNAL_d1d53e77_4_k_cu_f6073aef4cuda3std3__420unreachable_sentinelE[1];
.global .align 1 .b8 _ZN34_INTERNAL_d1d53e77_4_k_cu_f6073aef4cuda3std3__47nulloptE[1];
.global .align 1 .b8 _ZN34_INTERNAL_d1d53e77_4_k_cu_f6073aef4cuda3std3__48unexpectE[1];
.global .align 1 .b8 _ZN34_INTERNAL_d1d53e77_4_k_cu_f6073aef4cuda3std6ranges3__45__cpo4swapE[1];
.global .align 1 .b8 _ZN34_INTERNAL_d1d53e77_4_k_cu_f6073aef4cuda3std6ranges3__45__cpo9iter_moveE[1];
.global .align 1 .b8 _ZN34_INTERNAL_d1d53e77_4_k_cu_f6073aef4cuda3std6ranges3__45__cpo5beginE[1];
.global .align 1 .b8 _ZN34_INTERNAL_d1d53e77_4_k_cu_f6073aef4cuda3std6ranges3__45__cpo3endE[1];
.global .align 1 .b8 _ZN34_INTERNAL_d1d53e77_4_k_cu_f6073aef4cuda3std6ranges3__45__cpo6cbeginE[1];
.global .align 1 .b8 _ZN34_INTERNAL_d1d53e77_4_k_cu_f6073aef4cuda3std6ranges3__45__cpo4cendE[1];
.global .align 1 .b8 _ZN34_INTERNAL_d1d53e77_4_k_cu_f6073aef4cuda3std6ranges3__45__cpo7advanceE[1];
.global .align 1 .b8 _ZN34_INTERNAL_d1d53e77_4_k_cu_f6073aef4cuda3std6ranges3__45__cpo9iter_swapE[1];
.global .align 1 .b8 _ZN34_INTERNAL_d1d53e77_4_k_cu_f6073aef4cuda3std6ranges3__45__cpo4nextE[1];
.global .align 1 .b8 _ZN34_INTERNAL_d1d53e77_4_k_cu_f6073aef4cuda3std6ranges3__45__cpo4prevE[1];
.global .align 1 .b8 _ZN34_INTERNAL_d1d53e77_4_k_cu_f6073aef4cuda3std6ranges3__45__cpo4dataE[1];
.global .align 1 .b8 _ZN34_INTERNAL_d1d53e77_4_k_cu_f6073aef4cuda3std6ranges3__45__cpo5cdataE[1];
.global .align 1 .b8 _ZN34_INTERNAL_d1d53e77_4_k_cu_f6073aef4cuda3std6ranges3__45__cpo4sizeE[1];
.global .align 1 .b8 _ZN34_INTERNAL_d1d53e77_4_k_cu_f6073aef4cuda3std6ranges3__45__cpo5ssizeE[1];
.global .align 1 .b8 _ZN34_INTERNAL_d1d53e77_4_k_cu_f6073aef4cuda3std6ranges3__45__cpo8distanceE[1];
.global .align 1 .b8 _ZN34_INTERNAL_d1d53e77_4_k_cu_f6073aef6thrust24THRUST_300001_SM_1000_NS8cuda_cub3parE[1];
.global .align 1 .b8 _ZN34_INTERNAL_d1d53e77_4_k_cu_f6073aef6thrust24THRUST_300001_SM_1000_NS8cuda_cub10par_nosyncE[1];
.global .align 1 .b8 _ZN34_INTERNAL_d1d53e77_4_k_cu_f6073aef6thrust24THRUST_300001_SM_1000_NS6system6detail10sequential3seqE[1];
.global .align 1 .b8 _ZN34_INTERNAL_d1d53e77_4_k_cu_f6073aef6thrust24THRUST_300001_SM_1000_NS6system3cpp3parE[1];
.global .align 1 .b8 _ZN34_INTERNAL_d1d53e77_4_k_cu_f6073aef6thrust24THRUST_300001_SM_1000_NS12placeholders2_1E[1];
.global .align 1 .b8 _ZN34_INTERNAL_d1d53e77_4_k_cu_f6073aef6thrust24THRUST_300001_SM_1000_NS12placeholders2_2E[1];
.global .align 1 .b8 _ZN34_INTERNAL_d1d53e77_4_k_cu_f6073aef6thrust24THRUST_300001_SM_1000_NS12placeholders2_3E[1];
.global .align 1 .b8 _ZN34_INTERNAL_d1d53e77_4_k_cu_f6073aef6thrust24THRUST_300001_SM_1000_NS12placeholders2_4E[1];
.global .align 1 .b8 _ZN34_INTERNAL_d1d53e77_4_k_cu_f6073aef6thrust24THRUST_300001_SM_1000_NS12placeholders2_5E[1];
.global .align 1 .b8 _ZN34_INTERNAL_d1d53e77_4_k_cu_f6073aef6thrust24THRUST_300001_SM_1000_NS12placeholders2_6E[1];
.global .align 1 .b8 _ZN34_INTERNAL_d1d53e77_4_k_cu_f6073aef6thrust24THRUST_300001_SM_1000_NS12placeholders2_7E[1];
.global .align 1 .b8 _ZN34_INTERNAL_d1d53e77_4_k_cu_f6073aef6thrust24THRUST_300001_SM_1000_NS12placeholders2_8E[1];
.global .align 1 .b8 _ZN34_INTERNAL_d1d53e77_4_k_cu_f6073aef6thrust24THRUST_300001_SM_1000_NS12placeholders2_9E[1];
.global .align 1 .b8 _ZN34_INTERNAL_d1d53e77_4_k_cu_f6073aef6thrust24THRUST_300001_SM_1000_NS12placeholders3_10E[1];
.global .align 1 .b8 _ZN34_INTERNAL_d1d53e77_4_k_cu_f6073aef6thrust24THRUST_300001_SM_1000_NS3seqE[1];
.global .align 1 .b8 _ZN34_INTERNAL_d1d53e77_4_k_cu_f6073aef6thrust24THRUST_300001_SM_1000_NS6deviceE[1];
.extern .shared .align 16 .b8 _ZN6thrust24THRUST_300001_SM_1000_NS8cuda_cub4core6detail5shmemE[];

.visible .entry _Z8swapRowsPdiii(
	.param .u64 .ptr .align 1 _Z8swapRowsPdiii_param_0,
	.param .u32 _Z8swapRowsPdiii_param_1,
	.param .u32 _Z8swapRowsPdiii_param_2,
	.param .u32 _Z8swapRowsPdiii_param_3
)
{
	.reg .pred 	%p<7>;
	.reg .b32 	%r<57>;
	.reg .b64 	%rd<23>;
	.reg .b64 	%fd<11>;

	ld.param.u64 	%rd2, [_Z8swapRowsPdiii_param_0];
	ld.param.u32 	%r19, [_Z8swapRowsPdiii_param_1];
	ld.param.u32 	%r20, [_Z8swapRowsPdiii_param_2];
	ld.param.u32 	%r21, [_Z8swapRowsPdiii_param_3];
	cvta.to.global.u64 	%rd1, %rd2;
	mov.u32 	%r22, %ntid.x;
	mov.u32 	%r23, %ctaid.x;
	mov.u32 	%r24, %tid.x;
	mad.lo.s32 	%r55, %r22, %r23, %r24;
	mov.u32 	%r25, %nctaid.x;
	mul.lo.s32 	%r2, %r22, %r25;
	setp.ge.s32 	%p1, %r55, %r19;
	@%p1 bra 	$L__BB0_6;
	add.s32 	%r26, %r55, %r2;
	max.s32 	%r27, %r19, %r26;
	setp.lt.s32 	%p2, %r26, %r19;
	selp.u32 	%r28, 1, 0, %p2;
	add.s32 	%r29, %r26, %r28;
	sub.s32 	%r30, %r27, %r29;
	div.u32 	%r31, %r30, %r2;
	add.s32 	%r3, %r31, %r28;
	and.b32  	%r32, %r3, 3;
	setp.eq.s32 	%p3, %r32, 3;
	@%p3 bra 	$L__BB0_4;
	mul.lo.s32 	%r33, %r19, %r55;
	add.s32 	%r53, %r21, %r33;
	mul.lo.s32 	%r5, %r2, %r19;
	add.s32 	%r52, %r20, %r33;
	add.s32 	%r34, %r3, 1;
	and.b32  	%r35, %r34, 3;
	neg.s32 	%r51, %r35;
$L__BB0_3:
	.pragma "nounroll";
	mul.wide.s32 	%rd3, %r52, 8;
	add.s64 	%rd4, %rd1, %rd3;
	ld.global.f64 	%fd1, [%rd4];
	mul.wide.s32 	%rd5, %r53, 8;
	add.s64 	%rd6, %rd1, %rd5;
	ld.global.f64 	%fd2, [%rd6];
	st.global.f64 	[%rd4], %fd2;
	st.global.f64 	[%rd6], %fd1;
	add.s32 	%r55, %r55, %r2;
	add.s32 	%r53, %r53, %r5;
	add.s32 	%r52, %r52, %r5;
	add.s32 	%r51, %r51, 1;
	setp.ne.s32 	%p4, %r51, 0;
	@%p4 bra 	$L__BB0_3;
$L__BB0_4:
	setp.lt.u32 	%p5, %r3, 3;
	@%p5 bra 	$L__BB0_6;
$L__BB0_5:
	mul.lo.s32 	%r36, %r55, %r19;
	add.s32 	%r37, %r36, %r20;
	mul.wide.s32 	%rd7, %r37, 8;
	add.s64 	%rd8, %rd1, %rd7;
	ld.global.f64 	%fd3, [%rd8];
	add.s32 	%r38, %r36, %r21;
	mul.wide.s32 	%rd9, %r38, 8;
	add.s64 	%rd10, %rd1, %rd9;
	ld.global.f64 	%fd4, [%rd10];
	st.global.f64 	[%rd8], %fd4;
	st.global.f64 	[%rd10], %fd3;
	add.s32 	%r39, %r55, %r2;
	mul.lo.s32 	%r40, %r39, %r19;
	add.s32 	%r41, %r40, %r20;
	mul.wide.s32 	%rd11, %r41, 8;
	add.s64 	%rd12, %rd1, %rd11;
	ld.global.f64 	%fd5, [%rd12];
	add.s32 	%r42, %r40, %r21;
	mul.wide.s32 	%rd13, %r42, 8;
	add.s64 	%rd14, %rd1, %rd13;
	ld.global.f64 	%fd6, [%rd14];
	st.global.f64 	[%rd12], %fd6;
	st.global.f64 	[%rd14], %fd5;
	add.s32 	%r43, %r39, %r2;
	mul.lo.s32 	%r44, %r43, %r19;
	add.s32 	%r45, %r44, %r20;
	mul.wide.s32 	%rd15, %r45, 8;
	add.s64 	%rd16, %rd1, %rd15;
	ld.global.f64 	%fd7, [%rd16];
	add.s32 	%r46, %r44, %r21;
	mul.wide.s32 	%rd17, %r46, 8;
	add.s64 	%rd18, %rd1, %rd17;
	ld.global.f64 	%fd8, [%rd18];
	st.global.f64 	[%rd16], %fd8;
	st.global.f64 	[%rd18], %fd7;
	add.s32 	%r47, %r43, %r2;
	mul.lo.s32 	%r48, %r47, %r19;
	add.s32 	%r49, %r48, %r20;
	mul.wide.s32 	%rd19, %r49, 8;
	add.s64 	%rd20, %rd1, %rd19;
	ld.global.f64 	%fd9, [%rd20];
	add.s32 	%r50, %r48, %r21;
	mul.wide.s32 	%rd21, %r50, 8;
	add.s64 	%rd22, %rd1, %rd21;
	ld.global.f64 	%fd10, [%rd22];
	st.global.f64 	[%rd20], %fd10;
	st.global.f64 	[%rd22], %fd9;
	add.s32 	%r55, %r47, %r2;
	setp.lt.s32 	%p6, %r55, %r19;
	@%p6 bra 	$L__BB0_5;
$L__BB0_6:
	ret;

}
	// .globl	_Z12updateMatrixPdii
.visible .entry _Z12updateMatrixPdii(
	.param .u64 .ptr .align 1 _Z12updateMatrixPdii_param_0,
	.param .u32 _Z12updateMatrixPdii_param_1,
	.param .u32 _Z12updateMatrixPdii_param_2
)
{
	.reg .pred 	%p<10>;
	.reg .b32 	%r<73>;
	.reg .b64 	%rd<35>;
	.reg .b64 	%fd<50>;

	ld.param.u64 	%rd5, [_Z12updateMatrixPdii_param_0];
	ld.param.u32 	%r20, [_Z12updateMatrixPdii_param_1];
	ld.param.u32 	%r21, [_Z12updateMatrixPdii_param_2];
	cvta.to.global.u64 	%rd1, %rd5;
	mov.u32 	%r1, %ntid.x;
	mov.u32 	%r22, %ctaid.x;
	mov.u32 	%r23, %tid.x;
	mov.u32 	%r2, %ntid.y;
	mov.u32 	%r24, %nctaid.y;
	mul.lo.s32 	%r3, %r2, %r24;
	mad.lo.s32 	%r25, %r1, %r22, %r23;
	add.s32 	%r26, %r25, %r21;
	add.s32 	%r70, %r26, 1;
	setp.ge.s32 	%p1, %r70, %r20;
	@%p1 bra 	$L__BB1_10;
	mov.u32 	%r27, %ctaid.y;
	mul.lo.s32 	%r28, %r2, %r27;
	mov.u32 	%r29, %tid.y;
	add.s32 	%r30, %r29, %r21;
	add.s32 	%r31, %r30, %r28;
	add.s32 	%r5, %r31, 1;
	mul.lo.s32 	%r6, %r21, %r20;
	add.s32 	%r32, %r6, %r21;
	mul.wide.s32 	%rd6, %r32, 8;
	add.s64 	%rd2, %rd1, %rd6;
	add.s32 	%r33, %r3, %r28;
	add.s32 	%r34, %r30, %r33;
	add.s32 	%r35, %r34, 1;
	max.s32 	%r36, %r20, %r35;
	not.b32 	%r37, %r33;
	add.s32 	%r38, %r36, %r37;
	sub.s32 	%r39, %r38, %r30;
	setp.ne.s32 	%p2, %r39, 0;
	selp.u32 	%r40, 1, 0, %p2;
	selp.s32 	%r41, -1, 0, %p2;
	add.s32 	%r42, %r39, %r41;
	div.u32 	%r43, %r42, %r3;
	add.s32 	%r7, %r43, %r40;
	mad.lo.s32 	%r8, %r20, %r31, %r20;
	add.s32 	%r44, %r8, %r21;
	mul.wide.s32 	%rd7, %r44, 8;
	add.s64 	%rd3, %rd1, %rd7;
	add.s32 	%r9, %r5, %r3;
	mul.lo.s32 	%r10, %r9, %r20;
	add.s32 	%r11, %r9, %r3;
	mul.lo.s32 	%r12, %r11, %r20;
	mov.u32 	%r45, %nctaid.x;
	mul.lo.s32 	%r13, %r1, %r45;
$L__BB1_2:
	setp.ge.s32 	%p3, %r5, %r20;
	@%p3 bra 	$L__BB1_9;
	and.b32  	%r46, %r7, 3;
	setp.eq.s32 	%p4, %r46, 3;
	add.s32 	%r47, %r70, %r6;
	mul.wide.s32 	%rd8, %r47, 8;
	add.s64 	%rd4, %rd1, %rd8;
	mov.u32 	%r71, %r5;
	@%p4 bra 	$L__BB1_7;
	setp.eq.s32 	%p5, %r46, 0;
	ld.global.f64 	%fd1, [%rd3];
	ld.global.f64 	%fd2, [%rd4];
	ld.global.f64 	%fd3, [%rd2];
	div.rn.f64 	%fd4, %fd2, %fd3;
	mul.f64 	%fd5, %fd1, %fd4;
	add.s32 	%r49, %r8, %r70;
	mul.wide.s32 	%rd9, %r49, 8;
	add.s64 	%rd10, %rd1, %rd9;
	ld.global.f64 	%fd6, [%rd10];
	sub.f64 	%fd7, %fd6, %fd5;
	st.global.f64 	[%rd10], %fd7;
	mov.u32 	%r71, %r9;
	@%p5 bra 	$L__BB1_7;
	setp.eq.s32 	%p6, %r46, 1;
	add.s32 	%r51, %r10, %r21;
	mul.wide.s32 	%rd11, %r51, 8;
	add.s64 	%rd12, %rd1, %rd11;
	ld.global.f64 	%fd8, [%rd12];
	ld.global.f64 	%fd9, [%rd4];
	ld.global.f64 	%fd10, [%rd2];
	div.rn.f64 	%fd11, %fd9, %fd10;
	mul.f64 	%fd12, %fd8, %fd11;
	add.s32 	%r52, %r10, %r70;
	mul.wide.s32 	%rd13, %r52, 8;
	add.s64 	%rd14, %rd1, %rd13;
	ld.global.f64 	%fd13, [%rd14];
	sub.f64 	%fd14, %fd13, %fd12;
	st.global.f64 	[%rd14], %fd14;
	mov.u32 	%r71, %r11;
	@%p6 bra 	$L__BB1_7;
	add.s32 	%r71, %r11, %r3;
	add.s32 	%r53, %r12, %r21;
	mul.wide.s32 	%rd15, %r53, 8;
	add.s64 	%rd16, %rd1, %rd15;
	ld.global.f64 	%fd15, [%rd16];
	ld.global.f64 	%fd16, [%rd4];
	ld.global.f64 	%fd17, [%rd2];
	div.rn.f64 	%fd18, %fd16, %fd17;
	mul.f64 	%fd19, %fd15, %fd18;
	add.s32 	%r54, %r12, %r70;
	mul.wide.s32 	%rd17, %r54, 8;
	add.s64 	%rd18, %rd1, %rd17;
	ld.global.f64 	%fd20, [%rd18];
	sub.f64 	%fd21, %fd20, %fd19;
	st.global.f64 	[%rd18], %fd21;
$L__BB1_7:
	setp.lt.u32 	%p7, %r7, 3;
	@%p7 bra 	$L__BB1_9;
$L__BB1_8:
	mul.lo.s32 	%r55, %r71, %r20;
	add.s32 	%r56, %r55, %r21;
	mul.wide.s32 	%rd19, %r56, 8;
	add.s64 	%rd20, %rd1, %rd19;
	ld.global.f64 	%fd22, [%rd20];
	ld.global.f64 	%fd23, [%rd4];
	ld.global.f64 	%fd24, [%rd2];
	div.rn.f64 	%fd25, %fd23, %fd24;
	mul.f64 	%fd26, %fd22, %fd25;
	add.s32 	%r57, %r55, %r70;
	mul.wide.s32 	%rd21, %r57, 8;
	add.s64 	%rd22, %rd1, %rd21;
	ld.global.f64 	%fd27, [%rd22];
	sub.f64 	%fd28, %fd27, %fd26;
	st.global.f64 	[%rd22], %fd28;
	add.s32 	%r58, %r71, %r3;
	mul.lo.s32 	%r59, %r58, %r20;
	add.s32 	%r60, %r59, %r21;
	mul.wide.s32 	%rd23, %r60, 8;
	add.s64 	%rd24, %rd1, %rd23;
	ld.global.f64 	%fd29, [%rd24];
	ld.global.f64 	%fd30, [%rd4];
	ld.global.f64 	%fd31, [%rd2];
	div.rn.f64 	%fd32, %fd30, %fd31;
	mul.f64 	%fd33, %fd29, %fd32;
	add.s32 	%r61, %r59, %r70;
	mul.wide.s32 	%rd25, %r61, 8;
	add.s64 	%rd26, %rd1, %rd25;
	ld.global.f64 	%fd34, [%rd26];
	sub.f64 	%fd35, %fd34, %fd33;
	st.global.f64 	[%rd26], %fd35;
	add.s32 	%r62, %r58, %r3;
	mul.lo.s32 	%r63, %r62, %r20;
	add.s32 	%r64, %r63, %r21;
	mul.wide.s32 	%rd27, %r64, 8;
	add.s64 	%rd28, %rd1, %rd27;
	ld.global.f64 	%fd36, [%rd28];
	ld.global.f64 	%fd37, [%rd4];
	ld.global.f64 	%fd38, [%rd2];
	div.rn.f64 	%fd39, %fd37, %fd38;
	mul.f64 	%fd40, %fd36, %fd39;
	add.s32 	%r65, %r63, %r70;
	mul.wide.s32 	%rd29, %r65, 8;
	add.s64 	%rd30, %rd1, %rd29;
	ld.global.f64 	%fd41, [%rd30];
	sub.f64 	%fd42, %fd41, %fd40;
	st.global.f64 	[%rd30], %fd42;
	add.s32 	%r66, %r62, %r3;
	mul.lo.s32 	%r67, %r66, %r20;
	add.s32 	%r68, %r67, %r21;
	mul.wide.s32 	%rd31, %r68, 8;
	add.s64 	%rd32, %rd1, %rd31;
	ld.global.f64 	%fd43, [%rd32];
	ld.global.f64 	%fd44, [%rd4];
	ld.global.f64 	%fd45, [%rd2];
	div.rn.f64 	%fd46, %fd44, %fd45;
	mul.f64 	%fd47, %fd43, %fd46;
	add.s32 	%r69, %r67, %r70;
	mul.wide.s32 	%rd33, %r69, 8;
	add.s64 	%rd34, %rd1, %rd33;
	ld.global.f64 	%fd48, [%rd34];
	sub.f64 	%fd49, %fd48, %fd47;
	st.global.f64 	[%rd34], %fd49;
	add.s32 	%r71, %r66, %r3;
	setp.lt.s32 	%p8, %r71, %r20;
	@%p8 bra 	$L__BB1_8;
$L__BB1_9:
	add.s32 	%r70, %r70, %r13;
	setp.lt.s32 	%p9, %r70, %r20;
	@%p9 bra 	$L__BB1_2;
$L__BB1_10:
	ret;

}
	// .globl	_ZN6thrust24THRUST_300001_SM_1000_NS8cuda_cub4core6detail13_kernel_agentINS1_8__reduce11ReduceAgentINS0_12zip_iteratorIN4cuda3std3__45tupleIJNS0_10device_ptrIdEENS0_17counting_iteratorIlNS0_11use_defaultESF_SF_EEEEEEEPNSB_IJdlEEESJ_iNS1_9__extrema9arg_max_fIdl14abs_comparatorEEEEJSI_SK_iSO_EEEvDpT0_
.visible .entry _ZN6thrust24THRUST_300001_SM_1000_NS8cuda_cub4core6detail13_kernel_agentINS1_8__reduce11ReduceAgentINS0_12zip_iteratorIN4cuda3std3__45tupleIJNS0_10device_ptrIdEENS0_17counting_iteratorIlNS0_11use_defaultESF_SF_EEEEEEEPNSB_IJdlEEESJ_iNS1_9__extrema9arg_max_fIdl14abs_comparatorEEEEJSI_SK_iSO_EEEvDpT0_(
	.param .align 8 .b8 _ZN6thrust24THRUST_300001_SM_1000_NS8cuda_cub4core6detail13_kernel_agentINS1_8__reduce11ReduceAgentINS0_12zip_iteratorIN4cuda3std3__45tupleIJNS0_10device_ptrIdEENS0_17counting_iteratorIlNS0_11use_defaultESF_SF_EEEEEEEPNSB_IJdlEEESJ_iNS1_9__extrema9arg_max_fIdl14abs_comparatorEEEEJSI_SK_iSO_EEEvDpT0__param_0[16],
	.param .u64 .ptr .align 1 _ZN6thrust24THRUST_300001_SM_1000_NS8cuda_cub4core6detail13_kernel_agentINS1_8__reduce11ReduceAgentINS0_12zip_iteratorIN4cuda3std3__45tupleIJNS0_10device_ptrIdEENS0_17counting_iteratorIlNS0_11use_defaultESF_SF_EEEEEEEPNSB_IJdlEEESJ_iNS1_9__extrema9arg_max_fIdl14abs_comparatorEEEEJSI_SK_iSO_EEEvDpT0__param_1,
	.param .u32 _ZN6thrust24THRUST_300001_SM_1000_NS8cuda_cub4core6detail13_kernel_agentINS1_8__reduce11ReduceAgentINS0_12zip_iteratorIN4cuda3std3__45tupleIJNS0_10device_ptrIdEENS0_17counting_iteratorIlNS0_11use_defaultESF_SF_EEEEEEEPNSB_IJdlEEESJ_iNS1_9__extrema9arg_max_fIdl14abs_comparatorEEEEJSI_SK_iSO_EEEvDpT0__param_2,
	.param .align 1 .b8 _ZN6thrust24THRUST_300001_SM_1000_NS8cuda_cub4core6detail13_kernel_agentINS1_8__reduce11ReduceAgentINS0_12zip_iteratorIN4cuda3std3__45tupleIJNS0_10device_ptrIdEENS0_17counting_iteratorIlNS0_11use_defaultESF_SF_EEEEEEEPNSB_IJdlEEESJ_iNS1_9__extrema9arg_max_fIdl14abs_comparatorEEEEJSI_SK_iSO_EEEvDpT0__param_3[1]
)
.maxntid 256
{
	.reg .pred 	%p<213>;
	.reg .b32 	%r<400>;
	.reg .b64 	%rd<368>;
	.reg .b64 	%fd<352>;

	ld.param.u64 	%rd198, [_ZN6thrust24THRUST_300001_SM_1000_NS8cuda_cub4core6detail13_kernel_agentINS1_8__reduce11ReduceAgentINS0_12zip_iteratorIN4cuda3std3__45tupleIJNS0_10device_ptrIdEENS0_17counting_iteratorIlNS0_11use_defaultESF_SF_EEEEEEEPNSB_IJdlEEESJ_iNS1_9__extrema9arg_max_fIdl14abs_comparatorEEEEJSI_SK_iSO_EEEvDpT0__param_0+8];
	ld.param.u64 	%rd197, [_ZN6thrust24THRUST_300001_SM_1000_NS8cuda_cub4core6detail13_kernel_agentINS1_8__reduce11ReduceAgentINS0_12zip_iteratorIN4cuda3std3__45tupleIJNS0_10device_ptrIdEENS0_17counting_iteratorIlNS0_11use_defaultESF_SF_EEEEEEEPNSB_IJdlEEESJ_iNS1_9__extrema9arg_max_fIdl14abs_comparatorEEEEJSI_SK_iSO_EEEvDpT0__param_0];
	ld.param.u32 	%r36, [_ZN6thrust24THRUST_300001_SM_1000_NS8cuda_cub4core6detail13_kernel_agentINS1_8__reduce11ReduceAgentINS0_12zip_iteratorIN4cuda3std3__45tupleIJNS0_10device_ptrIdEENS0_17counting_iteratorIlNS0_11use_defaultESF_SF_EEEEEEEPNSB_IJdlEEESJ_iNS1_9__extrema9arg_max_fIdl14abs_comparatorEEEEJSI_SK_iSO_EEEvDpT0__param_2];
	setp.eq.s32 	%p1, %r36, 0;
	@%p1 bra 	$L__BB2_206;
	cvta.to.global.u64 	%rd1, %rd197;
	setp.gt.s32 	%p2, %r36, 1279;
	@%p2 bra 	$L__BB2_122;
	mov.u32 	%r1, %tid.x;
	setp.ge.s32 	%p96, %r1, %r36;
	mov.f64 	%fd298, 0d0000000000000000;
	mov.b64 	%rd309, 0;
	mov.u32 	%r391, %r1;
	@%p96 bra 	$L__BB2_4;
	cvt.u64.u32 	%rd265, %r1;
	mul.wide.u32 	%rd266, %r1, 8;
	add.s64 	%rd267, %rd1, %rd266;
	add.s64 	%rd309, %rd198, %rd265;
	ld.global.f64 	%fd298, [%rd267];
	add.s32 	%r391, %r1, 256;
$L__BB2_4:
	setp.ge.s32 	%p97, %r391, %r36;
	@%p97 bra 	$L__BB2_26;
	not.b32 	%r160, %r391;
	add.s32 	%r4, %r36, %r160;
	and.b32  	%r161, %r4, 768;
	setp.eq.s32 	%p98, %r161, 768;
	@%p98 bra 	$L__BB2_11;
	cvt.u64.u32 	%rd269, %r391;
	add.s64 	%rd300, %rd198, %rd269;
	mul.wide.u32 	%rd270, %r391, 8;
	add.s64 	%rd299, %rd1, %rd270;
	shr.u32 	%r162, %r4, 8;
	add.s32 	%r163, %r162, 1;
	and.b32  	%r164, %r163, 3;
	neg.s32 	%r389, %r164;
$L__BB2_7:
	.pragma "nounroll";
	mov.u64 	%rd9, %rd309;
	mov.f64 	%fd3, %fd298;
	ld.global.f64 	%fd4, [%rd299];
	abs.f64 	%fd5, %fd3;
	abs.f64 	%fd6, %fd4;
	setp.lt.f64 	%p99, %fd5, %fd6;
	mov.u64 	%rd309, %rd300;
	mov.f64 	%fd298, %fd4;
	@%p99 bra 	$L__BB2_10;
	setp.lt.f64 	%p100, %fd6, %fd5;
	mov.u64 	%rd309, %rd9;
	mov.f64 	%fd298, %fd3;
	@%p100 bra 	$L__BB2_10;
	setp.lt.s64 	%p101, %rd9, %rd300;
	min.s64 	%rd309, %rd9, %rd300;
	selp.f64 	%fd298, %fd3, %fd4, %p101;
$L__BB2_10:
	add.s32 	%r391, %r391, 256;
	add.s64 	%rd300, %rd300, 256;
	add.s64 	%rd299, %rd299, 2048;
	add.s32 	%r389, %r389, 1;
	setp.ne.s32 	%p102, %r389, 0;
	@%p102 bra 	$L__BB2_7;
$L__BB2_11:
	setp.lt.u32 	%p103, %r4, 768;
	@%p103 bra 	$L__BB2_26;
	add.s32 	%r392, %r391, 512;
$L__BB2_13:
	mov.u32 	%r12, %r392;
	add.s32 	%r165, %r12, -512;
	cvt.s64.s32 	%rd271, %r165;
	mul.wide.s32 	%rd272, %r165, 8;
	add.s64 	%rd17, %rd1, %rd272;
	add.s64 	%rd18, %rd198, %rd271;
	ld.global.f64 	%fd12, [%rd17];
	abs.f64 	%fd13, %fd298;
	abs.f64 	%fd14, %fd12;
	setp.lt.f64 	%p104, %fd13, %fd14;
	mov.u64 	%rd306, %rd18;
	mov.f64 	%fd295, %fd12;
	@%p104 bra 	$L__BB2_16;
	setp.lt.f64 	%p105, %fd14, %fd13;
	mov.u64 	%rd306, %rd309;
	mov.f64 	%fd295, %fd298;
	@%p105 bra 	$L__BB2_16;
	setp.lt.s64 	%p106, %rd309, %rd18;
	min.s64 	%rd306, %rd309, %rd18;
	selp.f64 	%fd295, %fd298, %fd12, %p106;
$L__BB2_16:
	add.s32 	%r166, %r12, -256;
	cvt.s64.s32 	%rd273, %r166;
	add.s64 	%rd21, %rd198, %rd273;
	ld.global.f64 	%fd17, [%rd17+2048];
	abs.f64 	%fd18, %fd295;
	abs.f64 	%fd19, %fd17;
	setp.lt.f64 	%p107, %fd18, %fd19;
	mov.u64 	%rd307, %rd21;
	mov.f64 	%fd296, %fd17;
	@%p107 bra 	$L__BB2_19;
	setp.lt.f64 	%p108, %fd19, %fd18;
	mov.u64 	%rd307, %rd306;
	mov.f64 	%fd296, %fd295;
	@%p108 bra 	$L__BB2_19;
	setp.lt.s64 	%p109, %rd306, %rd21;
	min.s64 	%rd307, %rd306, %rd21;
	selp.f64 	%fd296, %fd295, %fd17, %p109;
$L__BB2_19:
	cvt.s64.s32 	%rd274, %r12;
	add.s64 	%rd24, %rd198, %rd274;
	ld.global.f64 	%fd22, [%rd17+4096];
	abs.f64 	%fd23, %fd296;
	abs.f64 	%fd24, %fd22;
	setp.lt.f64 	%p110, %fd23, %fd24;
	mov.u64 	%rd308, %rd24;
	mov.f64 	%fd297, %fd22;
	@%p110 bra 	$L__BB2_22;
	setp.lt.f64 	%p111, %fd24, %fd23;
	mov.u64 	%rd308, %rd307;
	mov.f64 	%fd297, %fd296;
	@%p111 bra 	$L__BB2_22;
	setp.lt.s64 	%p112, %rd307, %rd24;
	min.s64 	%rd308, %rd307, %rd24;
	selp.f64 	%fd297, %fd296, %fd22, %p112;
$L__BB2_22:
	add.s32 	%r167, %r12, 256;
	cvt.s64.s32 	%rd275, %r167;
	add.s64 	%rd27, %rd198, %rd275;
	ld.global.f64 	%fd27, [%rd17+6144];
	abs.f64 	%fd28, %fd297;
	abs.f64 	%fd29, %fd27;
	setp.lt.f64 	%p113, %fd28, %fd29;
	mov.u64 	%rd309, %rd27;
	mov.f64 	%fd298, %fd27;
	@%p113 bra 	$L__BB2_25;
	setp.lt.f64 	%p114, %fd29, %fd28;
	mov.u64 	%rd309, %rd308;
	mov.f64 	%fd298, %fd297;
	@%p114 bra 	$L__BB2_25;
	setp.lt.s64 	%p115, %rd308, %rd27;
	min.s64 	%rd309, %rd308, %rd27;
	selp.f64 	%fd298, %fd297, %fd27, %p115;
$L__BB2_25:
	add.s32 	%r392, %r12, 1024;
	add.s32 	%r168, %r12, 512;
	setp.lt.s32 	%p116, %r168, %r36;
	@%p116 bra 	$L__BB2_13;
$L__BB2_26:
	setp.lt.s32 	%p117, %r36, 256;
	@%p117 bra 	$L__BB2_71;
	// begin inline asm
	mov.u32 %r282, %laneid;
	// end inline asm
	mov.b64 	%rd286, %fd298;
	mov.b64 	{%r284, %r289}, %rd286;
	mov.b32 	%r300, 1;
	mov.b32 	%r301, 31;
	mov.b32 	%r302, -1;
	// begin inline asm
	shfl.sync.down.b32 %r283, %r284, %r300, %r301, %r302;
	// end inline asm
	// begin inline asm
	shfl.sync.down.b32 %r288, %r289, %r300, %r301, %r302;
	// end inline asm
	mov.b64 	%rd287, {%r283, %r288};
	mov.b64 	%fd33, %rd287;
	mov.b64 	{%r294, %r299}, %rd309;
	// begin inline asm
	shfl.sync.down.b32 %r293, %r294, %r300, %r301, %r302;
	// end inline asm
	// begin inline asm
	shfl.sync.down.b32 %r298, %r299, %r300, %r301, %r302;
	// end inline asm
	mov.b64 	%rd31, {%r293, %r298};
	setp.gt.s32 	%p169, %r282, 30;
	mov.u64 	%rd311, %rd309;
	mov.f64 	%fd300, %fd298;
	@%p169 bra 	$L__BB2_31;
	abs.f64 	%fd34, %fd298;
	abs.f64 	%fd35, %fd33;
	setp.lt.f64 	%p170, %fd34, %fd35;
	mov.u64 	%rd311, %rd31;
	mov.f64 	%fd300, %fd33;
	@%p170 bra 	$L__BB2_31;
	setp.lt.f64 	%p171, %fd35, %fd34;
	mov.u64 	%rd311, %rd309;
	mov.f64 	%fd300, %fd298;
	@%p171 bra 	$L__BB2_31;
	setp.lt.s64 	%p172, %rd309, %rd31;
	min.s64 	%rd311, %rd309, %rd31;
	selp.f64 	%fd300, %fd298, %fd33, %p172;
$L__BB2_31:
	mov.b64 	%rd288, %fd300;
	mov.b64 	{%r304, %r309}, %rd288;
	mov.b32 	%r320, 2;
	mov.b32 	%r321, 31;
	mov.b32 	%r322, -1;
	// begin inline asm
	shfl.sync.down.b32 %r303, %r304, %r320, %r321, %r322;
	// end inline asm
	// begin inline asm
	shfl.sync.down.b32 %r308, %r309, %r320, %r321, %r322;
	// end inline asm
	mov.b64 	%rd289, {%r303, %r308};
	mov.b64 	%fd38, %rd289;
	mov.b64 	{%r314, %r319}, %rd311;
	// begin inline asm
	shfl.sync.down.b32 %r313, %r314, %r320, %r321, %r322;
	// end inline asm
	// begin inline asm
	shfl.sync.down.b32 %r318, %r319, %r320, %r321, %r322;
	// end inline asm
	mov.b64 	%rd34, {%r313, %r318};
	setp.gt.s32 	%p173, %r282, 29;
	mov.u64 	%rd312, %rd311;
	mov.f64 	%fd301, %fd300;
	@%p173 bra 	$L__BB2_35;
	abs.f64 	%fd39, %fd300;
	abs.f64 	%fd40, %fd38;
	setp.lt.f64 	%p174, %fd39, %fd40;
	mov.u64 	%rd312, %rd34;
	mov.f64 	%fd301, %fd38;
	@%p174 bra 	$L__BB2_35;
	setp.lt.f64 	%p175, %fd40, %fd39;
	mov.u64 	%rd312, %rd311;
	mov.f64 	%fd301, %fd300;
	@%p175 bra 	$L__BB2_35;
	setp.lt.s64 	%p176, %rd311, %rd34;
	min.s64 	%rd312, %rd311, %rd34;
	selp.f64 	%fd301, %fd300, %fd38, %p176;
$L__BB2_35:
	mov.b64 	%rd290, %fd301;
	mov.b64 	{%r324, %r329}, %rd290;
	mov.b32 	%r340, 4;
	mov.b32 	%r341, 31;
	mov.b32 	%r342, -1;
	// begin inline asm
	shfl.sync.down.b32 %r323, %r324, %r340, %r341, %r342;
	// end inline asm
	// begin inline asm
	shfl.sync.down.b32 %r328, %r329, %r340, %r341, %r342;
	// end inline asm
	mov.b64 	%rd291, {%r323, %r328};
	mov.b64 	%fd43, %rd291;
	mov.b64 	{%r334, %r339}, %rd312;
	// begin inline asm
	shfl.sync.down.b32 %r333, %r334, %r340, %r341, %r342;
	// end inline asm
	// begin inline asm
	shfl.sync.down.b32 %r338, %r339, %r340, %r341, %r342;
	// end inline asm
	mov.b64 	%rd37, {%r333, %r338};
	setp.gt.s32 	%p177, %r282, 27;
	mov.u64 	%rd313, %rd312;
	mov.f64 	%fd302, %fd301;
	@%p177 bra 	$L__BB2_39;
	abs.f64 	%fd44, %fd301;
	abs.f64 	%fd45, %fd43;
	setp.lt.f64 	%p178, %fd44, %fd45;
	mov.u64 	%rd313, %rd37;
	mov.f64 	%fd302, %fd43;
	@%p178 bra 	$L__BB2_39;
	setp.lt.f64 	%p179, %fd45, %fd44;
	mov.u64 	%rd313, %rd312;
	mov.f64 	%fd302, %fd301;
	@%p179 bra 	$L__BB2_39;
	setp.lt.s64 	%p180, %rd312, %rd37;
	min.s64 	%rd313, %rd312, %rd37;
	selp.f64 	%fd302, %fd301, %fd43, %p180;
$L__BB2_39:
	mov.b64 	%rd292, %fd302;
	mov.b64 	{%r344, %r349}, %rd292;
	mov.b32 	%r360, 8;
	mov.b32 	%r361, 31;
	mov.b32 	%r362, -1;
	// begin inline asm
	shfl.sync.down.b32 %r343, %r344, %r360, %r361, %r362;
	// end inline asm
	// begin inline asm
	shfl.sync.down.b32 %r348, %r349, %r360, %r361, %r362;
	// end inline asm
	mov.b64 	%rd293, {%r343, %r348};
	mov.b64 	%fd48, %rd293;
	mov.b64 	{%r354, %r359}, %rd313;
	// begin inline asm
	shfl.sync.down.b32 %r353, %r354, %r360, %r361, %r362;
	// end inline asm
	// begin inline asm
	shfl.sync.down.b32 %r358, %r359, %r360, %r361, %r362;
	// end inline asm
	mov.b64 	%rd40, {%r353, %r358};
	setp.gt.s32 	%p181, %r282, 23;
	mov.u64 	%rd314, %rd313;
	mov.f64 	%fd303, %fd302;
	@%p181 bra 	$L__BB2_43;
	abs.f64 	%fd49, %fd302;
	abs.f64 	%fd50, %fd48;
	setp.lt.f64 	%p182, %fd49, %fd50;
	mov.u64 	%rd314, %rd40;
	mov.f64 	%fd303, %fd48;
	@%p182 bra 	$L__BB2_43;
	setp.lt.f64 	%p183, %fd50, %fd49;
	mov.u64 	%rd314, %rd313;
	mov.f64 	%fd303, %fd302;
	@%p183 bra 	$L__BB2_43;
	setp.lt.s64 	%p184, %rd313, %rd40;
	min.s64 	%rd314, %rd313, %rd40;
	selp.f64 	%fd303, %fd302, %fd48, %p184;
$L__BB2_43:
	mov.b64 	%rd294, %fd303;
	mov.b64 	{%r364, %r369}, %rd294;
	mov.b32 	%r380, 16;
	mov.b32 	%r381, 31;
	mov.b32 	%r382, -1;
	// begin inline asm
	shfl.sync.down.b32 %r363, %r364, %r380, %r381, %r382;
	// end inline asm
	// begin inline asm
	shfl.sync.down.b32 %r368, %r369, %r380, %r381, %r382;
	// end inline asm
	mov.b64 	%rd295, {%r363, %r368};
	mov.b64 	%fd53, %rd295;
	mov.b64 	{%r374, %r379}, %rd314;
	// begin inline asm
	shfl.sync.down.b32 %r373, %r374, %r380, %r381, %r382;
	// end inline asm
	// begin inline asm
	shfl.sync.down.b32 %r378, %r379, %r380, %r381, %r382;
	// end inline asm
	mov.b64 	%rd43, {%r373, %r378};
	setp.gt.s32 	%p185, %r282, 15;
	mov.u64 	%rd367, %rd314;
	mov.f64 	%fd351, %fd303;
	@%p185 bra 	$L__BB2_47;
	abs.f64 	%fd54, %fd303;
	abs.f64 	%fd55, %fd53;
	setp.lt.f64 	%p186, %fd54, %fd55;
	mov.u64 	%rd367, %rd43;
	mov.f64 	%fd351, %fd53;
	@%p186 bra 	$L__BB2_47;
	setp.lt.f64 	%p187, %fd55, %fd54;
	mov.u64 	%rd367, %rd314;
	mov.f64 	%fd351, %fd303;
	@%p187 bra 	$L__BB2_47;
	setp.lt.s64 	%p188, %rd314, %rd43;
	min.s64 	%rd367, %rd314, %rd43;
	selp.f64 	%fd351, %fd303, %fd53, %p188;
$L__BB2_47:
	setp.ne.s32 	%p189, %r282, 0;
	@%p189 bra 	$L__BB2_49;
	shr.u32 	%r383, %r1, 1;
	and.b32  	%r384, %r383, 496;
	mov.u32 	%r385, _ZN6thrust24THRUST_300001_SM_1000_NS8cuda_cub4core6detail5shmemE;
	add.s32 	%r386, %r385, %r384;
	st.shared.f64 	[%r386+8], %fd351;
	st.shared.u64 	[%r386+16], %rd367;
$L__BB2_49:
	bar.sync 	0;
	setp.ne.s32 	%p190, %r1, 0;
	@%p190 bra 	$L__BB2_204;
	ld.shared.f64 	%fd58, [_ZN6thrust24THRUST_300001_SM_1000_NS8cuda_cub4core6detail5shmemE+24];
	ld.shared.u64 	%rd46, [_ZN6thrust24THRUST_300001_SM_1000_NS8cuda_cub4core6detail5shmemE+32];
	abs.f64 	%fd59, %fd351;
	abs.f64 	%fd60, %fd58;
	setp.lt.f64 	%p191, %fd59, %fd60;
	mov.u64 	%rd316, %rd46;
	mov.f64 	%fd305, %fd58;
	@%p191 bra 	$L__BB2_53;
	setp.lt.f64 	%p192, %fd60, %fd59;
	mov.u64 	%rd316, %rd367;
	mov.f64 	%fd305, %fd351;
	@%p192 bra 	$L__BB2_53;
	setp.lt.s64 	%p193, %rd367, %rd46;
	min.s64 	%rd316, %rd367, %rd46;
	selp.f64 	%fd305, %fd351, %fd58, %p193;
$L__BB2_53:
	ld.shared.f64 	%fd63, [_ZN6thrust24THRUST_300001_SM_1000_NS8cuda_cub4core6detail5shmemE+40];
	ld.shared.u64 	%rd49, [_ZN6thrust24THRUST_300001_SM_1000_NS8cuda_cub4core6detail5shmemE+48];
	abs.f64 	%fd64, %fd305;
	abs.f64 	%fd65, %fd63;
	setp.lt.f64 	%p194, %fd64, %fd65;
	mov.u64 	%rd317, %rd49;
	mov.f64 	%fd306, %fd63;
	@%p194 bra 	$L__BB2_56;
	setp.lt.f64 	%p195, %fd65, %fd64;
	mov.u64 	%rd317, %rd316;
	mov.f64 	%fd306, %fd305;
	@%p195 bra 	$L__BB2_56;
	setp.lt.s64 	%p196, %rd316, %rd49;
	min.s64 	%rd317, %rd316, %rd49;
	selp.f64 	%fd306, %fd305, %fd63, %p196;
$L__BB2_56:
	ld.shared.f64 	%fd68, [_ZN6thrust24THRUST_300001_SM_1000_NS8cuda_cub4core6detail5shmemE+56];
	ld.shared.u64 	%rd52, [_ZN6thrust24THRUST_300001_SM_1000_NS8cuda_cub4core6detail5shmemE+64];
	abs.f64 	%fd69, %fd306;
	abs.f64 	%fd70, %fd68;
	setp.lt.f64 	%p197, %fd69, %fd70;
	mov.u64 	%rd318, %rd52;
	mov.f64 	%fd307, %fd68;
	@%p197 bra 	$L__BB2_59;
	setp.lt.f64 	%p198, %fd70, %fd69;
	mov.u64 	%rd318, %rd317;
	mov.f64 	%fd307, %fd306;
	@%p198 bra 	$L__BB2_59;
	setp.lt.s64 	%p199, %rd317, %rd52;
	min.s64 	%rd318, %rd317, %rd52;
	selp.f64 	%fd307, %fd306, %fd68, %p199;
$L__BB2_59:
	ld.shared.f64 	%fd73, [_ZN6thrust24THRUST_300001_SM_1000_NS8cuda_cub4core6detail5shmemE+72];
	ld.shared.u64 	%rd55, [_ZN6thrust24THRUST_300001_SM_1000_NS8cuda_cub4core6detail5shmemE+80];
	abs.f64 	%fd74, %fd307;
	abs.f64 	%fd75, %fd73;
	setp.lt.f64 	%p200, %fd74, %fd75;
	mov.u64 	%rd319, %rd55;
	mov.f64 	%fd308, %fd73;
	@%p200 bra 	$L__BB2_62;
	setp.lt.f64 	%p201, %fd75, %fd74;
	mov.u64 	%rd319, %rd318;
	mov.f64 	%fd308, %fd307;
	@%p201 bra 	$L__BB2_62;
	setp.lt.s64 	%p202, %rd318, %rd55;
	min.s64 	%rd319, %rd318, %rd55;
	selp.f64 	%fd308, %fd307, %fd73, %p202;
$L__BB2_62:
	ld.shared.f64 	%fd78, [_ZN6thrust24THRUST_300001_SM_1000_NS8cuda_cub4core6detail5shmemE+88];
	ld.shared.u64 	%rd58, [_ZN6thrust24THRUST_300001_SM_1000_NS8cuda_cub4core6detail5shmemE+96];
	abs.f64 	%fd79, %fd308;
	abs.f64 	%fd80, %fd78;
	setp.lt.f64 	%p203, %fd79, %fd80;
	mov.u64 	%rd320, %rd58;
	mov.f64 	%fd309, %fd78;
	@%p203 bra 	$L__BB2_65;
	setp.lt.f64 	%p204, %fd80, %fd79;
	mov.u64 	%rd320, %rd319;
	mov.f64 	%fd309, %fd308;
	@%p204 bra 	$L__BB2_65;
	setp.lt.s64 	%p205, %rd319, %rd58;
	min.s64 	%rd320, %rd319, %rd58;
	selp.f64 	%fd309, %fd308, %fd78, %p205;
$L__BB2_65:
	ld.shared.f64 	%fd83, [_ZN6thrust24THRUST_300001_SM_1000_NS8cuda_cub4core6detail5shmemE+104];
	ld.shared.u64 	%rd61, [_ZN6thrust24THRUST_300001_SM_1000_NS8cuda_cub4core6detail5shmemE+112];
	abs.f64 	%fd84, %fd309;
	abs.f64 	%fd85, %fd83;
	setp.lt.f64 	%p206, %fd84, %fd85;
	mov.u64 	%rd321, %rd61;
	mov.f64 	%fd310, %fd83;
	@%p206 bra 	$L__BB2_68;
	setp.lt.f64 	%p207, %fd85, %fd84;
	mov.u64 	%rd321, %rd320;
	mov.f64 	%fd310, %fd309;
	@%p207 bra 	$L__BB2_68;
	setp.lt.s64 	%p208, %rd320, %rd61;
	min.s64 	%rd321, %rd320, %rd61;
	selp.f64 	%fd310, %fd309, %fd83, %p208;
$L__BB2_68:
	ld.shared.f64 	%fd88, [_ZN6thrust24THRUST_300001_SM_1000_NS8cuda_cub4core6detail5shmemE+120];
	ld.shared.u64 	%rd64, [_ZN6thrust24THRUST_300001_SM_1000_NS8cuda_cub4core6detail5shmemE+128];
	abs.f64 	%fd89, %fd310;
	abs.f64 	%fd90, %fd88;
	setp.lt.f64 	%p209, %fd89, %fd90;
	mov.u64 	%rd367, %rd64;
	mov.f64 	%fd351, %fd88;
	@%p209 bra 	$L__BB2_204;
	setp.lt.f64 	%p210, %fd90, %fd89;
	mov.u64 	%rd367, %rd321;
	mov.f64 	%fd351, %fd310;
	@%p210 bra 	$L__BB2_204;
	setp.lt.s64 	%p211, %rd321, %rd64;
	min.s64 	%rd367, %rd321, %rd64;
	selp.f64 	%fd351, %fd310, %fd88, %p211;
	bra.uni 	$L__BB2_204;
$L__BB2_71:
	// begin inline asm
	mov.u32 %r169, %laneid;
	// end inline asm
	and.b32  	%r190, %r1, 992;
	add.s32 	%r191, %r190, 32;
	setp.gt.s32 	%p118, %r191, %r36;
	not.b32 	%r192, %r190;
	add.s32 	%r193, %r36, %r192;
	selp.b32 	%r188, %r193, 31, %p118;
	mov.b64 	%rd276, %fd298;
	mov.b64 	{%r171, %r176}, %rd276;
	mov.b32 	%r187, 1;
	mov.b32 	%r189, -1;
	// begin inline asm
	shfl.sync.down.b32 %r170, %r171, %r187, %r188, %r189;
	// end inline asm
	// begin inline asm
	shfl.sync.down.b32 %r175, %r176, %r187, %r188, %r189;
	// end inline asm
	mov.b64 	%rd277, {%r170, %r175};
	mov.b64 	%fd92, %rd277;
	mov.b64 	{%r181, %r186}, %rd309;
	// begin inline asm
	shfl.sync.down.b32 %r180, %r181, %r187, %r188, %r189;
	// end inline asm
	// begin inline asm
	shfl.sync.down.b32 %r185, %r186, %r187, %r188, %r189;
	// end inline asm
	mov.b64 	%rd66, {%r180, %r185};
	setp.ge.s32 	%p119, %r169, %r188;
	mov.u64 	%rd322, %rd309;
	mov.f64 	%fd311, %fd298;
	@%p119 bra 	$L__BB2_75;
	abs.f64 	%fd93, %fd298;
	abs.f64 	%fd94, %fd92;
	setp.lt.f64 	%p120, %fd93, %fd94;
	mov.u64 	%rd322, %rd66;
	mov.f64 	%fd311, %fd92;
	@%p120 bra 	$L__BB2_75;
	setp.lt.f64 	%p121, %fd94, %fd93;
	mov.u64 	%rd322, %rd309;
	mov.f64 	%fd311, %fd298;
	@%p121 bra 	$L__BB2_75;
	setp.lt.s64 	%p122, %rd309, %rd66;
	min.s64 	%rd322, %rd309, %rd66;
	selp.f64 	%fd311, %fd298, %fd92, %p122;
$L__BB2_75:
	mov.b64 	%rd278, %fd311;
	mov.b64 	{%r195, %r200}, %rd278;
	mov.b32 	%r211, 2;
	mov.b32 	%r213, -1;
	// begin inline asm
	shfl.sync.down.b32 %r194, %r195, %r211, %r188, %r213;
	// end inline asm
	// begin inline asm
	shfl.sync.down.b32 %r199, %r200, %r211, %r188, %r213;
	// end inline asm
	mov.b64 	%rd279, {%r194, %r199};
	mov.b64 	%fd97, %rd279;
	mov.b64 	{%r205, %r210}, %rd322;
	// begin inline asm
	shfl.sync.down.b32 %r204, %r205, %r211, %r188, %r213;
	// end inline asm
	// begin inline asm
	shfl.sync.down.b32 %r209, %r210, %r211, %r188, %r213;
	// end inline asm
	mov.b64 	%rd69, {%r204, %r209};
	add.s32 	%r214, %r169, 2;
	setp.gt.s32 	%p123, %r214, %r188;
	mov.u64 	%rd323, %rd322;
	mov.f64 	%fd312, %fd311;
	@%p123 bra 	$L__BB2_79;
	abs.f64 	%fd98, %fd311;
	abs.f64 	%fd99, %fd97;
	setp.lt.f64 	%p124, %fd98, %fd99;
	mov.u64 	%rd323, %rd69;
	mov.f64 	%fd312, %fd97;
	@%p124 bra 	$L__BB2_79;
	setp.lt.f64 	%p125, %fd99, %fd98;
	mov.u64 	%rd323, %rd322;
	mov.f64 	%fd312, %fd311;
	@%p125 bra 	$L__BB2_79;
	setp.lt.s64 	%p126, %rd322, %rd69;
	min.s64 	%rd323, %rd322, %rd69;
	selp.f64 	%fd312, %fd311, %fd97, %p126;
$L__BB2_79:
	mov.b64 	%rd280, %fd312;
	mov.b64 	{%r216, %r221}, %rd280;
	mov.b32 	%r232, 4;
	mov.b32 	%r234, -1;
	// begin inline asm
	shfl.sync.down.b32 %r215, %r216, %r232, %r188, %r234;
	// end inline asm
	// begin inline asm
	shfl.sync.down.b32 %r220, %r221, %r232, %r188, %r234;
	// end inline asm
	mov.b64 	%rd281, {%r215, %r220};
	mov.b64 	%fd102, %rd281;
	mov.b64 	{%r226, %r231}, %rd323;
	// begin inline asm
	shfl.sync.down.b32 %r225, %r226, %r232, %r188, %r234;
	// end inline asm
	// begin inline asm
	shfl.sync.down.b32 %r230, %r231, %r232, %r188, %r234;
	// end inline asm
	mov.b64 	%rd72, {%r225, %r230};
	add.s32 	%r235, %r169, 4;
	setp.gt.s32 	%p127, %r235, %r188;
	mov.u64 	%rd324, %rd323;
	mov.f64 	%fd313, %fd312;
	@%p127 bra 	$L__BB2_83;
	abs.f64 	%fd103, %fd312;
	abs.f64 	%fd104, %fd102;
	setp.lt.f64 	%p128, %fd103, %fd104;
	mov.u64 	%rd324, %rd72;
	mov.f64 	%fd313, %fd102;
	@%p128 bra 	$L__BB2_83;
	setp.lt.f64 	%p129, %fd104, %fd103;
	mov.u64 	%rd324, %rd323;
	mov.f64 	%fd313, %fd312;
	@%p129 bra 	$L__BB2_83;
	setp.lt.s64 	%p130, %rd323, %rd72;
	min.s64 	%rd324, %rd323, %rd72;
	selp.f64 	%fd313, %fd312, %fd102, %p130;
$L__BB2_83:
	mov.b64 	%rd282, %fd313;
	mov.b64 	{%r237, %r242}, %rd282;
	mov.b32 	%r253, 8;
	mov.b32 	%r255, -1;
	// begin inline asm
	shfl.sync.down.b32 %r236, %r237, %r253, %r188, %r255;
	// end inline asm
	// begin inline asm
	shfl.sync.down.b32 %r241, %r242, %r253, %r188, %r255;
	// end inline asm
	mov.b64 	%rd283, {%r236, %r241};
	mov.b64 	%fd107, %rd283;
	mov.b64 	{%r247, %r252}, %rd324;
	// begin inline asm
	shfl.sync.down.b32 %r246, %r247, %r253, %r188, %r255;
	// end inline asm
	// begin inline asm
	shfl.sync.down.b32 %r251, %r252, %r253, %r188, %r255;
	// end inline asm
	mov.b64 	%rd75, {%r246, %r251};
	add.s32 	%r256, %r169, 8;
	setp.gt.s32 	%p131, %r256, %r188;
	mov.u64 	%rd325, %rd324;
	mov.f64 	%fd314, %fd313;
	@%p131 bra 	$L__BB2_87;
	abs.f64 	%fd108, %fd313;
	abs.f64 	%fd109, %fd107;
	setp.lt.f64 	%p132, %fd108, %fd109;
	mov.u64 	%rd325, %rd75;
	mov.f64 	%fd314, %fd107;
	@%p132 bra 	$L__BB2_87;
	setp.lt.f64 	%p133, %fd109, %fd108;
	mov.u64 	%rd325, %rd324;
	mov.f64 	%fd314, %fd313;
	@%p133 bra 	$L__BB2_87;
	setp.lt.s64 	%p134, %rd324, %rd75;
	min.s64 	%rd325, %rd324, %rd75;
	selp.f64 	%fd314, %fd313, %fd107, %p134;
$L__BB2_87:
	mov.b64 	%rd284, %fd314;
	mov.b64 	{%r258, %r263}, %rd284;
	mov.b32 	%r274, 16;
	mov.b32 	%r276, -1;
	// begin inline asm
	shfl.sync.down.b32 %r257, %r258, %r274, %r188, %r276;
	// end inline asm
	// begin inline asm
	shfl.sync.down.b32 %r262, %r263, %r274, %r188, %r276;
	// end inline asm
	mov.b64 	%rd285, {%r257, %r262};
	mov.b64 	%fd112, %rd285;
	mov.b64 	{%r268, %r273}, %rd325;
	// begin inline asm
	shfl.sync.down.b32 %r267, %r268, %r274, %r188, %r276;
	// end inline asm
	// begin inline asm
	shfl.sync.down.b32 %r272, %r273, %r274, %r188, %r276;
	// end inline asm
	mov.b64 	%rd78, {%r267, %r272};
	add.s32 	%r277, %r169, 16;
	setp.gt.s32 	%p135, %r277, %r188;
	mov.u64 	%rd367, %rd325;
	mov.f64 	%fd351, %fd314;
	@%p135 bra 	$L__BB2_91;
	abs.f64 	%fd113, %fd314;
	abs.f64 	%fd114, %fd112;
	setp.lt.f64 	%p136, %fd113, %fd114;
	mov.u64 	%rd367, %rd78;
	mov.f64 	%fd351, %fd112;
	@%p136 bra 	$L__BB2_91;
	setp.lt.f64 	%p137, %fd114, %fd113;
	mov.u64 	%rd367, %rd325;
	mov.f64 	%fd351, %fd314;
	@%p137 bra 	$L__BB2_91;
	setp.lt.s64 	%p138, %rd325, %rd78;
	min.s64 	%rd367, %rd325, %rd78;
	selp.f64 	%fd351, %fd314, %fd112, %p138;
$L__BB2_91:
	setp.ne.s32 	%p139, %r169, 0;
	@%p139 bra 	$L__BB2_93;
	shr.u32 	%r278, %r1, 1;
	and.b32  	%r279, %r278, 496;
	mov.u32 	%r280, _ZN6thrust24THRUST_300001_SM_1000_NS8cuda_cub4core6detail5shmemE;
	add.s32 	%r281, %r280, %r279;
	st.shared.f64 	[%r281+8], %fd351;
	st.shared.u64 	[%r281+16], %rd367;
$L__BB2_93:
	bar.sync 	0;
	setp.ne.s32 	%p140, %r1, 0;
	@%p140 bra 	$L__BB2_204;
	setp.lt.s32 	%p141, %r36, 33;
	mov.f64 	%fd316, %fd351;
	mov.u64 	%rd327, %rd367;
	@%p141 bra 	$L__BB2_98;
	ld.shared.f64 	%fd117, [_ZN6thrust24THRUST_300001_SM_1000_NS8cuda_cub4core6detail5shmemE+24];
	ld.shared.u64 	%rd81, [_ZN6thrust24THRUST_300001_SM_1000_NS8cuda_cub4core6detail5shmemE+32];
	abs.f64 	%fd118, %fd351;
	abs.f64 	%fd119, %fd117;
	setp.lt.f64 	%p142, %fd118, %fd119;
	mov.f64 	%fd316, %fd117;
	mov.u64 	%rd327, %rd81;
	@%p142 bra 	$L__BB2_98;
	setp.lt.f64 	%p143, %fd119, %fd118;
	mov.f64 	%fd316, %fd351;
	mov.u64 	%rd327, %rd367;
	@%p143 bra 	$L__BB2_98;
	setp.lt.s64 	%p144, %rd367, %rd81;
	min.s64 	%rd327, %rd367, %rd81;
	selp.f64 	%fd316, %fd351, %fd117, %p144;
$L__BB2_98:
	setp.lt.s32 	%p145, %r36, 65;
	mov.f64 	%fd317, %fd316;
	mov.u64 	%rd328, %rd327;
	@%p145 bra 	$L__BB2_102;
	ld.shared.f64 	%fd122, [_ZN6thrust24THRUST_300001_SM_1000_NS8cuda_cub4core6detail5shmemE+40];
	ld.shared.u64 	%rd84, [_ZN6thrust24THRUST_300001_SM_1000_NS8cuda_cub4core6detail5shmemE+48];
	abs.f64 	%fd123, %fd316;
	abs.f64 	%fd124, %fd122;
	setp.lt.f64 	%p146, %fd123, %fd124;
	mov.f64 	%fd317, %fd122;
	mov.u64 	%rd328, %rd84;
	@%p146 bra 	$L__BB2_102;
	setp.lt.f64 	%p147, %fd124, %fd123;
	mov.f64 	%fd317, %fd316;
	mov.u64 	%rd328, %rd327;
	@%p147 bra 	$L__BB2_102;
	setp.lt.s64 	%p148, %rd327, %rd84;
	min.s64 	%rd328, %rd327, %rd84;
	selp.f64 	%fd317, %fd316, %fd122, %p148;
$L__BB2_102:
	setp.lt.s32 	%p149, %r36, 97;
	mov.f64 	%fd318, %fd317;
	mov.u64 	%rd329, %rd328;
	@%p149 bra 	$L__BB2_106;
	ld.shared.f64 	%fd127, [_ZN6thrust24THRUST_300001_SM_1000_NS8cuda_cub4core6detail5shmemE+56];
	ld.shared.u64 	%rd87, [_ZN6thrust24THRUST_300001_SM_1000_NS8cuda_cub4core6detail5shmemE+64];
	abs.f64 	%fd128, %fd317;
	abs.f64 	%fd129, %fd127;
	setp.lt.f64 	%p150, %fd128, %fd129;
	mov.f64 	%fd318, %fd127;
	mov.u64 	%rd329, %rd87;
	@%p150 bra 	$L__BB2_106;
	setp.lt.f64 	%p151, %fd129, %fd128;
	mov.f64 	%fd318, %fd317;
	mov.u64 	%rd329, %rd328;
	@%p151 bra 	$L__BB2_106;
	setp.lt.s64 	%p152, %rd328, %rd87;
	min.s64 	%rd329, %rd328, %rd87;
	selp.f64 	%fd318, %fd317, %fd127, %p152;
$L__BB2_106:
	setp.lt.s32 	%p153, %r36, 129;
	mov.f64 	%fd319, %fd318;
	mov.u64 	%rd330, %rd329;
	@%p153 bra 	$L__BB2_110;
	ld.shared.f64 	%fd132, [_ZN6thrust24THRUST_300001_SM_1000_NS8cuda_cub4core6detail5shmemE+72];
	ld.shared.u64 	%rd90, [_ZN6thrust24THRUST_300001_SM_1000_NS8cuda_cub4core6detail5shmemE+80];
	abs.f64 	%fd133, %fd318;
	abs.f64 	%fd134, %fd132;
	setp.lt.f64 	%p154, %fd133, %fd134;
	mov.f64 	%fd319, %fd132;
	mov.u64 	%rd330, %rd90;
	@%p154 bra 	$L__BB2_110;
	setp.lt.f64 	%p155, %fd134, %fd133;
	mov.f64 	%fd319, %fd318;
	mov.u64 	%rd330, %rd329;
	@%p155 bra 	$L__BB2_110;
	setp.lt.s64 	%p156, %rd329, %rd90;
	min.s64 	%rd330, %rd329, %rd90;
	selp.f64 	%fd319, %fd318, %fd132, %p156;
$L__BB2_110:
	setp.lt.s32 	%p157, %r36, 161;
	mov.f64 	%fd320, %fd319;
	mov.u64 	%rd331, %rd330;
	@%p157 bra 	$L__BB2_114;
	ld.shared.f64 	%fd137, [_ZN6thrust24THRUST_300001_SM_1000_NS8cuda_cub4core6detail5shmemE+88];
	ld.shared.u64 	%rd93, [_ZN6thrust24THRUST_300001_SM_1000_NS8cuda_cub4core6detail5shmemE+96];
	abs.f64 	%fd138, %fd319;
	abs.f64 	%fd139, %fd137;
	setp.lt.f64 	%p158, %fd138, %fd139;
	mov.f64 	%fd320, %fd137;
	mov.u64 	%rd331, %rd93;
	@%p158 bra 	$L__BB2_114;
	setp.lt.f64 	%p159, %fd139, %fd138;
	mov.f64 	%fd320, %fd319;
	mov.u64 	%rd331, %rd330;
	@%p159 bra 	$L__BB2_114;
	setp.lt.s64 	%p160, %rd330, %rd93;
	min.s64 	%rd331, %rd330, %rd93;
	selp.f64 	%fd320, %fd319, %fd137, %p160;
$L__BB2_114:
	setp.lt.s32 	%p161, %r36, 193;
	mov.f64 	%fd321, %fd320;
	mov.u64 	%rd332, %rd331;
	@%p161 bra 	$L__BB2_118;
	ld.shared.f64 	%fd142, [_ZN6thrust24THRUST_300001_SM_1000_NS8cuda_cub4core6detail5shmemE+104];
	ld.shared.u64 	%rd96, [_ZN6thrust24THRUST_300001_SM_1000_NS8cuda_cub4core6detail5shmemE+112];
	abs.f64 	%fd143, %fd320;
	abs.f64 	%fd144, %fd142;
	setp.lt.f64 	%p162, %fd143, %fd144;
	mov.f64 	%fd321, %fd142;
	mov.u64 	%rd332, %rd96;
	@%p162 bra 	$L__BB2_118;
	setp.lt.f64 	%p163, %fd144, %fd143;
	mov.f64 	%fd321, %fd320;
	mov.u64 	%rd332, %rd331;
	@%p163 bra 	$L__BB2_118;
	setp.lt.s64 	%p164, %rd331, %rd96;
	min.s64 	%rd332, %rd331, %rd96;
	selp.f64 	%fd321, %fd320, %fd142, %p164;
$L__BB2_118:
	setp.lt.s32 	%p165, %r36, 225;
	mov.u64 	%rd367, %rd332;
	mov.f64 	%fd351, %fd321;
	@%p165 bra 	$L__BB2_204;
	ld.shared.f64 	%fd147, [_ZN6thrust24THRUST_300001_SM_1000_NS8cuda_cub4core6detail5shmemE+120];
	ld.shared.u64 	%rd99, [_ZN6thrust24THRUST_300001_SM_1000_NS8cuda_cub4core6detail5shmemE+128];
	abs.f64 	%fd148, %fd321;
	abs.f64 	%fd149, %fd147;
	setp.lt.f64 	%p166, %fd148, %fd149;
	mov.u64 	%rd367, %rd99;
	mov.f64 	%fd351, %fd147;
	@%p166 bra 	$L__BB2_204;
	setp.lt.f64 	%p167, %fd149, %fd148;
	mov.u64 	%rd367, %rd332;
	mov.f64 	%fd351, %fd321;
	@%p167 bra 	$L__BB2_204;
	setp.lt.s64 	%p168, %rd332, %rd99;
	min.s64 	%rd367, %rd332, %rd99;
	selp.f64 	%fd351, %fd321, %fd147, %p168;
	bra.uni 	$L__BB2_204;
$L__BB2_122:
	mov.u32 	%r17, %tid.x;
	cvt.u64.u32 	%rd200, %r17;
	cvta.to.global.u64 	%rd201, %rd197;
	mul.wide.u32 	%rd202, %r17, 8;
	add.s64 	%rd203, %rd201, %rd202;
	ld.global.f64 	%fd274, [%rd203];
	add.s32 	%r37, %r17, 256;
	cvt.u64.u32 	%rd204, %r37;
	ld.global.f64 	%fd275, [%rd203+2048];
	add.s32 	%r38, %r17, 512;
	cvt.u64.u32 	%rd205, %r38;
	ld.global.f64 	%fd276, [%rd203+4096];
	add.s32 	%r39, %r17, 768;
	cvt.u64.u32 	%rd206, %r39;
	ld.global.f64 	%fd277, [%rd203+6144];
	or.b32  	%r40, %r17, 1024;
	cvt.u64.u32 	%rd101, %r40;
	add.s64 	%rd354, %rd198, %rd101;
	ld.global.f64 	%fd338, [%rd203+8192];
	abs.f64 	%fd278, %fd274;
	abs.f64 	%fd279, %fd275;
	setp.geu.f64 	%p3, %fd278, %fd279;
	selp.f64 	%fd280, %fd274, %fd275, %p3;
	selp.b64 	%rd207, %rd200, %rd204, %p3;
	abs.f64 	%fd281, %fd280;
	abs.f64 	%fd282, %fd276;
	setp.geu.f64 	%p4, %fd281, %fd282;
	selp.f64 	%fd283, %fd280, %fd276, %p4;
	selp.b64 	%rd208, %rd207, %rd205, %p4;
	abs.f64 	%fd284, %fd283;
	abs.f64 	%fd285, %fd277;
	setp.geu.f64 	%p5, %fd284, %fd285;
	selp.f64 	%fd152, %fd283, %fd277, %p5;
	selp.b64 	%rd104, %rd208, %rd206, %p5;
	abs.f64 	%fd153, %fd152;
	abs.f64 	%fd154, %fd338;
	setp.lt.f64 	%p6, %fd153, %fd154;
	@%p6 bra 	$L__BB2_124;
	setp.lt.f64 	%p7, %fd154, %fd153;
	setp.lt.u64 	%p8, %rd104, %rd101;
	or.pred  	%p9, %p7, %p8;
	selp.f64 	%fd338, %fd152, %fd338, %p9;
	add.s64 	%rd211, %rd198, %rd104;
	selp.b64 	%rd354, %rd211, %rd354, %p9;
$L__BB2_124:
	setp.lt.u32 	%p10, %r36, 2560;
	mov.b32 	%r394, 1280;
	@%p10 bra 	$L__BB2_137;
	mov.b32 	%r393, 1280;
	mov.f64 	%fd323, %fd338;
$L__BB2_126:
	cvt.u64.u32 	%rd212, %r393;
	add.s64 	%rd213, %rd200, %rd212;
	mul.wide.u32 	%rd214, %r393, 8;
	cvta.to.global.u64 	%rd215, %rd197;
	add.s64 	%rd217, %rd215, %rd202;
	add.s64 	%rd218, %rd217, %rd214;
	add.s64 	%rd335, %rd213, %rd198;
	ld.global.f64 	%fd324, [%rd218];
	ld.global.f64 	%fd325, [%rd218+2048];
	ld.global.f64 	%fd326, [%rd218+4096];
	ld.global.f64 	%fd327, [%rd218+6144];
	ld.global.f64 	%fd338, [%rd218+8192];
	abs.f64 	%fd163, %fd323;
	abs.f64 	%fd164, %fd324;
	setp.lt.f64 	%p11, %fd163, %fd164;
	@%p11 bra 	$L__BB2_128;
	setp.lt.f64 	%p12, %fd164, %fd163;
	setp.lt.s64 	%p13, %rd354, %rd335;
	or.pred  	%p14, %p12, %p13;
	selp.f64 	%fd324, %fd323, %fd324, %p14;
	selp.b64 	%rd335, %rd354, %rd335, %p14;
$L__BB2_128:
	cvt.u64.u32 	%rd219, %r393;
	add.s64 	%rd220, %rd200, %rd219;
	add.s64 	%rd221, %rd220, %rd198;
	add.s64 	%rd336, %rd221, 256;
	abs.f64 	%fd167, %fd324;
	abs.f64 	%fd168, %fd325;
	setp.lt.f64 	%p15, %fd167, %fd168;
	@%p15 bra 	$L__BB2_130;
	setp.lt.f64 	%p16, %fd168, %fd167;
	add.s64 	%rd226, %rd221, 256;
	setp.lt.s64 	%p17, %rd335, %rd226;
	or.pred  	%p18, %p16, %p17;
	selp.f64 	%fd325, %fd324, %fd325, %p18;
	selp.b64 	%rd336, %rd335, %rd226, %p18;
$L__BB2_130:
	add.s64 	%rd337, %rd221, 512;
	abs.f64 	%fd171, %fd325;
	abs.f64 	%fd172, %fd326;
	setp.lt.f64 	%p19, %fd171, %fd172;
	@%p19 bra 	$L__BB2_132;
	setp.lt.f64 	%p20, %fd172, %fd171;
	add.s64 	%rd234, %rd221, 512;
	setp.lt.s64 	%p21, %rd336, %rd234;
	or.pred  	%p22, %p20, %p21;
	selp.f64 	%fd326, %fd325, %fd326, %p22;
	selp.b64 	%rd337, %rd336, %rd234, %p22;
$L__BB2_132:
	add.s64 	%rd338, %rd221, 768;
	abs.f64 	%fd175, %fd326;
	abs.f64 	%fd176, %fd327;
	setp.lt.f64 	%p23, %fd175, %fd176;
	@%p23 bra 	$L__BB2_134;
	setp.lt.f64 	%p24, %fd176, %fd175;
	setp.lt.s64 	%p25, %rd337, %rd338;
	or.pred  	%p26, %p24, %p25;
	selp.f64 	%fd327, %fd326, %fd327, %p26;
	selp.b64 	%rd338, %rd337, %rd338, %p26;
$L__BB2_134:
	add.s64 	%rd354, %rd221, 1024;
	abs.f64 	%fd179, %fd327;
	abs.f64 	%fd180, %fd338;
	setp.lt.f64 	%p27, %fd179, %fd180;
	@%p27 bra 	$L__BB2_136;
	setp.lt.f64 	%p28, %fd180, %fd179;
	setp.lt.s64 	%p29, %rd338, %rd354;
	or.pred  	%p30, %p28, %p29;
	selp.f64 	%fd338, %fd327, %fd338, %p30;
	selp.b64 	%rd354, %rd338, %rd354, %p30;
$L__BB2_136:
	add.s32 	%r394, %r393, 1280;
	add.s32 	%r43, %r393, 2560;
	setp.le.s32 	%p31, %r43, %r36;
	mov.u32 	%r393, %r394;
	mov.f64 	%fd323, %fd338;
	@%p31 bra 	$L__BB2_126;
$L__BB2_137:
	setp.le.s32 	%p32, %r36, %r394;
	@%p32 bra 	$L__BB2_160;
	sub.s32 	%r21, %r36, %r394;
	setp.ge.s32 	%p33, %r17, %r21;
	@%p33 bra 	$L__BB2_160;
	cvta.to.global.u64 	%rd127, %rd197;
	not.b32 	%r44, %r17;
	add.s32 	%r45, %r36, %r44;
	sub.s32 	%r22, %r45, %r394;
	and.b32  	%r46, %r22, 768;
	setp.eq.s32 	%p34, %r46, 768;
	mov.u32 	%r397, %r17;
	@%p34 bra 	$L__BB2_145;
	add.s32 	%r47, %r17, %r394;
	cvt.u64.u32 	%rd242, %r47;
	add.s64 	%rd342, %rd198, %rd242;
	mul.wide.u32 	%rd243, %r47, 8;
	add.s64 	%rd341, %rd127, %rd243;
	shr.u32 	%r48, %r22, 8;
	add.s32 	%r49, %r48, 1;
	and.b32  	%r50, %r49, 3;
	neg.s32 	%r395, %r50;
	mov.u32 	%r397, %r17;
$L__BB2_141:
	.pragma "nounroll";
	mov.u64 	%rd132, %rd354;
	mov.f64 	%fd184, %fd338;
	ld.global.f64 	%fd185, [%rd341];
	abs.f64 	%fd186, %fd184;
	abs.f64 	%fd187, %fd185;
	setp.lt.f64 	%p35, %fd186, %fd187;
	mov.f64 	%fd338, %fd185;
	mov.u64 	%rd354, %rd342;
	@%p35 bra 	$L__BB2_144;
	setp.lt.f64 	%p36, %fd187, %fd186;
	mov.f64 	%fd338, %fd184;
	mov.u64 	%rd354, %rd132;
	@%p36 bra 	$L__BB2_144;
	setp.lt.s64 	%p37, %rd132, %rd342;
	selp.f64 	%fd338, %fd184, %fd185, %p37;
	min.s64 	%rd354, %rd132, %rd342;
$L__BB2_144:
	add.s32 	%r397, %r397, 256;
	add.s64 	%rd342, %rd342, 256;
	add.s64 	%rd341, %rd341, 2048;
	add.s32 	%r395, %r395, 1;
	setp.ne.s32 	%p38, %r395, 0;
	@%p38 bra 	$L__BB2_141;
$L__BB2_145:
	setp.lt.u32 	%p39, %r22, 768;
	@%p39 bra 	$L__BB2_160;
	add.s32 	%r398, %r397, %r394;
	cvt.u64.u32 	%rd244, %r398;
	add.s64 	%rd349, %rd198, %rd244;
	cvt.u64.u32 	%rd245, %r397;
	cvt.u64.u32 	%rd246, %r394;
	add.s64 	%rd247, %rd245, %rd246;
	shl.b64 	%rd248, %rd247, 3;
	add.s64 	%rd249, %rd248, %rd127;
	add.s64 	%rd348, %rd249, 6144;
	mul.wide.u32 	%rd250, %r398, 8;
	add.s64 	%rd347, %rd127, %rd250;
	add.s32 	%r399, %r397, 512;
$L__BB2_147:
	mov.u32 	%r32, %r399;
	ld.global.f64 	%fd193, [%rd347];
	abs.f64 	%fd194, %fd338;
	abs.f64 	%fd195, %fd193;
	setp.lt.f64 	%p40, %fd194, %fd195;
	mov.f64 	%fd335, %fd193;
	mov.u64 	%rd351, %rd349;
	@%p40 bra 	$L__BB2_150;
	setp.lt.f64 	%p41, %fd195, %fd194;
	mov.f64 	%fd335, %fd338;
	mov.u64 	%rd351, %rd354;
	@%p41 bra 	$L__BB2_150;
	setp.lt.s64 	%p42, %rd354, %rd349;
	selp.f64 	%fd335, %fd338, %fd193, %p42;
	min.s64 	%rd351, %rd354, %rd349;
$L__BB2_150:
	add.s32 	%r51, %r398, 256;
	cvt.u64.u32 	%rd251, %r51;
	add.s64 	%rd148, %rd198, %rd251;
	ld.global.f64 	%fd198, [%rd348+-4096];
	abs.f64 	%fd199, %fd335;
	abs.f64 	%fd200, %fd198;
	setp.lt.f64 	%p43, %fd199, %fd200;
	mov.f64 	%fd336, %fd198;
	mov.u64 	%rd352, %rd148;
	@%p43 bra 	$L__BB2_153;
	setp.lt.f64 	%p44, %fd200, %fd199;
	mov.f64 	%fd336, %fd335;
	mov.u64 	%rd352, %rd351;
	@%p44 bra 	$L__BB2_153;
	setp.lt.s64 	%p45, %rd351, %rd148;
	selp.f64 	%fd336, %fd335, %fd198, %p45;
	min.s64 	%rd352, %rd351, %rd148;
$L__BB2_153:
	add.s32 	%r52, %r398, 512;
	cvt.u64.u32 	%rd252, %r52;
	add.s64 	%rd151, %rd198, %rd252;
	ld.global.f64 	%fd203, [%rd348+-2048];
	abs.f64 	%fd204, %fd336;
	abs.f64 	%fd205, %fd203;
	setp.lt.f64 	%p46, %fd204, %fd205;
	mov.f64 	%fd337, %fd203;
	mov.u64 	%rd353, %rd151;
	@%p46 bra 	$L__BB2_156;
	setp.lt.f64 	%p47, %fd205, %fd204;
	mov.f64 	%fd337, %fd336;
	mov.u64 	%rd353, %rd352;
	@%p47 bra 	$L__BB2_156;
	setp.lt.s64 	%p48, %rd352, %rd151;
	selp.f64 	%fd337, %fd336, %fd203, %p48;
	min.s64 	%rd353, %rd352, %rd151;
$L__BB2_156:
	add.s32 	%r53, %r398, 768;
	cvt.u64.u32 	%rd253, %r53;
	add.s64 	%rd154, %rd198, %rd253;
	ld.global.f64 	%fd208, [%rd348];
	abs.f64 	%fd209, %fd337;
	abs.f64 	%fd210, %fd208;
	setp.lt.f64 	%p49, %fd209, %fd210;
	mov.f64 	%fd338, %fd208;
	mov.u64 	%rd354, %rd154;
	@%p49 bra 	$L__BB2_159;
	setp.lt.f64 	%p50, %fd210, %fd209;
	mov.f64 	%fd338, %fd337;
	mov.u64 	%rd354, %rd353;
	@%p50 bra 	$L__BB2_159;
	setp.lt.s64 	%p51, %rd353, %rd154;
	selp.f64 	%fd338, %fd337, %fd208, %p51;
	min.s64 	%rd354, %rd353, %rd154;
$L__BB2_159:
	add.s64 	%rd349, %rd349, 1024;
	add.s64 	%rd348, %rd348, 8192;
	add.s64 	%rd347, %rd347, 8192;
	add.s32 	%r399, %r32, 1024;
	add.s32 	%r54, %r32, 512;
	add.s32 	%r398, %r398, 1024;
	setp.lt.s32 	%p52, %r54, %r21;
	@%p52 bra 	$L__BB2_147;
$L__BB2_160:
	// begin inline asm
	mov.u32 %r55, %laneid;
	// end inline asm
	mov.b64 	%rd254, %fd338;
	mov.b64 	{%r57, %r62}, %rd254;
	mov.b32 	%r73, 1;
	mov.b32 	%r74, 31;
	mov.b32 	%r75, -1;
	// begin inline asm
	shfl.sync.down.b32 %r56, %r57, %r73, %r74, %r75;
	// end inline asm
	// begin inline asm
	shfl.sync.down.b32 %r61, %r62, %r73, %r74, %r75;
	// end inline asm
	mov.b64 	%rd255, {%r56, %r61};
	mov.b64 	%fd214, %rd255;
	mov.b64 	{%r67, %r72}, %rd354;
	// begin inline asm
	shfl.sync.down.b32 %r66, %r67, %r73, %r74, %r75;
	// end inline asm
	// begin inline asm
	shfl.sync.down.b32 %r71, %r72, %r73, %r74, %r75;
	// end inline asm
	mov.b64 	%rd161, {%r66, %r71};
	setp.gt.s32 	%p53, %r55, 30;
	mov.f64 	%fd340, %fd338;
	mov.u64 	%rd356, %rd354;
	@%p53 bra 	$L__BB2_164;
	abs.f64 	%fd215, %fd338;
	abs.f64 	%fd216, %fd214;
	setp.lt.f64 	%p54, %fd215, %fd216;
	mov.f64 	%fd340, %fd214;
	mov.u64 	%rd356, %rd161;
	@%p54 bra 	$L__BB2_164;
	setp.lt.f64 	%p55, %fd216, %fd215;
	mov.f64 	%fd340, %fd338;
	mov.u64 	%rd356, %rd354;
	@%p55 bra 	$L__BB2_164;
	setp.lt.s64 	%p56, %rd354, %rd161;
	selp.f64 	%fd340, %fd338, %fd214, %p56;
	min.s64 	%rd356, %rd354, %rd161;
$L__BB2_164:
	mov.b64 	%rd256, %fd340;
	mov.b64 	{%r77, %r82}, %rd256;
	mov.b32 	%r93, 2;
	mov.b32 	%r94, 31;
	mov.b32 	%r95, -1;
	// begin inline asm
	shfl.sync.down.b32 %r76, %r77, %r93, %r94, %r95;
	// end inline asm
	// begin inline asm
	shfl.sync.down.b32 %r81, %r82, %r93, %r94, %r95;
	// end inline asm
	mov.b64 	%rd257, {%r76, %r81};
	mov.b64 	%fd219, %rd257;
	mov.b64 	{%r87, %r92}, %rd356;
	// begin inline asm
	shfl.sync.down.b32 %r86, %r87, %r93, %r94, %r95;
	// end inline asm
	// begin inline asm
	shfl.sync.down.b32 %r91, %r92, %r93, %r94, %r95;
	// end inline asm
	mov.b64 	%rd164, {%r86, %r91};
	setp.gt.s32 	%p57, %r55, 29;
	mov.f64 	%fd341, %fd340;
	mov.u64 	%rd357, %rd356;
	@%p57 bra 	$L__BB2_168;
	abs.f64 	%fd220, %fd340;
	abs.f64 	%fd221, %fd219;
	setp.lt.f64 	%p58, %fd220, %fd221;
	mov.f64 	%fd341, %fd219;
	mov.u64 	%rd357, %rd164;
	@%p58 bra 	$L__BB2_168;
	setp.lt.f64 	%p59, %fd221, %fd220;
	mov.f64 	%fd341, %fd340;
	mov.u64 	%rd357, %rd356;
	@%p59 bra 	$L__BB2_168;
	setp.lt.s64 	%p60, %rd356, %rd164;
	selp.f64 	%fd341, %fd340, %fd219, %p60;
	min.s64 	%rd357, %rd356, %rd164;
$L__BB2_168:
	mov.b64 	%rd258, %fd341;
	mov.b64 	{%r97, %r102}, %rd258;
	mov.b32 	%r113, 4;
	mov.b32 	%r114, 31;
	mov.b32 	%r115, -1;
	// begin inline asm
	shfl.sync.down.b32 %r96, %r97, %r113, %r114, %r115;
	// end inline asm
	// begin inline asm
	shfl.sync.down.b32 %r101, %r102, %r113, %r114, %r115;
	// end inline asm
	mov.b64 	%rd259, {%r96, %r101};
	mov.b64 	%fd224, %rd259;
	mov.b64 	{%r107, %r112}, %rd357;
	// begin inline asm
	shfl.sync.down.b32 %r106, %r107, %r113, %r114, %r115;
	// end inline asm
	// begin inline asm
	shfl.sync.down.b32 %r111, %r112, %r113, %r114, %r115;
	// end inline asm
	mov.b64 	%rd167, {%r106, %r111};
	setp.gt.s32 	%p61, %r55, 27;
	mov.f64 	%fd342, %fd341;
	mov.u64 	%rd358, %rd357;
	@%p61 bra 	$L__BB2_172;
	abs.f64 	%fd225, %fd341;
	abs.f64 	%fd226, %fd224;
	setp.lt.f64 	%p62, %fd225, %fd226;
	mov.f64 	%fd342, %fd224;
	mov.u64 	%rd358, %rd167;
	@%p62 bra 	$L__BB2_172;
	setp.lt.f64 	%p63, %fd226, %fd225;
	mov.f64 	%fd342, %fd341;
	mov.u64 	%rd358, %rd357;
	@%p63 bra 	$L__BB2_172;
	setp.lt.s64 	%p64, %rd357, %rd167;
	selp.f64 	%fd342, %fd341, %fd224, %p64;
	min.s64 	%rd358, %rd357, %rd167;
$L__BB2_172:
	mov.b64 	%rd260, %fd342;
	mov.b64 	{%r117, %r122}, %rd260;
	mov.b32 	%r133, 8;
	mov.b32 	%r134, 31;
	mov.b32 	%r135, -1;
	// begin inline asm
	shfl.sync.down.b32 %r116, %r117, %r133, %r134, %r135;
	// end inline asm
	// begin inline asm
	shfl.sync.down.b32 %r121, %r122, %r133, %r134, %r135;
	// end inline asm
	mov.b64 	%rd261, {%r116, %r121};
	mov.b64 	%fd229, %rd261;
	mov.b64 	{%r127, %r132}, %rd358;
	// begin inline asm
	shfl.sync.down.b32 %r126, %r127, %r133, %r134, %r135;
	// end inline asm
	// begin inline asm
	shfl.sync.down.b32 %r131, %r132, %r133, %r134, %r135;
	// end inline asm
	mov.b64 	%rd170, {%r126, %r131};
	setp.gt.s32 	%p65, %r55, 23;
	mov.f64 	%fd343, %fd342;
	mov.u64 	%rd359, %rd358;
	@%p65 bra 	$L__BB2_176;
	abs.f64 	%fd230, %fd342;
	abs.f64 	%fd231, %fd229;
	setp.lt.f64 	%p66, %fd230, %fd231;
	mov.f64 	%fd343, %fd229;
	mov.u64 	%rd359, %rd170;
	@%p66 bra 	$L__BB2_176;
	setp.lt.f64 	%p67, %fd231, %fd230;
	mov.f64 	%fd343, %fd342;
	mov.u64 	%rd359, %rd358;
	@%p67 bra 	$L__BB2_176;
	setp.lt.s64 	%p68, %rd358, %rd170;
	selp.f64 	%fd343, %fd342, %fd229, %p68;
	min.s64 	%rd359, %rd358, %rd170;
$L__BB2_176:
	mov.b64 	%rd262, %fd343;
	mov.b64 	{%r137, %r142}, %rd262;
	mov.b32 	%r153, 16;
	mov.b32 	%r154, 31;
	mov.b32 	%r155, -1;
	// begin inline asm
	shfl.sync.down.b32 %r136, %r137, %r153, %r154, %r155;
	// end inline asm
	// begin inline asm
	shfl.sync.down.b32 %r141, %r142, %r153, %r154, %r155;
	// end inline asm
	mov.b64 	%rd263, {%r136, %r141};
	mov.b64 	%fd234, %rd263;
	mov.b64 	{%r147, %r152}, %rd359;
	// begin inline asm
	shfl.sync.down.b32 %r146, %r147, %r153, %r154, %r155;
	// end inline asm
	// begin inline asm
	shfl.sync.down.b32 %r151, %r152, %r153, %r154, %r155;
	// end inline asm
	mov.b64 	%rd173, {%r146, %r151};
	setp.gt.s32 	%p69, %r55, 15;
	mov.f64 	%fd351, %fd343;
	mov.u64 	%rd367, %rd359;
	@%p69 bra 	$L__BB2_180;
	abs.f64 	%fd235, %fd343;
	abs.f64 	%fd236, %fd234;
	setp.lt.f64 	%p70, %fd235, %fd236;
	mov.f64 	%fd351, %fd234;
	mov.u64 	%rd367, %rd173;
	@%p70 bra 	$L__BB2_180;
	setp.lt.f64 	%p71, %fd236, %fd235;
	mov.f64 	%fd351, %fd343;
	mov.u64 	%rd367, %rd359;
	@%p71 bra 	$L__BB2_180;
	setp.lt.s64 	%p72, %rd359, %rd173;
	selp.f64 	%fd351, %fd343, %fd234, %p72;
	min.s64 	%rd367, %rd359, %rd173;
$L__BB2_180:
	setp.ne.s32 	%p73, %r55, 0;
	@%p73 bra 	$L__BB2_182;
	shr.u32 	%r156, %r17, 1;
	and.b32  	%r157, %r156, 496;
	mov.u32 	%r158, _ZN6thrust24THRUST_300001_SM_1000_NS8cuda_cub4core6detail5shmemE;
	add.s32 	%r159, %r158, %r157;
	st.shared.f64 	[%r159+8], %fd351;
	st.shared.u64 	[%r159+16], %rd367;
$L__BB2_182:
	bar.sync 	0;
	setp.ne.s32 	%p74, %r17, 0;
	@%p74 bra 	$L__BB2_204;
	ld.shared.f64 	%fd239, [_ZN6thrust24THRUST_300001_SM_1000_NS8cuda_cub4core6detail5shmemE+24];
	ld.shared.u64 	%rd176, [_ZN6thrust24THRUST_300001_SM_1000_NS8cuda_cub4core6detail5shmemE+32];
	abs.f64 	%fd240, %fd351;
	abs.f64 	%fd241, %fd239;
	setp.lt.f64 	%p75, %fd240, %fd241;
	mov.f64 	%fd345, %fd239;
	mov.u64 	%rd361, %rd176;
	@%p75 bra 	$L__BB2_186;
	setp.lt.f64 	%p76, %fd241, %fd240;
	mov.f64 	%fd345, %fd351;
	mov.u64 	%rd361, %rd367;
	@%p76 bra 	$L__BB2_186;
	setp.lt.s64 	%p77, %rd367, %rd176;
	selp.f64 	%fd345, %fd351, %fd239, %p77;
	min.s64 	%rd361, %rd367, %rd176;
$L__BB2_186:
	ld.shared.f64 	%fd244, [_ZN6thrust24THRUST_300001_SM_1000_NS8cuda_cub4core6detail5shmemE+40];
	ld.shared.u64 	%rd179, [_ZN6thrust24THRUST_300001_SM_1000_NS8cuda_cub4core6detail5shmemE+48];
	abs.f64 	%fd245, %fd345;
	abs.f64 	%fd246, %fd244;
	setp.lt.f64 	%p78, %fd245, %fd246;
	mov.f64 	%fd346, %fd244;
	mov.u64 	%rd362, %rd179;
	@%p78 bra 	$L__BB2_189;
	setp.lt.f64 	%p79, %fd246, %fd245;
	mov.f64 	%fd346, %fd345;
	mov.u64 	%rd362, %rd361;
	@%p79 bra 	$L__BB2_189;
	setp.lt.s64 	%p80, %rd361, %rd179;
	selp.f64 	%fd346, %fd345, %fd244, %p80;
	min.s64 	%rd362, %rd361, %rd179;
$L__BB2_189:
	ld.shared.f64 	%fd249, [_ZN6thrust24THRUST_300001_SM_1000_NS8cuda_cub4core6detail5shmemE+56];
	ld.shared.u64 	%rd182, [_ZN6thrust24THRUST_300001_SM_1000_NS8cuda_cub4core6detail5shmemE+64];
	abs.f64 	%fd250, %fd346;
	abs.f64 	%fd251, %fd249;
	setp.lt.f64 	%p81, %fd250, %fd251;
	mov.f64 	%fd347, %fd249;
	mov.u64 	%rd363, %rd182;
	@%p81 bra 	$L__BB2_192;
	setp.lt.f64 	%p82, %fd251, %fd250;
	mov.f64 	%fd347, %fd346;
	mov.u64 	%rd363, %rd362;
	@%p82 bra 	$L__BB2_192;
	setp.lt.s64 	%p83, %rd362, %rd182;
	selp.f64 	%fd347, %fd346, %fd249, %p83;
	min.s64 	%rd363, %rd362, %rd182;
$L__BB2_192:
	ld.shared.f64 	%fd254, [_ZN6thrust24THRUST_300001_SM_1000_NS8cuda_cub4core6detail5shmemE+72];
	ld.shared.u64 	%rd185, [_ZN6thrust24THRUST_300001_SM_1000_NS8cuda_cub4core6detail5shmemE+80];
	abs.f64 	%fd255, %fd347;
	abs.f64 	%fd256, %fd254;
	setp.lt.f64 	%p84, %fd255, %fd256;
	mov.f64 	%fd348, %fd254;
	mov.u64 	%rd364, %rd185;
	@%p84 bra 	$L__BB2_195;
	setp.lt.f64 	%p85, %fd256, %fd255;
	mov.f64 	%fd348, %fd347;
	mov.u64 	%rd364, %rd363;
	@%p85 bra 	$L__BB2_195;
	setp.lt.s64 	%p86, %rd363, %rd185;
	selp.f64 	%fd348, %fd347, %fd254, %p86;
	min.s64 	%rd364, %rd363, %rd185;
$L__BB2_195:
	ld.shared.f64 	%fd259, [_ZN6thrust24THRUST_300001_SM_1000_NS8cuda_cub4core6detail5shmemE+88];
	ld.shared.u64 	%rd188, [_ZN6thrust24THRUST_300001_SM_1000_NS8cuda_cub4core6detail5shmemE+96];
	abs.f64 	%fd260, %fd348;
	abs.f64 	%fd261, %fd259;
	setp.lt.f64 	%p87, %fd260, %fd261;
	mov.f64 	%fd349, %fd259;
	mov.u64 	%rd365, %rd188;
	@%p87 bra 	$L__BB2_198;
	setp.lt.f64 	%p88, %fd261, %fd260;
	mov.f64 	%fd349, %fd348;
	mov.u64 	%rd365, %rd364;
	@%p88 bra 	$L__BB2_198;
	setp.lt.s64 	%p89, %rd364, %rd188;
	selp.f64 	%fd349, %fd348, %fd259, %p89;
	min.s64 	%rd365, %rd364, %rd188;
$L__BB2_198:
	ld.shared.f64 	%fd264, [_ZN6thrust24THRUST_300001_SM_1000_NS8cuda_cub4core6detail5shmemE+104];
	ld.shared.u64 	%rd191, [_ZN6thrust24THRUST_300001_SM_1000_NS8cuda_cub4core6detail5shmemE+112];
	abs.f64 	%fd265, %fd349;
	abs.f64 	%fd266, %fd264;
	setp.lt.f64 	%p90, %fd265, %fd266;
	mov.f64 	%fd350, %fd264;
	mov.u64 	%rd366, %rd191;
	@%p90 bra 	$L__BB2_201;
	setp.lt.f64 	%p91, %fd266, %fd265;
	mov.f64 	%fd350, %fd349;
	mov.u64 	%rd366, %rd365;
	@%p91 bra 	$L__BB2_201;
	setp.lt.s64 	%p92, %rd365, %rd191;
	selp.f64 	%fd350, %fd349, %fd264, %p92;
	min.s64 	%rd366, %rd365, %rd191;
$L__BB2_201:
	ld.shared.f64 	%fd269, [_ZN6thrust24THRUST_300001_SM_1000_NS8cuda_cub4core6detail5shmemE+120];
	ld.shared.u64 	%rd194, [_ZN6thrust24THRUST_300001_SM_1000_NS8cuda_cub4core6detail5shmemE+128];
	abs.f64 	%fd270, %fd350;
	abs.f64 	%fd271, %fd269;
	setp.lt.f64 	%p93, %fd270, %fd271;
	mov.u64 	%rd367, %rd194;
	mov.f64 	%fd351, %fd269;
	@%p93 bra 	$L__BB2_204;
	setp.lt.f64 	%p94, %fd271, %fd270;
	mov.u64 	%rd367, %rd366;
	mov.f64 	%fd351, %fd350;
	@%p94 bra 	$L__BB2_204;
	setp.lt.s64 	%p95, %rd366, %rd194;
	selp.f64 	%fd351, %fd350, %fd269, %p95;
	min.s64 	%rd367, %rd366, %rd194;
$L__BB2_204:
	mov.u32 	%r387, %tid.x;
	setp.ne.s32 	%p212, %r387, 0;
	@%p212 bra 	$L__BB2_206;
	ld.param.u64 	%rd297, [_ZN6thrust24THRUST_300001_SM_1000_NS8cuda_cub4core6detail13_kernel_agentINS1_8__reduce11ReduceAgentINS0_12zip_iteratorIN4cuda3std3__45tupleIJNS0_10device_ptrIdEENS0_17counting_iteratorIlNS0_11use_defaultESF_SF_EEEEEEEPNSB_IJdlEEESJ_iNS1_9__extrema9arg_max_fIdl14abs_comparatorEEEEJSI_SK_iSO_EEEvDpT0__param_1];
	cvta.to.global.u64 	%rd296, %rd297;
	st.global.f64 	[%rd296], %fd351;
	st.global.u64 	[%rd296+8], %rd367;
$L__BB2_206:
	ret;

}
	// .globl	_ZN6thrust24THRUST_300001_SM_1000_NS8cuda_cub4core6detail13_kernel_agentINS1_8__reduce11ReduceAgentINS0_12zip_iteratorIN4cuda3std3__45tupleIJNS0_10device_ptrIdEENS0_17counting_iteratorIlNS0_11use_defaultESF_SF_EEEEEEEPNSB_IJdlEEESJ_iNS1_9__extrema9arg_max_fIdl14abs_comparatorEEEEJSI_SK_iN3cub18CUB_300001_SM_100013GridEvenShareIiEENSR_9GridQueueIjEESO_EEEvDpT0_
.visible .entry _ZN6thrust24THRUST_300001_SM_1000_NS8cuda_cub4core6detail13_kernel_agentINS1_8__reduce11ReduceAgentINS0_12zip_iteratorIN4cuda3std3__45tupleIJNS0_10device_ptrIdEENS0_17counting_iteratorIlNS0_11use_defaultESF_SF_EEEEEEEPNSB_IJdlEEESJ_iNS1_9__extrema9arg_max_fIdl14abs_comparatorEEEEJSI_SK_iN3cub18CUB_300001_SM_100013GridEvenShareIiEENSR_9GridQueueIjEESO_EEEvDpT0_(
	.param .align 8 .b8 _ZN6thrust24THRUST_300001_SM_1000_NS8cuda_cub4core6detail13_kernel_agentINS1_8__reduce11ReduceAgentINS0_12zip_iteratorIN4cuda3std3__45tupleIJNS0_10device_ptrIdEENS0_17counting_iteratorIlNS0_11use_defaultESF_SF_EEEEEEEPNSB_IJdlEEESJ_iNS1_9__extrema9arg_max_fIdl14abs_comparatorEEEEJSI_SK_iN3cub18CUB_300001_SM_100013GridEvenShareIiEENSR_9GridQueueIjEESO_EEEvDpT0__param_0[16],
	.param .u64 .ptr .align 1 _ZN6thrust24THRUST_300001_SM_1000_NS8cuda_cub4core6detail13_kernel_agentINS1_8__reduce11ReduceAgentINS0_12zip_iteratorIN4cuda3std3__45tupleIJNS0_10device_ptrIdEENS0_17counting_iteratorIlNS0_11use_defaultESF_SF_EEEEEEEPNSB_IJdlEEESJ_iNS1_9__extrema9arg_max_fIdl14abs_comparatorEEEEJSI_SK_iN3cub18CUB_300001_SM_100013GridEvenShareIiEENSR_9GridQueueIjEESO_EEEvDpT0__param_1,
	.param .u32 _ZN6thrust24THRUST_300001_SM_1000_NS8cuda_cub4core6detail13_kernel_agentINS1_8__reduce11ReduceAgentINS0_12zip_iteratorIN4cuda3std3__45tupleIJNS0_10device_ptrIdEENS0_17counting_iteratorIlNS0_11use_defaultESF_SF_EEEEEEEPNSB_IJdlEEESJ_iNS1_9__extrema9arg_max_fIdl14abs_comparatorEEEEJSI_SK_iN3cub18CUB_300001_SM_100013GridEvenShareIiEENSR_9GridQueueIjEESO_EEEvDpT0__param_2,
	.param .align 4 .b8 _ZN6thrust24THRUST_300001_SM_1000_NS8cuda_cub4core6detail13_kernel_agentINS1_8__reduce11ReduceAgentINS0_12zip_iteratorIN4cuda3std3__45tupleIJNS0_10device_ptrIdEENS0_17counting_iteratorIlNS0_11use_defaultESF_SF_EEEEEEEPNSB_IJdlEEESJ_iNS1_9__extrema9arg_max_fIdl14abs_comparatorEEEEJSI_SK_iN3cub18CUB_300001_SM_100013GridEvenShareIiEENSR_9GridQueueIjEESO_EEEvDpT0__param_3[40],
	.param .align 8 .b8 _ZN6thrust24THRUST_300001_SM_1000_NS8cuda_cub4core6detail13_kernel_agentINS1_8__reduce11ReduceAgentINS0_12zip_iteratorIN4cuda3std3__45tupleIJNS0_10device_ptrIdEENS0_17counting_iteratorIlNS0_11use_defaultESF_SF_EEEEEEEPNSB_IJdlEEESJ_iNS1_9__extrema9arg_max_fIdl14abs_comparatorEEEEJSI_SK_iN3cub18CUB_300001_SM_100013GridEvenShareIiEENSR_9GridQueueIjEESO_EEEvDpT0__param_4[8],
	.param .align 1 .b8 _ZN6thrust24THRUST_300001_SM_1000_NS8cuda_cub4core6detail13_kernel_agentINS1_8__reduce11ReduceAgentINS0_12zip_iteratorIN4cuda3std3__45tupleIJNS0_10device_ptrIdEENS0_17counting_iteratorIlNS0_11use_defaultESF_SF_EEEEEEEPNSB_IJdlEEESJ_iNS1_9__extrema9arg_max_fIdl14abs_comparatorEEEEJSI_SK_iN3cub18CUB_300001_SM_100013GridEvenShareIiEENSR_9GridQueueIjEESO_EEEvDpT0__param_5[1]
)
.maxntid 256
{
	.reg .pred 	%p<215>;
	.reg .b32 	%r<437>;
	.reg .b64 	%rd<318>;
	.reg .b64 	%fd<352>;

	ld.param.u64 	%rd3, [_ZN6thrust24THRUST_300001_SM_1000_NS8cuda_cub4core6detail13_kernel_agentINS1_8__reduce11ReduceAgentINS0_12zip_iteratorIN4cuda3std3__45tupleIJNS0_10device_ptrIdEENS0_17counting_iteratorIlNS0_11use_defaultESF_SF_EEEEEEEPNSB_IJdlEEESJ_iNS1_9__extrema9arg_max_fIdl14abs_comparatorEEEEJSI_SK_iN3cub18CUB_300001_SM_100013GridEvenShareIiEENSR_9GridQueueIjEESO_EEEvDpT0__param_0+8];
	ld.param.u64 	%rd181, [_ZN6thrust24THRUST_300001_SM_1000_NS8cuda_cub4core6detail13_kernel_agentINS1_8__reduce11ReduceAgentINS0_12zip_iteratorIN4cuda3std3__45tupleIJNS0_10device_ptrIdEENS0_17counting_iteratorIlNS0_11use_defaultESF_SF_EEEEEEEPNSB_IJdlEEESJ_iNS1_9__extrema9arg_max_fIdl14abs_comparatorEEEEJSI_SK_iN3cub18CUB_300001_SM_100013GridEvenShareIiEENSR_9GridQueueIjEESO_EEEvDpT0__param_0];
	ld.param.u64 	%rd182, [_ZN6thrust24THRUST_300001_SM_1000_NS8cuda_cub4core6detail13_kernel_agentINS1_8__reduce11ReduceAgentINS0_12zip_iteratorIN4cuda3std3__45tupleIJNS0_10device_ptrIdEENS0_17counting_iteratorIlNS0_11use_defaultESF_SF_EEEEEEEPNSB_IJdlEEESJ_iNS1_9__extrema9arg_max_fIdl14abs_comparatorEEEEJSI_SK_iN3cub18CUB_300001_SM_100013GridEvenShareIiEENSR_9GridQueueIjEESO_EEEvDpT0__param_4];
	ld.param.u32 	%r66, [_ZN6thrust24THRUST_300001_SM_1000_NS8cuda_cub4core6detail13_kernel_agentINS1_8__reduce11ReduceAgentINS0_12zip_iteratorIN4cuda3std3__45tupleIJNS0_10device_ptrIdEENS0_17counting_iteratorIlNS0_11use_defaultESF_SF_EEEEEEEPNSB_IJdlEEESJ_iNS1_9__extrema9arg_max_fIdl14abs_comparatorEEEEJSI_SK_iN3cub18CUB_300001_SM_100013GridEvenShareIiEENSR_9GridQueueIjEESO_EEEvDpT0__param_2];
	cvta.to.global.u64 	%rd1, %rd182;
	cvta.to.global.u64 	%rd2, %rd181;
	mov.u32 	%r1, %ctaid.x;
	mul.lo.s32 	%r2, %r1, 1280;
	mov.u32 	%r67, %nctaid.x;
	mul.lo.s32 	%r3, %r67, 1280;
	add.s32 	%r68, %r2, 1280;
	setp.le.s32 	%p1, %r68, %r66;
	@%p1 bra 	$L__BB3_121;
	sub.s32 	%r4, %r66, %r2;
	mov.u32 	%r5, %tid.x;
	setp.ge.s32 	%p98, %r5, %r4;
	mov.f64 	%fd298, 0d0000000000000000;
	mov.b64 	%rd264, 0;
	mov.u32 	%r420, %r5;
	@%p98 bra 	$L__BB3_3;
	add.s32 	%r190, %r2, %r5;
	cvt.s64.s32 	%rd219, %r190;
	mul.wide.s32 	%rd220, %r190, 8;
	add.s64 	%rd221, %rd2, %rd220;
	add.s64 	%rd264, %rd3, %rd219;
	ld.global.f64 	%fd298, [%rd221];
	add.s32 	%r420, %r5, 256;
$L__BB3_3:
	setp.ge.s32 	%p99, %r420, %r4;
	@%p99 bra 	$L__BB3_25;
	not.b32 	%r191, %r420;
	add.s32 	%r192, %r66, %r191;
	sub.s32 	%r8, %r192, %r2;
	and.b32  	%r193, %r8, 768;
	setp.eq.s32 	%p100, %r193, 768;
	@%p100 bra 	$L__BB3_10;
	add.s32 	%r418, %r420, %r2;
	shr.u32 	%r194, %r8, 8;
	add.s32 	%r195, %r194, 1;
	and.b32  	%r196, %r195, 3;
	neg.s32 	%r417, %r196;
$L__BB3_6:
	.pragma "nounroll";
	mov.u64 	%rd6, %rd264;
	mov.f64 	%fd3, %fd298;
	cvt.s64.s32 	%rd223, %r418;
	add.s64 	%rd7, %rd3, %rd223;
	mul.wide.s32 	%rd224, %r418, 8;
	add.s64 	%rd225, %rd2, %rd224;
	ld.global.f64 	%fd4, [%rd225];
	abs.f64 	%fd5, %fd3;
	abs.f64 	%fd6, %fd4;
	setp.lt.f64 	%p101, %fd5, %fd6;
	mov.u64 	%rd264, %rd7;
	mov.f64 	%fd298, %fd4;
	@%p101 bra 	$L__BB3_9;
	setp.lt.f64 	%p102, %fd6, %fd5;
	mov.u64 	%rd264, %rd6;
	mov.f64 	%fd298, %fd3;
	@%p102 bra 	$L__BB3_9;
	setp.lt.s64 	%p103, %rd6, %rd7;
	min.s64 	%rd264, %rd6, %rd7;
	selp.f64 	%fd298, %fd3, %fd4, %p103;
$L__BB3_9:
	add.s32 	%r420, %r420, 256;
	add.s32 	%r418, %r418, 256;
	add.s32 	%r417, %r417, 1;
	setp.ne.s32 	%p104, %r417, 0;
	@%p104 bra 	$L__BB3_6;
$L__BB3_10:
	setp.lt.u32 	%p105, %r8, 768;
	@%p105 bra 	$L__BB3_25;
	add.s32 	%r421, %r420, %r2;
	add.s32 	%r424, %r421, 256;
	add.s32 	%r423, %r421, 512;
	add.s32 	%r422, %r421, 768;
	add.s64 	%rd12, %rd2, 4096;
$L__BB3_12:
	cvt.s64.s32 	%rd226, %r424;
	add.s64 	%rd14, %rd3, %rd226;
	cvt.s64.s32 	%rd227, %r423;
	add.s64 	%rd15, %rd3, %rd227;
	cvt.s64.s32 	%rd228, %r422;
	add.s64 	%rd16, %rd3, %rd228;
	cvt.s64.s32 	%rd229, %r421;
	mul.wide.s32 	%rd230, %r421, 8;
	add.s64 	%rd17, %rd12, %rd230;
	add.s64 	%rd18, %rd3, %rd229;
	ld.global.f64 	%fd12, [%rd17+-4096];
	abs.f64 	%fd13, %fd298;
	abs.f64 	%fd14, %fd12;
	setp.lt.f64 	%p106, %fd13, %fd14;
	mov.u64 	%rd261, %rd18;
	mov.f64 	%fd295, %fd12;
	@%p106 bra 	$L__BB3_15;
	setp.lt.f64 	%p107, %fd14, %fd13;
	mov.u64 	%rd261, %rd264;
	mov.f64 	%fd295, %fd298;
	@%p107 bra 	$L__BB3_15;
	setp.lt.s64 	%p108, %rd264, %rd18;
	min.s64 	%rd261, %rd264, %rd18;
	selp.f64 	%fd295, %fd298, %fd12, %p108;
$L__BB3_15:
	ld.global.f64 	%fd17, [%rd17+-2048];
	abs.f64 	%fd18, %fd295;
	abs.f64 	%fd19, %fd17;
	setp.lt.f64 	%p109, %fd18, %fd19;
	mov.u64 	%rd262, %rd14;
	mov.f64 	%fd296, %fd17;
	@%p109 bra 	$L__BB3_18;
	setp.lt.f64 	%p110, %fd19, %fd18;
	mov.u64 	%rd262, %rd261;
	mov.f64 	%fd296, %fd295;
	@%p110 bra 	$L__BB3_18;
	setp.lt.s64 	%p111, %rd261, %rd14;
	min.s64 	%rd262, %rd261, %rd14;
	selp.f64 	%fd296, %fd295, %fd17, %p111;
$L__BB3_18:
	ld.global.f64 	%fd22, [%rd17];
	abs.f64 	%fd23, %fd296;
	abs.f64 	%fd24, %fd22;
	setp.lt.f64 	%p112, %fd23, %fd24;
	mov.u64 	%rd263, %rd15;
	mov.f64 	%fd297, %fd22;
	@%p112 bra 	$L__BB3_21;
	setp.lt.f64 	%p113, %fd24, %fd23;
	mov.u64 	%rd263, %rd262;
	mov.f64 	%fd297, %fd296;
	@%p113 bra 	$L__BB3_21;
	setp.lt.s64 	%p114, %rd262, %rd15;
	min.s64 	%rd263, %rd262, %rd15;
	selp.f64 	%fd297, %fd296, %fd22, %p114;
$L__BB3_21:
	ld.global.f64 	%fd27, [%rd17+2048];
	abs.f64 	%fd28, %fd297;
	abs.f64 	%fd29, %fd27;
	setp.lt.f64 	%p115, %fd28, %fd29;
	mov.u64 	%rd264, %rd16;
	mov.f64 	%fd298, %fd27;
	@%p115 bra 	$L__BB3_24;
	setp.lt.f64 	%p116, %fd29, %fd28;
	mov.u64 	%rd264, %rd263;
	mov.f64 	%fd298, %fd297;
	@%p116 bra 	$L__BB3_24;
	setp.lt.s64 	%p117, %rd263, %rd16;
	min.s64 	%rd264, %rd263, %rd16;
	selp.f64 	%fd298, %fd297, %fd27, %p117;
$L__BB3_24:
	add.s32 	%r420, %r420, 1024;
	add.s32 	%r424, %r424, 1024;
	add.s32 	%r423, %r423, 1024;
	add.s32 	%r422, %r422, 1024;
	add.s32 	%r421, %r421, 1024;
	setp.lt.s32 	%p118, %r420, %r4;
	@%p118 bra 	$L__BB3_12;
$L__BB3_25:
	setp.lt.s32 	%p119, %r4, 256;
	@%p119 bra 	$L__BB3_70;
	// begin inline asm
	mov.u32 %r310, %laneid;
	// end inline asm
	mov.b64 	%rd241, %fd298;
	mov.b64 	{%r312, %r317}, %rd241;
	mov.b32 	%r328, 1;
	mov.b32 	%r329, 31;
	mov.b32 	%r330, -1;
	// begin inline asm
	shfl.sync.down.b32 %r311, %r312, %r328, %r329, %r330;
	// end inline asm
	// begin inline asm
	shfl.sync.down.b32 %r316, %r317, %r328, %r329, %r330;
	// end inline asm
	mov.b64 	%rd242, {%r311, %r316};
	mov.b64 	%fd33, %rd242;
	mov.b64 	{%r322, %r327}, %rd264;
	// begin inline asm
	shfl.sync.down.b32 %r321, %r322, %r328, %r329, %r330;
	// end inline asm
	// begin inline asm
	shfl.sync.down.b32 %r326, %r327, %r328, %r329, %r330;
	// end inline asm
	mov.b64 	%rd28, {%r321, %r326};
	setp.gt.s32 	%p171, %r310, 30;
	mov.u64 	%rd266, %rd264;
	mov.f64 	%fd300, %fd298;
	@%p171 bra 	$L__BB3_30;
	abs.f64 	%fd34, %fd298;
	abs.f64 	%fd35, %fd33;
	setp.lt.f64 	%p172, %fd34, %fd35;
	mov.u64 	%rd266, %rd28;
	mov.f64 	%fd300, %fd33;
	@%p172 bra 	$L__BB3_30;
	setp.lt.f64 	%p173, %fd35, %fd34;
	mov.u64 	%rd266, %rd264;
	mov.f64 	%fd300, %fd298;
	@%p173 bra 	$L__BB3_30;
	setp.lt.s64 	%p174, %rd264, %rd28;
	min.s64 	%rd266, %rd264, %rd28;
	selp.f64 	%fd300, %fd298, %fd33, %p174;
$L__BB3_30:
	mov.b64 	%rd243, %fd300;
	mov.b64 	{%r332, %r337}, %rd243;
	mov.b32 	%r348, 2;
	mov.b32 	%r349, 31;
	mov.b32 	%r350, -1;
	// begin inline asm
	shfl.sync.down.b32 %r331, %r332, %r348, %r349, %r350;
	// end inline asm
	// begin inline asm
	shfl.sync.down.b32 %r336, %r337, %r348, %r349, %r350;
	// end inline asm
	mov.b64 	%rd244, {%r331, %r336};
	mov.b64 	%fd38, %rd244;
	mov.b64 	{%r342, %r347}, %rd266;
	// begin inline asm
	shfl.sync.down.b32 %r341, %r342, %r348, %r349, %r350;
	// end inline asm
	// begin inline asm
	shfl.sync.down.b32 %r346, %r347, %r348, %r349, %r350;
	// end inline asm
	mov.b64 	%rd31, {%r341, %r346};
	setp.gt.s32 	%p175, %r310, 29;
	mov.u64 	%rd267, %rd266;
	mov.f64 	%fd301, %fd300;
	@%p175 bra 	$L__BB3_34;
	abs.f64 	%fd39, %fd300;
	abs.f64 	%fd40, %fd38;
	setp.lt.f64 	%p176, %fd39, %fd40;
	mov.u64 	%rd267, %rd31;
	mov.f64 	%fd301, %fd38;
	@%p176 bra 	$L__BB3_34;
	setp.lt.f64 	%p177, %fd40, %fd39;
	mov.u64 	%rd267, %rd266;
	mov.f64 	%fd301, %fd300;
	@%p177 bra 	$L__BB3_34;
	setp.lt.s64 	%p178, %rd266, %rd31;
	min.s64 	%rd267, %rd266, %rd31;
	selp.f64 	%fd301, %fd300, %fd38, %p178;
$L__BB3_34:
	mov.b64 	%rd245, %fd301;
	mov.b64 	{%r352, %r357}, %rd245;
	mov.b32 	%r368, 4;
	mov.b32 	%r369, 31;
	mov.b32 	%r370, -1;
	// begin inline asm
	shfl.sync.down.b32 %r351, %r352, %r368, %r369, %r370;
	// end inline asm
	// begin inline asm
	shfl.sync.down.b32 %r356, %r357, %r368, %r369, %r370;
	// end inline asm
	mov.b64 	%rd246, {%r351, %r356};
	mov.b64 	%fd43, %rd246;
	mov.b64 	{%r362, %r367}, %rd267;
	// begin inline asm
	shfl.sync.down.b32 %r361, %r362, %r368, %r369, %r370;
	// end inline asm
	// begin inline asm
	shfl.sync.down.b32 %r366, %r367, %r368, %r369, %r370;
	// end inline asm
	mov.b64 	%rd34, {%r361, %r366};
	setp.gt.s32 	%p179, %r310, 27;
	mov.u64 	%rd268, %rd267;
	mov.f64 	%fd302, %fd301;
	@%p179 bra 	$L__BB3_38;
	abs.f64 	%fd44, %fd301;
	abs.f64 	%fd45, %fd43;
	setp.lt.f64 	%p180, %fd44, %fd45;
	mov.u64 	%rd268, %rd34;
	mov.f64 	%fd302, %fd43;
	@%p180 bra 	$L__BB3_38;
	setp.lt.f64 	%p181, %fd45, %fd44;
	mov.u64 	%rd268, %rd267;
	mov.f64 	%fd302, %fd301;
	@%p181 bra 	$L__BB3_38;
	setp.lt.s64 	%p182, %rd267, %rd34;
	min.s64 	%rd268, %rd267, %rd34;
	selp.f64 	%fd302, %fd301, %fd43, %p182;
$L__BB3_38:
	mov.b64 	%rd247, %fd302;
	mov.b64 	{%r372, %r377}, %rd247;
	mov.b32 	%r388, 8;
	mov.b32 	%r389, 31;
	mov.b32 	%r390, -1;
	// begin inline asm
	shfl.sync.down.b32 %r371, %r372, %r388, %r389, %r390;
	// end inline asm
	// begin inline asm
	shfl.sync.down.b32 %r376, %r377, %r388, %r389, %r390;
	// end inline asm
	mov.b64 	%rd248, {%r371, %r376};
	mov.b64 	%fd48, %rd248;
	mov.b64 	{%r382, %r387}, %rd268;
	// begin inline asm
	shfl.sync.down.b32 %r381, %r382, %r388, %r389, %r390;
	// end inline asm
	// begin inline asm
	shfl.sync.down.b32 %r386, %r387, %r388, %r389, %r390;
	// end inline asm
	mov.b64 	%rd37, {%r381, %r386};
	setp.gt.s32 	%p183, %r310, 23;
	mov.u64 	%rd269, %rd268;
	mov.f64 	%fd303, %fd302;
	@%p183 bra 	$L__BB3_42;
	abs.f64 	%fd49, %fd302;
	abs.f64 	%fd50, %fd48;
	setp.lt.f64 	%p184, %fd49, %fd50;
	mov.u64 	%rd269, %rd37;
	mov.f64 	%fd303, %fd48;
	@%p184 bra 	$L__BB3_42;
	setp.lt.f64 	%p185, %fd50, %fd49;
	mov.u64 	%rd269, %rd268;
	mov.f64 	%fd303, %fd302;
	@%p185 bra 	$L__BB3_42;
	setp.lt.s64 	%p186, %rd268, %rd37;
	min.s64 	%rd269, %rd268, %rd37;
	selp.f64 	%fd303, %fd302, %fd48, %p186;
$L__BB3_42:
	mov.b64 	%rd249, %fd303;
	mov.b64 	{%r392, %r397}, %rd249;
	mov.b32 	%r408, 16;
	mov.b32 	%r409, 31;
	mov.b32 	%r410, -1;
	// begin inline asm
	shfl.sync.down.b32 %r391, %r392, %r408, %r409, %r410;
	// end inline asm
	// begin inline asm
	shfl.sync.down.b32 %r396, %r397, %r408, %r409, %r410;
	// end inline asm
	mov.b64 	%rd250, {%r391, %r396};
	mov.b64 	%fd53, %rd250;
	mov.b64 	{%r402, %r407}, %rd269;
	// begin inline asm
	shfl.sync.down.b32 %r401, %r402, %r408, %r409, %r410;
	// end inline asm
	// begin inline asm
	shfl.sync.down.b32 %r406, %r407, %r408, %r409, %r410;
	// end inline asm
	mov.b64 	%rd40, {%r401, %r406};
	setp.gt.s32 	%p187, %r310, 15;
	mov.u64 	%rd317, %rd269;
	mov.f64 	%fd351, %fd303;
	@%p187 bra 	$L__BB3_46;
	abs.f64 	%fd54, %fd303;
	abs.f64 	%fd55, %fd53;
	setp.lt.f64 	%p188, %fd54, %fd55;
	mov.u64 	%rd317, %rd40;
	mov.f64 	%fd351, %fd53;
	@%p188 bra 	$L__BB3_46;
	setp.lt.f64 	%p189, %fd55, %fd54;
	mov.u64 	%rd317, %rd269;
	mov.f64 	%fd351, %fd303;
	@%p189 bra 	$L__BB3_46;
	setp.lt.s64 	%p190, %rd269, %rd40;
	min.s64 	%rd317, %rd269, %rd40;
	selp.f64 	%fd351, %fd303, %fd53, %p190;
$L__BB3_46:
	setp.ne.s32 	%p191, %r310, 0;
	@%p191 bra 	$L__BB3_48;
	shr.u32 	%r411, %r5, 1;
	and.b32  	%r412, %r411, 496;
	mov.u32 	%r413, _ZN6thrust24THRUST_300001_SM_1000_NS8cuda_cub4core6detail5shmemE;
	add.s32 	%r414, %r413, %r412;
	st.shared.f64 	[%r414+8], %fd351;
	st.shared.u64 	[%r414+16], %rd317;
$L__BB3_48:
	bar.sync 	0;
	setp.ne.s32 	%p192, %r5, 0;
	@%p192 bra 	$L__BB3_208;
	ld.shared.f64 	%fd58, [_ZN6thrust24THRUST_300001_SM_1000_NS8cuda_cub4core6detail5shmemE+24];
	ld.shared.u64 	%rd43, [_ZN6thrust24THRUST_300001_SM_1000_NS8cuda_cub4core6detail5shmemE+32];
	abs.f64 	%fd59, %fd351;
	abs.f64 	%fd60, %fd58;
	setp.lt.f64 	%p193, %fd59, %fd60;
	mov.u64 	%rd271, %rd43;
	mov.f64 	%fd305, %fd58;
	@%p193 bra 	$L__BB3_52;
	setp.lt.f64 	%p194, %fd60, %fd59;
	mov.u64 	%rd271, %rd317;
	mov.f64 	%fd305, %fd351;
	@%p194 bra 	$L__BB3_52;
	setp.lt.s64 	%p195, %rd317, %rd43;
	min.s64 	%rd271, %rd317, %rd43;
	selp.f64 	%fd305, %fd351, %fd58, %p195;
$L__BB3_52:
	ld.shared.f64 	%fd63, [_ZN6thrust24THRUST_300001_SM_1000_NS8cuda_cub4core6detail5shmemE+40];
	ld.shared.u64 	%rd46, [_ZN6thrust24THRUST_300001_SM_1000_NS8cuda_cub4core6detail5shmemE+48];
	abs.f64 	%fd64, %fd305;
	abs.f64 	%fd65, %fd63;
	setp.lt.f64 	%p196, %fd64, %fd65;
	mov.u64 	%rd272, %rd46;
	mov.f64 	%fd306, %fd63;
	@%p196 bra 	$L__BB3_55;
	setp.lt.f64 	%p197, %fd65, %fd64;
	mov.u64 	%rd272, %rd271;
	mov.f64 	%fd306, %fd305;
	@%p197 bra 	$L__BB3_55;
	setp.lt.s64 	%p198, %rd271, %rd46;
	min.s64 	%rd272, %rd271, %rd46;
	selp.f64 	%fd306, %fd305, %fd63, %p198;
$L__BB3_55:
	ld.shared.f64 	%fd68, [_ZN6thrust24THRUST_300001_SM_1000_NS8cuda_cub4core6detail5shmemE+56];
	ld.shared.u64 	%rd49, [_ZN6thrust24THRUST_300001_SM_1000_NS8cuda_cub4core6detail5shmemE+64];
	abs.f64 	%fd69, %fd306;
	abs.f64 	%fd70, %fd68;
	setp.lt.f64 	%p199, %fd69, %fd70;
	mov.u64 	%rd273, %rd49;
	mov.f64 	%fd307, %fd68;
	@%p199 bra 	$L__BB3_58;
	setp.lt.f64 	%p200, %fd70, %fd69;
	mov.u64 	%rd273, %rd272;
	mov.f64 	%fd307, %fd306;
	@%p200 bra 	$L__BB3_58;
	setp.lt.s64 	%p201, %rd272, %rd49;
	min.s64 	%rd273, %rd272, %rd49;
	selp.f64 	%fd307, %fd306, %fd68, %p201;
$L__BB3_58:
	ld.shared.f64 	%fd73, [_ZN6thrust24THRUST_300001_SM_1000_NS8cuda_cub4core6detail5shmemE+72];
	ld.shared.u64 	%rd52, [_ZN6thrust24THRUST_300001_SM_1000_NS8cuda_cub4core6detail5shmemE+80];
	abs.f64 	%fd74, %fd307;
	abs.f64 	%fd75, %fd73;
	setp.lt.f64 	%p202, %fd74, %fd75;
	mov.u64 	%rd274, %rd52;
	mov.f64 	%fd308, %fd73;
	@%p202 bra 	$L__BB3_61;
	setp.lt.f64 	%p203, %fd75, %fd74;
	mov.u64 	%rd274, %rd273;
	mov.f64 	%fd308, %fd307;
	@%p203 bra 	$L__BB3_61;
	setp.lt.s64 	%p204, %rd273, %rd52;
	min.s64 	%rd274, %rd273, %rd52;
	selp.f64 	%fd308, %fd307, %fd73, %p204;
$L__BB3_61:
	ld.shared.f64 	%fd78, [_ZN6thrust24THRUST_300001_SM_1000_NS8cuda_cub4core6detail5shmemE+88];
	ld.shared.u64 	%rd55, [_ZN6thrust24THRUST_300001_SM_1000_NS8cuda_cub4core6detail5shmemE+96];
	abs.f64 	%fd79, %fd308;
	abs.f64 	%fd80, %fd78;
	setp.lt.f64 	%p205, %fd79, %fd80;
	mov.u64 	%rd275, %rd55;
	mov.f64 	%fd309, %fd78;
	@%p205 bra 	$L__BB3_64;
	setp.lt.f64 	%p206, %fd80, %fd79;
	mov.u64 	%rd275, %rd274;
	mov.f64 	%fd309, %fd308;
	@%p206 bra 	$L__BB3_64;
	setp.lt.s64 	%p207, %rd274, %rd55;
	min.s64 	%rd275, %rd274, %rd55;
	selp.f64 	%fd309, %fd308, %fd78, %p207;
$L__BB3_64:
	ld.shared.f64 	%fd83, [_ZN6thrust24THRUST_300001_SM_1000_NS8cuda_cub4core6detail5shmemE+104];
	ld.shared.u64 	%rd58, [_ZN6thrust24THRUST_300001_SM_1000_NS8cuda_cub4core6detail5shmemE+112];
	abs.f64 	%fd84, %fd309;
	abs.f64 	%fd85, %fd83;
	setp.lt.f64 	%p208, %fd84, %fd85;
	mov.u64 	%rd276, %rd58;
	mov.f64 	%fd310, %fd83;
	@%p208 bra 	$L__BB3_67;
	setp.lt.f64 	%p209, %fd85, %fd84;
	mov.u64 	%rd276, %rd275;
	mov.f64 	%fd310, %fd309;
	@%p209 bra 	$L__BB3_67;
	setp.lt.s64 	%p210, %rd275, %rd58;
	min.s64 	%rd276, %rd275, %rd58;
	selp.f64 	%fd310, %fd309, %fd83, %p210;
$L__BB3_67:
	ld.shared.f64 	%fd88, [_ZN6thrust24THRUST_300001_SM_1000_NS8cuda_cub4core6detail5shmemE+120];
	ld.shared.u64 	%rd61, [_ZN6thrust24THRUST_300001_SM_1000_NS8cuda_cub4core6detail5shmemE+128];
	abs.f64 	%fd89, %fd310;
	abs.f64 	%fd90, %fd88;
	setp.lt.f64 	%p211, %fd89, %fd90;
	mov.u64 	%rd317, %rd61;
	mov.f64 	%fd351, %fd88;
	@%p211 bra 	$L__BB3_208;
	setp.lt.f64 	%p212, %fd90, %fd89;
	mov.u64 	%rd317, %rd276;
	mov.f64 	%fd351, %fd310;
	@%p212 bra 	$L__BB3_208;
	setp.lt.s64 	%p213, %rd276, %rd61;
	min.s64 	%rd317, %rd276, %rd61;
	selp.f64 	%fd351, %fd310, %fd88, %p213;
	bra.uni 	$L__BB3_208;
$L__BB3_70:
	// begin inline asm
	mov.u32 %r197, %laneid;
	// end inline asm
	and.b32  	%r218, %r5, 992;
	add.s32 	%r219, %r218, 32;
	setp.gt.s32 	%p120, %r219, %r4;
	not.b32 	%r220, %r218;
	add.s32 	%r221, %r4, %r220;
	selp.b32 	%r216, %r221, 31, %p120;
	mov.b64 	%rd231, %fd298;
	mov.b64 	{%r199, %r204}, %rd231;
	mov.b32 	%r215, 1;
	mov.b32 	%r217, -1;
	// begin inline asm
	shfl.sync.down.b32 %r198, %r199, %r215, %r216, %r217;
	// end inline asm
	// begin inline asm
	shfl.sync.down.b32 %r203, %r204, %r215, %r216, %r217;
	// end inline asm
	mov.b64 	%rd232, {%r198, %r203};
	mov.b64 	%fd92, %rd232;
	mov.b64 	{%r209, %r214}, %rd264;
	// begin inline asm
	shfl.sync.down.b32 %r208, %r209, %r215, %r216, %r217;
	// end inline asm
	// begin inline asm
	shfl.sync.down.b32 %r213, %r214, %r215, %r216, %r217;
	// end inline asm
	mov.b64 	%rd63, {%r208, %r213};
	setp.ge.s32 	%p121, %r197, %r216;
	mov.u64 	%rd277, %rd264;
	mov.f64 	%fd311, %fd298;
	@%p121 bra 	$L__BB3_74;
	abs.f64 	%fd93, %fd298;
	abs.f64 	%fd94, %fd92;
	setp.lt.f64 	%p122, %fd93, %fd94;
	mov.u64 	%rd277, %rd63;
	mov.f64 	%fd311, %fd92;
	@%p122 bra 	$L__BB3_74;
	setp.lt.f64 	%p123, %fd94, %fd93;
	mov.u64 	%rd277, %rd264;
	mov.f64 	%fd311, %fd298;
	@%p123 bra 	$L__BB3_74;
	setp.lt.s64 	%p124, %rd264, %rd63;
	min.s64 	%rd277, %rd264, %rd63;
	selp.f64 	%fd311, %fd298, %fd92, %p124;
$L__BB3_74:
	mov.b64 	%rd233, %fd311;
	mov.b64 	{%r223, %r228}, %rd233;
	mov.b32 	%r239, 2;
	mov.b32 	%r241, -1;
	// begin inline asm
	shfl.sync.down.b32 %r222, %r223, %r239, %r216, %r241;
	// end inline asm
	// begin inline asm
	shfl.sync.down.b32 %r227, %r228, %r239, %r216, %r241;
	// end inline asm
	mov.b64 	%rd234, {%r222, %r227};
	mov.b64 	%fd97, %rd234;
	mov.b64 	{%r233, %r238}, %rd277;
	// begin inline asm
	shfl.sync.down.b32 %r232, %r233, %r239, %r216, %r241;
	// end inline asm
	// begin inline asm
	shfl.sync.down.b32 %r237, %r238, %r239, %r216, %r241;
	// end inline asm
	mov.b64 	%rd66, {%r232, %r237};
	add.s32 	%r242, %r197, 2;
	setp.gt.s32 	%p125, %r242, %r216;
	mov.u64 	%rd278, %rd277;
	mov.f64 	%fd312, %fd311;
	@%p125 bra 	$L__BB3_78;
	abs.f64 	%fd98, %fd311;
	abs.f64 	%fd99, %fd97;
	setp.lt.f64 	%p126, %fd98, %fd99;
	mov.u64 	%rd278, %rd66;
	mov.f64 	%fd312, %fd97;
	@%p126 bra 	$L__BB3_78;
	setp.lt.f64 	%p127, %fd99, %fd98;
	mov.u64 	%rd278, %rd277;
	mov.f64 	%fd312, %fd311;
	@%p127 bra 	$L__BB3_78;
	setp.lt.s64 	%p128, %rd277, %rd66;
	min.s64 	%rd278, %rd277, %rd66;
	selp.f64 	%fd312, %fd311, %fd97, %p128;
$L__BB3_78:
	mov.b64 	%rd235, %fd312;
	mov.b64 	{%r244, %r249}, %rd235;
	mov.b32 	%r260, 4;
	mov.b32 	%r262, -1;
	// begin inline asm
	shfl.sync.down.b32 %r243, %r244, %r260, %r216, %r262;
	// end inline asm
	// begin inline asm
	shfl.sync.down.b32 %r248, %r249, %r260, %r216, %r262;
	// end inline asm
	mov.b64 	%rd236, {%r243, %r248};
	mov.b64 	%fd102, %rd236;
	mov.b64 	{%r254, %r259}, %rd278;
	// begin inline asm
	shfl.sync.down.b32 %r253, %r254, %r260, %r216, %r262;
	// end inline asm
	// begin inline asm
	shfl.sync.down.b32 %r258, %r259, %r260, %r216, %r262;
	// end inline asm
	mov.b64 	%rd69, {%r253, %r258};
	add.s32 	%r263, %r197, 4;
	setp.gt.s32 	%p129, %r263, %r216;
	mov.u64 	%rd279, %rd278;
	mov.f64 	%fd313, %fd312;
	@%p129 bra 	$L__BB3_82;
	abs.f64 	%fd103, %fd312;
	abs.f64 	%fd104, %fd102;
	setp.lt.f64 	%p130, %fd103, %fd104;
	mov.u64 	%rd279, %rd69;
	mov.f64 	%fd313, %fd102;
	@%p130 bra 	$L__BB3_82;
	setp.lt.f64 	%p131, %fd104, %fd103;
	mov.u64 	%rd279, %rd278;
	mov.f64 	%fd313, %fd312;
	@%p131 bra 	$L__BB3_82;
	setp.lt.s64 	%p132, %rd278, %rd69;
	min.s64 	%rd279, %rd278, %rd69;
	selp.f64 	%fd313, %fd312, %fd102, %p132;
$L__BB3_82:
	mov.b64 	%rd237, %fd313;
	mov.b64 	{%r265, %r270}, %rd237;
	mov.b32 	%r281, 8;
	mov.b32 	%r283, -1;
	// begin inline asm
	shfl.sync.down.b32 %r264, %r265, %r281, %r216, %r283;
	// end inline asm
	// begin inline asm
	shfl.sync.down.b32 %r269, %r270, %r281, %r216, %r283;
	// end inline asm
	mov.b64 	%rd238, {%r264, %r269};
	mov.b64 	%fd107, %rd238;
	mov.b64 	{%r275, %r280}, %rd279;
	// begin inline asm
	shfl.sync.down.b32 %r274, %r275, %r281, %r216, %r283;
	// end inline asm
	// begin inline asm
	shfl.sync.down.b32 %r279, %r280, %r281, %r216, %r283;
	// end inline asm
	mov.b64 	%rd72, {%r274, %r279};
	add.s32 	%r284, %r197, 8;
	setp.gt.s32 	%p133, %r284, %r216;
	mov.u64 	%rd280, %rd279;
	mov.f64 	%fd314, %fd313;
	@%p133 bra 	$L__BB3_86;
	abs.f64 	%fd108, %fd313;
	abs.f64 	%fd109, %fd107;
	setp.lt.f64 	%p134, %fd108, %fd109;
	mov.u64 	%rd280, %rd72;
	mov.f64 	%fd314, %fd107;
	@%p134 bra 	$L__BB3_86;
	setp.lt.f64 	%p135, %fd109, %fd108;
	mov.u64 	%rd280, %rd279;
	mov.f64 	%fd314, %fd313;
	@%p135 bra 	$L__BB3_86;
	setp.lt.s64 	%p136, %rd279, %rd72;
	min.s64 	%rd280, %rd279, %rd72;
	selp.f64 	%fd314, %fd313, %fd107, %p136;
$L__BB3_86:
	mov.b64 	%rd239, %fd314;
	mov.b64 	{%r286, %r291}, %rd239;
	mov.b32 	%r302, 16;
	mov.b32 	%r304, -1;
	// begin inline asm
	shfl.sync.down.b32 %r285, %r286, %r302, %r216, %r304;
	// end inline asm
	// begin inline asm
	shfl.sync.down.b32 %r290, %r291, %r302, %r216, %r304;
	// end inline asm
	mov.b64 	%rd240, {%r285, %r290};
	mov.b64 	%fd112, %rd240;
	mov.b64 	{%r296, %r301}, %rd280;
	// begin inline asm
	shfl.sync.down.b32 %r295, %r296, %r302, %r216, %r304;
	// end inline asm
	// begin inline asm
	shfl.sync.down.b32 %r300, %r301, %r302, %r216, %r304;
	// end inline asm
	mov.b64 	%rd75, {%r295, %r300};
	add.s32 	%r305, %r197, 16;
	setp.gt.s32 	%p137, %r305, %r216;
	mov.u64 	%rd317, %rd280;
	mov.f64 	%fd351, %fd314;
	@%p137 bra 	$L__BB3_90;
	abs.f64 	%fd113, %fd314;
	abs.f64 	%fd114, %fd112;
	setp.lt.f64 	%p138, %fd113, %fd114;
	mov.u64 	%rd317, %rd75;
	mov.f64 	%fd351, %fd112;
	@%p138 bra 	$L__BB3_90;
	setp.lt.f64 	%p139, %fd114, %fd113;
	mov.u64 	%rd317, %rd280;
	mov.f64 	%fd351, %fd314;
	@%p139 bra 	$L__BB3_90;
	setp.lt.s64 	%p140, %rd280, %rd75;
	min.s64 	%rd317, %rd280, %rd75;
	selp.f64 	%fd351, %fd314, %fd112, %p140;
$L__BB3_90:
	setp.ne.s32 	%p141, %r197, 0;
	@%p141 bra 	$L__BB3_92;
	shr.u32 	%r306, %r5, 1;
	and.b32  	%r307, %r306, 496;
	mov.u32 	%r308, _ZN6thrust24THRUST_300001_SM_1000_NS8cuda_cub4core6detail5shmemE;
	add.s32 	%r309, %r308, %r307;
	st.shared.f64 	[%r309+8], %fd351;
	st.shared.u64 	[%r309+16], %rd317;
$L__BB3_92:
	bar.sync 	0;
	setp.ne.s32 	%p142, %r5, 0;
	@%p142 bra 	$L__BB3_208;
	setp.lt.s32 	%p143, %r4, 33;
	mov.f64 	%fd316, %fd351;
	mov.u64 	%rd282, %rd317;
	@%p143 bra 	$L__BB3_97;
	ld.shared.f64 	%fd117, [_ZN6thrust24THRUST_300001_SM_1000_NS8cuda_cub4core6detail5shmemE+24];
	ld.shared.u64 	%rd78, [_ZN6thrust24THRUST_300001_SM_1000_NS8cuda_cub4core6detail5shmemE+32];
	abs.f64 	%fd118, %fd351;
	abs.f64 	%fd119, %fd117;
	setp.lt.f64 	%p144, %fd118, %fd119;
	mov.f64 	%fd316, %fd117;
	mov.u64 	%rd282, %rd78;
	@%p144 bra 	$L__BB3_97;
	setp.lt.f64 	%p145, %fd119, %fd118;
	mov.f64 	%fd316, %fd351;
	mov.u64 	%rd282, %rd317;
	@%p145 bra 	$L__BB3_97;
	setp.lt.s64 	%p146, %rd317, %rd78;
	min.s64 	%rd282, %rd317, %rd78;
	selp.f64 	%fd316, %fd351, %fd117, %p146;
$L__BB3_97:
	setp.lt.s32 	%p147, %r4, 65;
	mov.f64 	%fd317, %fd316;
	mov.u64 	%rd283, %rd282;
	@%p147 bra 	$L__BB3_101;
	ld.shared.f64 	%fd122, [_ZN6thrust24THRUST_300001_SM_1000_NS8cuda_cub4core6detail5shmemE+40];
	ld.shared.u64 	%rd81, [_ZN6thrust24THRUST_300001_SM_1000_NS8cuda_cub4core6detail5shmemE+48];
	abs.f64 	%fd123, %fd316;
	abs.f64 	%fd124, %fd122;
	setp.lt.f64 	%p148, %fd123, %fd124;
	mov.f64 	%fd317, %fd122;
	mov.u64 	%rd283, %rd81;
	@%p148 bra 	$L__BB3_101;
	setp.lt.f64 	%p149, %fd124, %fd123;
	mov.f64 	%fd317, %fd316;
	mov.u64 	%rd283, %rd282;
	@%p149 bra 	$L__BB3_101;
	setp.lt.s64 	%p150, %rd282, %rd81;
	selp.f64 	%fd317, %fd316, %fd122, %p150;
	min.s64 	%rd283, %rd282, %rd81;
$L__BB3_101:
	setp.lt.s32 	%p151, %r4, 97;
	mov.f64 	%fd318, %fd317;
	mov.u64 	%rd284, %rd283;
	@%p151 bra 	$L__BB3_105;
	ld.shared.f64 	%fd127, [_ZN6thrust24THRUST_300001_SM_1000_NS8cuda_cub4core6detail5shmemE+56];
	ld.shared.u64 	%rd84, [_ZN6thrust24THRUST_300001_SM_1000_NS8cuda_cub4core6detail5shmemE+64];
	abs.f64 	%fd128, %fd317;
	abs.f64 	%fd129, %fd127;
	setp.lt.f64 	%p152, %fd128, %fd129;
	mov.f64 	%fd318, %fd127;
	mov.u64 	%rd284, %rd84;
	@%p152 bra 	$L__BB3_105;
	setp.lt.f64 	%p153, %fd129, %fd128;
	mov.f64 	%fd318, %fd317;
	mov.u64 	%rd284, %rd283;
	@%p153 bra 	$L__BB3_105;
	setp.lt.s64 	%p154, %rd283, %rd84;
	selp.f64 	%fd318, %fd317, %fd127, %p154;
	min.s64 	%rd284, %rd283, %rd84;
$L__BB3_105:
	setp.lt.s32 	%p155, %r4, 129;
	mov.f64 	%fd319, %fd318;
	mov.u64 	%rd285, %rd284;
	@%p155 bra 	$L__BB3_109;
	ld.shared.f64 	%fd132, [_ZN6thrust24THRUST_300001_SM_1000_NS8cuda_cub4core6detail5shmemE+72];
	ld.shared.u64 	%rd87, [_ZN6thrust24THRUST_300001_SM_1000_NS8cuda_cub4core6detail5shmemE+80];
	abs.f64 	%fd133, %fd318;
	abs.f64 	%fd134, %fd132;
	setp.lt.f64 	%p156, %fd133, %fd134;
	mov.f64 	%fd319, %fd132;
	mov.u64 	%rd285, %rd87;
	@%p156 bra 	$L__BB3_109;
	setp.lt.f64 	%p157, %fd134, %fd133;
	mov.f64 	%fd319, %fd318;
	mov.u64 	%rd285, %rd284;
	@%p157 bra 	$L__BB3_109;
	setp.lt.s64 	%p158, %rd284, %rd87;
	selp.f64 	%fd319, %fd318, %fd132, %p158;
	min.s64 	%rd285, %rd284, %rd87;
$L__BB3_109:
	setp.lt.s32 	%p159, %r4, 161;
	mov.f64 	%fd320, %fd319;
	mov.u64 	%rd286, %rd285;
	@%p159 bra 	$L__BB3_113;
	ld.shared.f64 	%fd137, [_ZN6thrust24THRUST_300001_SM_1000_NS8cuda_cub4core6detail5shmemE+88];
	ld.shared.u64 	%rd90, [_ZN6thrust24THRUST_300001_SM_1000_NS8cuda_cub4core6detail5shmemE+96];
	abs.f64 	%fd138, %fd319;
	abs.f64 	%fd139, %fd137;
	setp.lt.f64 	%p160, %fd138, %fd139;
	mov.f64 	%fd320, %fd137;
	mov.u64 	%rd286, %rd90;
	@%p160 bra 	$L__BB3_113;
	setp.lt.f64 	%p161, %fd139, %fd138;
	mov.f64 	%fd320, %fd319;
	mov.u64 	%rd286, %rd285;
	@%p161 bra 	$L__BB3_113;
	setp.lt.s64 	%p162, %rd285, %rd90;
	selp.f64 	%fd320, %fd319, %fd137, %p162;
	min.s64 	%rd286, %rd285, %rd90;
$L__BB3_113:
	setp.lt.s32 	%p163, %r4, 193;
	mov.f64 	%fd321, %fd320;
	mov.u64 	%rd287, %rd286;
	@%p163 bra 	$L__BB3_117;
	ld.shared.f64 	%fd142, [_ZN6thrust24THRUST_300001_SM_1000_NS8cuda_cub4core6detail5shmemE+104];
	ld.shared.u64 	%rd93, [_ZN6thrust24THRUST_300001_SM_1000_NS8cuda_cub4core6detail5shmemE+112];
	abs.f64 	%fd143, %fd320;
	abs.f64 	%fd144, %fd142;
	setp.lt.f64 	%p164, %fd143, %fd144;
	mov.f64 	%fd321, %fd142;
	mov.u64 	%rd287, %rd93;
	@%p164 bra 	$L__BB3_117;
	setp.lt.f64 	%p165, %fd144, %fd143;
	mov.f64 	%fd321, %fd320;
	mov.u64 	%rd287, %rd286;
	@%p165 bra 	$L__BB3_117;
	setp.lt.s64 	%p166, %rd286, %rd93;
	selp.f64 	%fd321, %fd320, %fd142, %p166;
	min.s64 	%rd287, %rd286, %rd93;
$L__BB3_117:
	setp.lt.s32 	%p167, %r4, 225;
	mov.u64 	%rd317, %rd287;
	mov.f64 	%fd351, %fd321;
	@%p167 bra 	$L__BB3_208;
	ld.shared.f64 	%fd147, [_ZN6thrust24THRUST_300001_SM_1000_NS8cuda_cub4core6detail5shmemE+120];
	ld.shared.u64 	%rd96, [_ZN6thrust24THRUST_300001_SM_1000_NS8cuda_cub4core6detail5shmemE+128];
	abs.f64 	%fd148, %fd321;
	abs.f64 	%fd149, %fd147;
	setp.lt.f64 	%p168, %fd148, %fd149;
	mov.u64 	%rd317, %rd96;
	mov.f64 	%fd351, %fd147;
	@%p168 bra 	$L__BB3_208;
	setp.lt.f64 	%p169, %fd149, %fd148;
	mov.u64 	%rd317, %rd287;
	mov.f64 	%fd351, %fd321;
	@%p169 bra 	$L__BB3_208;
	setp.lt.s64 	%p170, %rd287, %rd96;
	selp.f64 	%fd351, %fd321, %fd147, %p170;
	min.s64 	%rd317, %rd287, %rd96;
	bra.uni 	$L__BB3_208;
$L__BB3_121:
	mov.u32 	%r35, %tid.x;
	cvt.s64.s32 	%rd183, %r2;
	add.s64 	%rd98, %rd3, %rd183;
	cvt.u64.u32 	%rd99, %r35;
	add.s64 	%rd184, %rd99, %rd183;
	shl.b64 	%rd185, %rd184, 3;
	add.s64 	%rd186, %rd2, %rd185;
	ld.global.f64 	%fd274, [%rd186];
	add.s32 	%r69, %r35, 256;
	cvt.u64.u32 	%rd187, %r69;
	ld.global.f64 	%fd275, [%rd186+2048];
	add.s32 	%r70, %r35, 512;
	cvt.u64.u32 	%rd188, %r70;
	ld.global.f64 	%fd276, [%rd186+4096];
	add.s32 	%r71, %r35, 768;
	cvt.u64.u32 	%rd189, %r71;
	ld.global.f64 	%fd277, [%rd186+6144];
	or.b32  	%r72, %r35, 1024;
	cvt.u64.u32 	%rd100, %r72;
	add.s64 	%rd305, %rd98, %rd100;
	ld.global.f64 	%fd339, [%rd186+8192];
	abs.f64 	%fd278, %fd274;
	abs.f64 	%fd279, %fd275;
	setp.geu.f64 	%p2, %fd278, %fd279;
	selp.f64 	%fd280, %fd274, %fd275, %p2;
	selp.b64 	%rd190, %rd99, %rd187, %p2;
	abs.f64 	%fd281, %fd280;
	abs.f64 	%fd282, %fd276;
	setp.geu.f64 	%p3, %fd281, %fd282;
	selp.f64 	%fd283, %fd280, %fd276, %p3;
	selp.b64 	%rd191, %rd190, %rd188, %p3;
	abs.f64 	%fd284, %fd283;
	abs.f64 	%fd285, %fd277;
	setp.geu.f64 	%p4, %fd284, %fd285;
	selp.f64 	%fd152, %fd283, %fd277, %p4;
	selp.b64 	%rd102, %rd191, %rd189, %p4;
	abs.f64 	%fd153, %fd152;
	abs.f64 	%fd154, %fd339;
	setp.lt.f64 	%p5, %fd153, %fd154;
	@%p5 bra 	$L__BB3_123;
	setp.lt.f64 	%p6, %fd154, %fd153;
	setp.lt.u64 	%p7, %rd102, %rd100;
	or.pred  	%p8, %p6, %p7;
	selp.f64 	%fd339, %fd152, %fd339, %p8;
	add.s64 	%rd194, %rd98, %rd102;
	selp.b64 	%rd305, %rd194, %rd305, %p8;
$L__BB3_123:
	setp.le.s32 	%p9, %r66, %r3;
	@%p9 bra 	$L__BB3_164;
	setp.ne.s32 	%p10, %r35, 0;
	@%p10 bra 	$L__BB3_126;
	atom.global.add.u32 	%r73, [%rd1+4], 1280;
	add.s32 	%r74, %r73, %r3;
	st.shared.u32 	[_ZN6thrust24THRUST_300001_SM_1000_NS8cuda_cub4core6detail5shmemE+152], %r74;
$L__BB3_126:
	bar.sync 	0;
	ld.shared.u32 	%r427, [_ZN6thrust24THRUST_300001_SM_1000_NS8cuda_cub4core6detail5shmemE+152];
	add.s32 	%r75, %r427, 1280;
	setp.gt.s32 	%p11, %r75, %r66;
	@%p11 bra 	$L__BB3_141;
	mov.f64 	%fd323, %fd339;
	mov.u64 	%rd289, %rd305;
$L__BB3_128:
	cvt.s64.s32 	%rd195, %r427;
	add.s64 	%rd196, %rd99, %rd195;
	shl.b64 	%rd197, %rd196, 3;
	add.s64 	%rd198, %rd2, %rd197;
	add.s64 	%rd290, %rd196, %rd3;
	ld.global.f64 	%fd324, [%rd198];
	add.s64 	%rd291, %rd290, 256;
	ld.global.f64 	%fd325, [%rd198+2048];
	add.s64 	%rd292, %rd290, 512;
	ld.global.f64 	%fd326, [%rd198+4096];
	add.s64 	%rd293, %rd290, 768;
	ld.global.f64 	%fd327, [%rd198+6144];
	add.s64 	%rd305, %rd290, 1024;
	ld.global.f64 	%fd339, [%rd198+8192];
	abs.f64 	%fd163, %fd323;
	abs.f64 	%fd164, %fd324;
	setp.lt.f64 	%p12, %fd163, %fd164;
	@%p12 bra 	$L__BB3_130;
	setp.lt.f64 	%p13, %fd164, %fd163;
	setp.lt.s64 	%p14, %rd289, %rd290;
	or.pred  	%p15, %p13, %p14;
	selp.f64 	%fd324, %fd323, %fd324, %p15;
	selp.b64 	%rd290, %rd289, %rd290, %p15;
$L__BB3_130:
	abs.f64 	%fd167, %fd324;
	abs.f64 	%fd168, %fd325;
	setp.lt.f64 	%p16, %fd167, %fd168;
	@%p16 bra 	$L__BB3_132;
	setp.lt.f64 	%p17, %fd168, %fd167;
	setp.lt.s64 	%p18, %rd290, %rd291;
	or.pred  	%p19, %p17, %p18;
	selp.f64 	%fd325, %fd324, %fd325, %p19;
	selp.b64 	%rd291, %rd290, %rd291, %p19;
$L__BB3_132:
	abs.f64 	%fd171, %fd325;
	abs.f64 	%fd172, %fd326;
	setp.lt.f64 	%p20, %fd171, %fd172;
	@%p20 bra 	$L__BB3_134;
	setp.lt.f64 	%p21, %fd172, %fd171;
	setp.lt.s64 	%p22, %rd291, %rd292;
	or.pred  	%p23, %p21, %p22;
	selp.f64 	%fd326, %fd325, %fd326, %p23;
	selp.b64 	%rd292, %rd291, %rd292, %p23;
$L__BB3_134:
	abs.f64 	%fd175, %fd326;
	abs.f64 	%fd176, %fd327;
	setp.lt.f64 	%p24, %fd175, %fd176;
	@%p24 bra 	$L__BB3_136;
	setp.lt.f64 	%p25, %fd176, %fd175;
	setp.lt.s64 	%p26, %rd292, %rd293;
	or.pred  	%p27, %p25, %p26;
	selp.f64 	%fd327, %fd326, %fd327, %p27;
	selp.b64 	%rd293, %rd292, %rd293, %p27;
$L__BB3_136:
	abs.f64 	%fd179, %fd327;
	abs.f64 	%fd180, %fd339;
	setp.lt.f64 	%p28, %fd179, %fd180;
	@%p28 bra 	$L__BB3_138;
	setp.lt.f64 	%p29, %fd180, %fd179;
	setp.lt.s64 	%p30, %rd293, %rd305;
	or.pred  	%p31, %p29, %p30;
	selp.f64 	%fd339, %fd327, %fd339, %p31;
	selp.b64 	%rd305, %rd293, %rd305, %p31;
$L__BB3_138:
	setp.ne.s32 	%p32, %r35, 0;
	bar.sync 	0;
	@%p32 bra 	$L__BB3_140;
	atom.global.add.u32 	%r76, [%rd1+4], 1280;
	add.s32 	%r77, %r76, %r3;
	st.shared.u32 	[_ZN6thrust24THRUST_300001_SM_1000_NS8cuda_cub4core6detail5shmemE+152], %r77;
$L__BB3_140:
	bar.sync 	0;
	ld.shared.u32 	%r427, [_ZN6thrust24THRUST_300001_SM_1000_NS8cuda_cub4core6detail5shmemE+152];
	add.s32 	%r78, %r427, 1280;
	setp.le.s32 	%p33, %r78, %r66;
	mov.f64 	%fd323, %fd339;
	mov.u64 	%rd289, %rd305;
	@%p33 bra 	$L__BB3_128;
$L__BB3_141:
	setp.le.s32 	%p34, %r66, %r427;
	@%p34 bra 	$L__BB3_164;
	sub.s32 	%r40, %r66, %r427;
	setp.ge.s32 	%p35, %r35, %r40;
	@%p35 bra 	$L__BB3_164;
	not.b32 	%r79, %r35;
	add.s32 	%r80, %r66, %r79;
	sub.s32 	%r41, %r80, %r427;
	and.b32  	%r81, %r41, 768;
	setp.eq.s32 	%p36, %r81, 768;
	mov.u32 	%r431, %r35;
	@%p36 bra 	$L__BB3_149;
	add.s32 	%r429, %r35, %r427;
	shr.u32 	%r82, %r41, 8;
	add.s32 	%r83, %r82, 1;
	and.b32  	%r84, %r83, 3;
	neg.s32 	%r428, %r84;
	mov.u32 	%r431, %r35;
$L__BB3_145:
	.pragma "nounroll";
	mov.u64 	%rd122, %rd305;
	mov.f64 	%fd184, %fd339;
	cvt.s64.s32 	%rd200, %r429;
	add.s64 	%rd123, %rd3, %rd200;
	mul.wide.s32 	%rd201, %r429, 8;
	add.s64 	%rd202, %rd2, %rd201;
	ld.global.f64 	%fd185, [%rd202];
	abs.f64 	%fd186, %fd184;
	abs.f64 	%fd187, %fd185;
	setp.lt.f64 	%p37, %fd186, %fd187;
	mov.f64 	%fd339, %fd185;
	mov.u64 	%rd305, %rd123;
	@%p37 bra 	$L__BB3_148;
	setp.lt.f64 	%p38, %fd187, %fd186;
	mov.f64 	%fd339, %fd184;
	mov.u64 	%rd305, %rd122;
	@%p38 bra 	$L__BB3_148;
	setp.lt.s64 	%p39, %rd122, %rd123;
	selp.f64 	%fd339, %fd184, %fd185, %p39;
	min.s64 	%rd305, %rd122, %rd123;
$L__BB3_148:
	add.s32 	%r431, %r431, 256;
	add.s32 	%r429, %r429, 256;
	add.s32 	%r428, %r428, 1;
	setp.ne.s32 	%p40, %r428, 0;
	@%p40 bra 	$L__BB3_145;
$L__BB3_149:
	setp.lt.u32 	%p41, %r41, 768;
	@%p41 bra 	$L__BB3_164;
	add.s32 	%r432, %r431, %r427;
	add.s32 	%r435, %r432, 256;
	add.s32 	%r434, %r432, 512;
	add.s32 	%r433, %r432, 768;
	add.s64 	%rd128, %rd2, 4096;
$L__BB3_151:
	cvt.s64.s32 	%rd203, %r435;
	add.s64 	%rd130, %rd3, %rd203;
	cvt.s64.s32 	%rd204, %r434;
	add.s64 	%rd131, %rd3, %rd204;
	cvt.s64.s32 	%rd205, %r433;
	add.s64 	%rd132, %rd3, %rd205;
	cvt.s64.s32 	%rd206, %r432;
	mul.wide.s32 	%rd207, %r432, 8;
	add.s64 	%rd133, %rd128, %rd207;
	add.s64 	%rd134, %rd3, %rd206;
	ld.global.f64 	%fd193, [%rd133+-4096];
	abs.f64 	%fd194, %fd339;
	abs.f64 	%fd195, %fd193;
	setp.lt.f64 	%p42, %fd194, %fd195;
	mov.f64 	%fd335, %fd193;
	mov.u64 	%rd301, %rd134;
	@%p42 bra 	$L__BB3_154;
	setp.lt.f64 	%p43, %fd195, %fd194;
	mov.f64 	%fd335, %fd339;
	mov.u64 	%rd301, %rd305;
	@%p43 bra 	$L__BB3_154;
	setp.lt.s64 	%p44, %rd305, %rd134;
	selp.f64 	%fd335, %fd339, %fd193, %p44;
	min.s64 	%rd301, %rd305, %rd134;
$L__BB3_154:
	ld.global.f64 	%fd198, [%rd133+-2048];
	abs.f64 	%fd199, %fd335;
	abs.f64 	%fd200, %fd198;
	setp.lt.f64 	%p45, %fd199, %fd200;
	mov.f64 	%fd336, %fd198;
	mov.u64 	%rd302, %rd130;
	@%p45 bra 	$L__BB3_157;
	setp.lt.f64 	%p46, %fd200, %fd199;
	mov.f64 	%fd336, %fd335;
	mov.u64 	%rd302, %rd301;
	@%p46 bra 	$L__BB3_157;
	setp.lt.s64 	%p47, %rd301, %rd130;
	selp.f64 	%fd336, %fd335, %fd198, %p47;
	min.s64 	%rd302, %rd301, %rd130;
$L__BB3_157:
	ld.global.f64 	%fd203, [%rd133];
	abs.f64 	%fd204, %fd336;
	abs.f64 	%fd205, %fd203;
	setp.lt.f64 	%p48, %fd204, %fd205;
	mov.f64 	%fd337, %fd203;
	mov.u64 	%rd303, %rd131;
	@%p48 bra 	$L__BB3_160;
	setp.lt.f64 	%p49, %fd205, %fd204;
	mov.f64 	%fd337, %fd336;
	mov.u64 	%rd303, %rd302;
	@%p49 bra 	$L__BB3_160;
	setp.lt.s64 	%p50, %rd302, %rd131;
	selp.f64 	%fd337, %fd336, %fd203, %p50;
	min.s64 	%rd303, %rd302, %rd131;
$L__BB3_160:
	ld.global.f64 	%fd208, [%rd133+2048];
	abs.f64 	%fd209, %fd337;
	abs.f64 	%fd210, %fd208;
	setp.lt.f64 	%p51, %fd209, %fd210;
	mov.f64 	%fd339, %fd208;
	mov.u64 	%rd305, %rd132;
	@%p51 bra 	$L__BB3_163;
	setp.lt.f64 	%p52, %fd210, %fd209;
	mov.f64 	%fd339, %fd337;
	mov.u64 	%rd305, %rd303;
	@%p52 bra 	$L__BB3_163;
	setp.lt.s64 	%p53, %rd303, %rd132;
	selp.f64 	%fd339, %fd337, %fd208, %p53;
	min.s64 	%rd305, %rd303, %rd132;
$L__BB3_163:
	add.s32 	%r431, %r431, 1024;
	add.s32 	%r435, %r435, 1024;
	add.s32 	%r434, %r434, 1024;
	add.s32 	%r433, %r433, 1024;
	add.s32 	%r432, %r432, 1024;
	setp.lt.s32 	%p54, %r431, %r40;
	@%p54 bra 	$L__BB3_151;
$L__BB3_164:
	// begin inline asm
	mov.u32 %r85, %laneid;
	// end inline asm
	mov.b64 	%rd208, %fd339;
	mov.b64 	{%r87, %r92}, %rd208;
	mov.b32 	%r103, 1;
	mov.b32 	%r104, 31;
	mov.b32 	%r105, -1;
	// begin inline asm
	shfl.sync.down.b32 %r86, %r87, %r103, %r104, %r105;
	// end inline asm
	// begin inline asm
	shfl.sync.down.b32 %r91, %r92, %r103, %r104, %r105;
	// end inline asm
	mov.b64 	%rd209, {%r86, %r91};
	mov.b64 	%fd214, %rd209;
	mov.b64 	{%r97, %r102}, %rd305;
	// begin inline asm
	shfl.sync.down.b32 %r96, %r97, %r103, %r104, %r105;
	// end inline asm
	// begin inline asm
	shfl.sync.down.b32 %r101, %r102, %r103, %r104, %r105;
	// end inline asm
	mov.b64 	%rd144, {%r96, %r101};
	setp.gt.s32 	%p55, %r85, 30;
	mov.f64 	%fd340, %fd339;
	mov.u64 	%rd306, %rd305;
	@%p55 bra 	$L__BB3_168;
	abs.f64 	%fd215, %fd339;
	abs.f64 	%fd216, %fd214;
	setp.lt.f64 	%p56, %fd215, %fd216;
	mov.f64 	%fd340, %fd214;
	mov.u64 	%rd306, %rd144;
	@%p56 bra 	$L__BB3_168;
	setp.lt.f64 	%p57, %fd216, %fd215;
	mov.f64 	%fd340, %fd339;
	mov.u64 	%rd306, %rd305;
	@%p57 bra 	$L__BB3_168;
	setp.lt.s64 	%p58, %rd305, %rd144;
	selp.f64 	%fd340, %fd339, %fd214, %p58;
	min.s64 	%rd306, %rd305, %rd144;
$L__BB3_168:
	mov.b64 	%rd210, %fd340;
	mov.b64 	{%r107, %r112}, %rd210;
	mov.b32 	%r123, 2;
	mov.b32 	%r124, 31;
	mov.b32 	%r125, -1;
	// begin inline asm
	shfl.sync.down.b32 %r106, %r107, %r123, %r124, %r125;
	// end inline asm
	// begin inline asm
	shfl.sync.down.b32 %r111, %r112, %r123, %r124, %r125;
	// end inline asm
	mov.b64 	%rd211, {%r106, %r111};
	mov.b64 	%fd219, %rd211;
	mov.b64 	{%r117, %r122}, %rd306;
	// begin inline asm
	shfl.sync.down.b32 %r116, %r117, %r123, %r124, %r125;
	// end inline asm
	// begin inline asm
	shfl.sync.down.b32 %r121, %r122, %r123, %r124, %r125;
	// end inline asm
	mov.b64 	%rd147, {%r116, %r121};
	setp.gt.s32 	%p59, %r85, 29;
	mov.f64 	%fd341, %fd340;
	mov.u64 	%rd307, %rd306;
	@%p59 bra 	$L__BB3_172;
	abs.f64 	%fd220, %fd340;
	abs.f64 	%fd221, %fd219;
	setp.lt.f64 	%p60, %fd220, %fd221;
	mov.f64 	%fd341, %fd219;
	mov.u64 	%rd307, %rd147;
	@%p60 bra 	$L__BB3_172;
	setp.lt.f64 	%p61, %fd221, %fd220;
	mov.f64 	%fd341, %fd340;
	mov.u64 	%rd307, %rd306;
	@%p61 bra 	$L__BB3_172;
	setp.lt.s64 	%p62, %rd306, %rd147;
	selp.f64 	%fd341, %fd340, %fd219, %p62;
	min.s64 	%rd307, %rd306, %rd147;
$L__BB3_172:
	mov.b64 	%rd212, %fd341;
	mov.b64 	{%r127, %r132}, %rd212;
	mov.b32 	%r143, 4;
	mov.b32 	%r144, 31;
	mov.b32 	%r145, -1;
	// begin inline asm
	shfl.sync.down.b32 %r126, %r127, %r143, %r144, %r145;
	// end inline asm
	// begin inline asm
	shfl.sync.down.b32 %r131, %r132, %r143, %r144, %r145;
	// end inline asm
	mov.b64 	%rd213, {%r126, %r131};
	mov.b64 	%fd224, %rd213;
	mov.b64 	{%r137, %r142}, %rd307;
	// begin inline asm
	shfl.sync.down.b32 %r136, %r137, %r143, %r144, %r145;
	// end inline asm
	// begin inline asm
	shfl.sync.down.b32 %r141, %r142, %r143, %r144, %r145;
	// end inline asm
	mov.b64 	%rd150, {%r136, %r141};
	setp.gt.s32 	%p63, %r85, 27;
	mov.f64 	%fd342, %fd341;
	mov.u64 	%rd308, %rd307;
	@%p63 bra 	$L__BB3_176;
	abs.f64 	%fd225, %fd341;
	abs.f64 	%fd226, %fd224;
	setp.lt.f64 	%p64, %fd225, %fd226;
	mov.f64 	%fd342, %fd224;
	mov.u64 	%rd308, %rd150;
	@%p64 bra 	$L__BB3_176;
	setp.lt.f64 	%p65, %fd226, %fd225;
	mov.f64 	%fd342, %fd341;
	mov.u64 	%rd308, %rd307;
	@%p65 bra 	$L__BB3_176;
	setp.lt.s64 	%p66, %rd307, %rd150;
	selp.f64 	%fd342, %fd341, %fd224, %p66;
	min.s64 	%rd308, %rd307, %rd150;
$L__BB3_176:
	mov.b64 	%rd214, %fd342;
	mov.b64 	{%r147, %r152}, %rd214;
	mov.b32 	%r163, 8;
	mov.b32 	%r164, 31;
	mov.b32 	%r165, -1;
	// begin inline asm
	shfl.sync.down.b32 %r146, %r147, %r163, %r164, %r165;
	// end inline asm
	// begin inline asm
	shfl.sync.down.b32 %r151, %r152, %r163, %r164, %r165;
	// end inline asm
	mov.b64 	%rd215, {%r146, %r151};
	mov.b64 	%fd229, %rd215;
	mov.b64 	{%r157, %r162}, %rd308;
	// begin inline asm
	shfl.sync.down.b32 %r156, %r157, %r163, %r164, %r165;
	// end inline asm
	// begin inline asm
	shfl.sync.down.b32 %r161, %r162, %r163, %r164, %r165;
	// end inline asm
	mov.b64 	%rd153, {%r156, %r161};
	setp.gt.s32 	%p67, %r85, 23;
	mov.f64 	%fd343, %fd342;
	mov.u64 	%rd309, %rd308;
	@%p67 bra 	$L__BB3_180;
	abs.f64 	%fd230, %fd342;
	abs.f64 	%fd231, %fd229;
	setp.lt.f64 	%p68, %fd230, %fd231;
	mov.f64 	%fd343, %fd229;
	mov.u64 	%rd309, %rd153;
	@%p68 bra 	$L__BB3_180;
	setp.lt.f64 	%p69, %fd231, %fd230;
	mov.f64 	%fd343, %fd342;
	mov.u64 	%rd309, %rd308;
	@%p69 bra 	$L__BB3_180;
	setp.lt.s64 	%p70, %rd308, %rd153;
	selp.f64 	%fd343, %fd342, %fd229, %p70;
	min.s64 	%rd309, %rd308, %rd153;
$L__BB3_180:
	mov.b64 	%rd216, %fd343;
	mov.b64 	{%r167, %r172}, %rd216;
	mov.b32 	%r183, 16;
	mov.b32 	%r184, 31;
	mov.b32 	%r185, -1;
	// begin inline asm
	shfl.sync.down.b32 %r166, %r167, %r183, %r184, %r185;
	// end inline asm
	// begin inline asm
	shfl.sync.down.b32 %r171, %r172, %r183, %r184, %r185;
	// end inline asm
	mov.b64 	%rd217, {%r166, %r171};
	mov.b64 	%fd234, %rd217;
	mov.b64 	{%r177, %r182}, %rd309;
	// begin inline asm
	shfl.sync.down.b32 %r176, %r177, %r183, %r184, %r185;
	// end inline asm
	// begin inline asm
	shfl.sync.down.b32 %r181, %r182, %r183, %r184, %r185;
	// end inline asm
	mov.b64 	%rd156, {%r176, %r181};
	setp.gt.s32 	%p71, %r85, 15;
	mov.f64 	%fd351, %fd343;
	mov.u64 	%rd317, %rd309;
	@%p71 bra 	$L__BB3_184;
	abs.f64 	%fd235, %fd343;
	abs.f64 	%fd236, %fd234;
	setp.lt.f64 	%p72, %fd235, %fd236;
	mov.f64 	%fd351, %fd234;
	mov.u64 	%rd317, %rd156;
	@%p72 bra 	$L__BB3_184;
	setp.lt.f64 	%p73, %fd236, %fd235;
	mov.f64 	%fd351, %fd343;
	mov.u64 	%rd317, %rd309;
	@%p73 bra 	$L__BB3_184;
	setp.lt.s64 	%p74, %rd309, %rd156;
	selp.f64 	%fd351, %fd343, %fd234, %p74;
	min.s64 	%rd317, %rd309, %rd156;
$L__BB3_184:
	setp.ne.s32 	%p75, %r85, 0;
	@%p75 bra 	$L__BB3_186;
	shr.u32 	%r186, %r35, 1;
	and.b32  	%r187, %r186, 496;
	mov.u32 	%r188, _ZN6thrust24THRUST_300001_SM_1000_NS8cuda_cub4core6detail5shmemE;
	add.s32 	%r189, %r188, %r187;
	st.shared.f64 	[%r189+8], %fd351;
	st.shared.u64 	[%r189+16], %rd317;
$L__BB3_186:
	bar.sync 	0;
	setp.ne.s32 	%p76, %r35, 0;
	@%p76 bra 	$L__BB3_208;
	ld.shared.f64 	%fd239, [_ZN6thrust24THRUST_300001_SM_1000_NS8cuda_cub4core6detail5shmemE+24];
	ld.shared.u64 	%rd159, [_ZN6thrust24THRUST_300001_SM_1000_NS8cuda_cub4core6detail5shmemE+32];
	abs.f64 	%fd240, %fd351;
	abs.f64 	%fd241, %fd239;
	setp.lt.f64 	%p77, %fd240, %fd241;
	mov.f64 	%fd345, %fd239;
	mov.u64 	%rd311, %rd159;
	@%p77 bra 	$L__BB3_190;
	setp.lt.f64 	%p78, %fd241, %fd240;
	mov.f64 	%fd345, %fd351;
	mov.u64 	%rd311, %rd317;
	@%p78 bra 	$L__BB3_190;
	setp.lt.s64 	%p79, %rd317, %rd159;
	selp.f64 	%fd345, %fd351, %fd239, %p79;
	min.s64 	%rd311, %rd317, %rd159;
$L__BB3_190:
	ld.shared.f64 	%fd244, [_ZN6thrust24THRUST_300001_SM_1000_NS8cuda_cub4core6detail5shmemE+40];
	ld.shared.u64 	%rd162, [_ZN6thrust24THRUST_300001_SM_1000_NS8cuda_cub4core6detail5shmemE+48];
	abs.f64 	%fd245, %fd345;
	abs.f64 	%fd246, %fd244;
	setp.lt.f64 	%p80, %fd245, %fd246;
	mov.f64 	%fd346, %fd244;
	mov.u64 	%rd312, %rd162;
	@%p80 bra 	$L__BB3_193;
	setp.lt.f64 	%p81, %fd246, %fd245;
	mov.f64 	%fd346, %fd345;
	mov.u64 	%rd312, %rd311;
	@%p81 bra 	$L__BB3_193;
	setp.lt.s64 	%p82, %rd311, %rd162;
	selp.f64 	%fd346, %fd345, %fd244, %p82;
	min.s64 	%rd312, %rd311, %rd162;
$L__BB3_193:
	ld.shared.f64 	%fd249, [_ZN6thrust24THRUST_300001_SM_1000_NS8cuda_cub4core6detail5shmemE+56];
	ld.shared.u64 	%rd165, [_ZN6thrust24THRUST_300001_SM_1000_NS8cuda_cub4core6detail5shmemE+64];
	abs.f64 	%fd250, %fd346;
	abs.f64 	%fd251, %fd249;
	setp.lt.f64 	%p83, %fd250, %fd251;
	mov.f64 	%fd347, %fd249;
	mov.u64 	%rd313, %rd165;
	@%p83 bra 	$L__BB3_196;
	setp.lt.f64 	%p84, %fd251, %fd250;
	mov.f64 	%fd347, %fd346;
	mov.u64 	%rd313, %rd312;
	@%p84 bra 	$L__BB3_196;
	setp.lt.s64 	%p85, %rd312, %rd165;
	selp.f64 	%fd347, %fd346, %fd249, %p85;
	min.s64 	%rd313, %rd312, %rd165;
$L__BB3_196:
	ld.shared.f64 	%fd254, [_ZN6thrust24THRUST_300001_SM_1000_NS8cuda_cub4core6detail5shmemE+72];
	ld.shared.u64 	%rd168, [_ZN6thrust24THRUST_300001_SM_1000_NS8cuda_cub4core6detail5shmemE+80];
	abs.f64 	%fd255, %fd347;
	abs.f64 	%fd256, %fd254;
	setp.lt.f64 	%p86, %fd255, %fd256;
	mov.f64 	%fd348, %fd254;
	mov.u64 	%rd314, %rd168;
	@%p86 bra 	$L__BB3_199;
	setp.lt.f64 	%p87, %fd256, %fd255;
	mov.f64 	%fd348, %fd347;
	mov.u64 	%rd314, %rd313;
	@%p87 bra 	$L__BB3_199;
	setp.lt.s64 	%p88, %rd313, %rd168;
	selp.f64 	%fd348, %fd347, %fd254, %p88;
	min.s64 	%rd314, %rd313, %rd168;
$L__BB3_199:
	ld.shared.f64 	%fd259, [_ZN6thrust24THRUST_300001_SM_1000_NS8cuda_cub4core6detail5shmemE+88];
	ld.shared.u64 	%rd171, [_ZN6thrust24THRUST_300001_SM_1000_NS8cuda_cub4core6detail5shmemE+96];
	abs.f64 	%fd260, %fd348;
	abs.f64 	%fd261, %fd259;
	setp.lt.f64 	%p89, %fd260, %fd261;
	mov.f64 	%fd349, %fd259;
	mov.u64 	%rd315, %rd171;
	@%p89 bra 	$L__BB3_202;
	setp.lt.f64 	%p90, %fd261, %fd260;
	mov.f64 	%fd349, %fd348;
	mov.u64 	%rd315, %rd314;
	@%p90 bra 	$L__BB3_202;
	setp.lt.s64 	%p91, %rd314, %rd171;
	selp.f64 	%fd349, %fd348, %fd259, %p91;
	min.s64 	%rd315, %rd314, %rd171;
$L__BB3_202:
	ld.shared.f64 	%fd264, [_ZN6thrust24THRUST_300001_SM_1000_NS8cuda_cub4core6detail5shmemE+104];
	ld.shared.u64 	%rd174, [_ZN6thrust24THRUST_300001_SM_1000_NS8cuda_cub4core6detail5shmemE+112];
	abs.f64 	%fd265, %fd349;
	abs.f64 	%fd266, %fd264;
	setp.lt.f64 	%p92, %fd265, %fd266;
	mov.f64 	%fd350, %fd264;
	mov.u64 	%rd316, %rd174;
	@%p92 bra 	$L__BB3_205;
	setp.lt.f64 	%p93, %fd266, %fd265;
	mov.f64 	%fd350, %fd349;
	mov.u64 	%rd316, %rd315;
	@%p93 bra 	$L__BB3_205;
	setp.lt.s64 	%p94, %rd315, %rd174;
	selp.f64 	%fd350, %fd349, %fd264, %p94;
	min.s64 	%rd316, %rd315, %rd174;
$L__BB3_205:
	ld.shared.f64 	%fd269, [_ZN6thrust24THRUST_300001_SM_1000_NS8cuda_cub4core6detail5shmemE+120];
	ld.shared.u64 	%rd177, [_ZN6thrust24THRUST_300001_SM_1000_NS8cuda_cub4core6detail5shmemE+128];
	abs.f64 	%fd270, %fd350;
	abs.f64 	%fd271, %fd269;
	setp.lt.f64 	%p95, %fd270, %fd271;
	mov.u64 	%rd317, %rd177;
	mov.f64 	%fd351, %fd269;
	@%p95 bra 	$L__BB3_208;
	setp.lt.f64 	%p96, %fd271, %fd270;
	mov.u64 	%rd317, %rd316;
	mov.f64 	%fd351, %fd350;
	@%p96 bra 	$L__BB3_208;
	setp.lt.s64 	%p97, %rd316, %rd177;
	selp.f64 	%fd351, %fd350, %fd269, %p97;
	min.s64 	%rd317, %rd316, %rd177;
$L__BB3_208:
	mov.u32 	%r415, %tid.x;
	setp.ne.s32 	%p214, %r415, 0;
	@%p214 bra 	$L__BB3_210;
	ld.param.u64 	%rd254, [_ZN6thrust24THRUST_300001_SM_1000_NS8cuda_cub4core6detail13_kernel_agentINS1_8__reduce11ReduceAgentINS0_12zip_iteratorIN4cuda3std3__45tupleIJNS0_10device_ptrIdEENS0_17counting_iteratorIlNS0_11use_defaultESF_SF_EEEEEEEPNSB_IJdlEEESJ_iNS1_9__extrema9arg_max_fIdl14abs_comparatorEEEEJSI_SK_iN3cub18CUB_300001_SM_100013GridEvenShareIiEENSR_9GridQueueIjEESO_EEEvDpT0__param_1];
	cvta.to.global.u64 	%rd251, %rd254;
	mul.wide.u32 	%rd252, %r1, 16;
	add.s64 	%rd253, %rd251, %rd252;
	st.global.f64 	[%rd253], %fd351;
	st.global.u64 	[%rd253+8], %rd317;
$L__BB3_210:
	ret;

}
	// .globl	_ZN6thrust24THRUST_300001_SM_1000_NS8cuda_cub4core6detail13_kernel_agentINS1_8__reduce10DrainAgentIiEEJN3cub18CUB_300001_SM_10009GridQueueIjEEiEEEvDpT0_
.visible .entry _ZN6thrust24THRUST_300001_SM_1000_NS8cuda_cub4core6detail13_kernel_agentINS1_8__reduce10DrainAgentIiEEJN3cub18CUB_300001_SM_10009GridQueueIjEEiEEEvDpT0_(
	.param .align 8 .b8 _ZN6thrust24THRUST_300001_SM_1000_NS8cuda_cub4core6detail13_kernel_agentINS1_8__reduce10DrainAgentIiEEJN3cub18CUB_300001_SM_10009GridQueueIjEEiEEEvDpT0__param_0[8],
	.param .u32 _ZN6thrust24THRUST_300001_SM_1000_NS8cuda_cub4core6detail13_kernel_agentINS1_8__reduce10DrainAgentIiEEJN3cub18CUB_300001_SM_10009GridQueueIjEEiEEEvDpT0__param_1
)
.maxntid 1
{
	.reg .b32 	%r<3>;
	.reg .b64 	%rd<3>;

	ld.param.u64 	%rd1, [_ZN6thrust24THRUST_300001_SM_1000_NS8cuda_cub4core6detail13_kernel_agentINS1_8__reduce10DrainAgentIiEEJN3cub18CUB_300001_SM_10009GridQueueIjEEiEEEvDpT0__param_0];
	ld.param.u32 	%r1, [_ZN6thrust24THRUST_300001_SM_1000_NS8cuda_cub4core6detail13_kernel_agentINS1_8__reduce10DrainAgentIiEEJN3cub18CUB_300001_SM_10009GridQueueIjEEiEEEvDpT0__param_1];
	cvta.to.global.u64 	%rd2, %rd1;
	st.global.u32 	[%rd2], %r1;
	mov.b32 	%r2, 0;
	st.global.u32 	[%rd2+4], %r2;
	ret;

}
	// .globl	_ZN6thrust24THRUST_300001_SM_1000_NS8cuda_cub4core6detail13_kernel_agentINS1_8__reduce11ReduceAgentIPN4cuda3std3__45tupleIJdlEEESC_SB_iNS1_9__extrema9arg_max_fIdl14abs_comparatorEEEEJSC_SC_iSG_EEEvDpT0_
.visible .entry _ZN6thrust24THRUST_300001_SM_1000_NS8cuda_cub4core6detail13_kernel_agentINS1_8__reduce11ReduceAgentIPN4cuda3std3__45tupleIJdlEEESC_SB_iNS1_9__extrema9arg_max_fIdl14abs_comparatorEEEEJSC_SC_iSG_EEEvDpT0_(
	.param .u64 .ptr .align 1 _ZN6thrust24THRUST_300001_SM_1000_NS8cuda_cub4core6detail13_kernel_agentINS1_8__reduce11ReduceAgentIPN4cuda3std3__45tupleIJdlEEESC_SB_iNS1_9__extrema9arg_max_fIdl14abs_comparatorEEEEJSC_SC_iSG_EEEvDpT0__param_0,
	.param .u64 .ptr .align 1 _ZN6thrust24THRUST_300001_SM_1000_NS8cuda_cub4core6detail13_kernel_agentINS1_8__reduce11ReduceAgentIPN4cuda3std3__45tupleIJdlEEESC_SB_iNS1_9__extrema9arg_max_fIdl14abs_comparatorEEEEJSC_SC_iSG_EEEvDpT0__param_1,
	.param .u32 _ZN6thrust24THRUST_300001_SM_1000_NS8cuda_cub4core6detail13_kernel_agentINS1_8__reduce11ReduceAgentIPN4cuda3std3__45tupleIJdlEEESC_SB_iNS1_9__extrema9arg_max_fIdl14abs_comparatorEEEEJSC_SC_iSG_EEEvDpT0__param_2,
	.param .align 1 .b8 _ZN6thrust24THRUST_300001_SM_1000_NS8cuda_cub4core6detail13_kernel_agentINS1_8__reduce11ReduceAgentIPN4cuda3std3__45tupleIJdlEEESC_SB_iNS1_9__extrema9arg_max_fIdl14abs_comparatorEEEEJSC_SC_iSG_EEEvDpT0__param_3[1]
)
.maxntid 256
{
	.reg .pred 	%p<222>;
	.reg .b32 	%r<390>;
	.reg .b64 	%rd<395>;
	.reg .b64 	%fd<358>;

	ld.param.u32 	%r37, [_ZN6thrust24THRUST_300001_SM_1000_NS8cuda_cub4core6detail13_kernel_agentINS1_8__reduce11ReduceAgentIPN4cuda3std3__45tupleIJdlEEESC_SB_iNS1_9__extrema9arg_max_fIdl14abs_comparatorEEEEJSC_SC_iSG_EEEvDpT0__param_2];
	setp.eq.s32 	%p1, %r37, 0;
	@%p1 bra 	$L__BB5_211;
	setp.gt.s32 	%p2, %r37, 1279;
	@%p2 bra 	$L__BB5_121;
	mov.u32 	%r1, %tid.x;
	setp.ge.s32 	%p105, %r1, %r37;
	mov.f64 	%fd301, 0d0000000000000000;
	mov.b64 	%rd337, 0;
	mov.u32 	%r380, %r1;
	@%p105 bra 	$L__BB5_4;
	ld.param.u64 	%rd323, [_ZN6thrust24THRUST_300001_SM_1000_NS8cuda_cub4core6detail13_kernel_agentINS1_8__reduce11ReduceAgentIPN4cuda3std3__45tupleIJdlEEESC_SB_iNS1_9__extrema9arg_max_fIdl14abs_comparatorEEEEJSC_SC_iSG_EEEvDpT0__param_0];
	mul.wide.u32 	%rd273, %r1, 16;
	add.s64 	%rd270, %rd323, %rd273;
	// begin inline asm
	ld.global.nc.u64 %rd269, [%rd270];
	// end inline asm
	add.s64 	%rd272, %rd270, 8;
	// begin inline asm
	ld.global.nc.u64 %rd337, [%rd272];
	// end inline asm
	mov.b64 	%fd301, %rd269;
	add.s32 	%r380, %r1, 256;
$L__BB5_4:
	setp.ge.s32 	%p106, %r380, %r37;
	@%p106 bra 	$L__BB5_25;
	not.b32 	%r153, %r380;
	add.s32 	%r4, %r37, %r153;
	and.b32  	%r154, %r4, 768;
	setp.eq.s32 	%p107, %r154, 768;
	@%p107 bra 	$L__BB5_11;
	ld.param.u64 	%rd324, [_ZN6thrust24THRUST_300001_SM_1000_NS8cuda_cub4core6detail13_kernel_agentINS1_8__reduce11ReduceAgentIPN4cuda3std3__45tupleIJdlEEESC_SB_iNS1_9__extrema9arg_max_fIdl14abs_comparatorEEEEJSC_SC_iSG_EEEvDpT0__param_0];
	mul.wide.u32 	%rd275, %r380, 16;
	add.s64 	%rd328, %rd324, %rd275;
	shr.u32 	%r155, %r4, 8;
	add.s32 	%r156, %r155, 1;
	and.b32  	%r157, %r156, 3;
	neg.s32 	%r378, %r157;
$L__BB5_7:
	.pragma "nounroll";
	mov.u64 	%rd5, %rd337;
	mov.f64 	%fd3, %fd301;
	// begin inline asm
	ld.global.nc.u64 %rd276, [%rd328];
	// end inline asm
	add.s64 	%rd279, %rd328, 8;
	// begin inline asm
	ld.global.nc.u64 %rd278, [%rd279];
	// end inline asm
	mov.b64 	%fd4, %rd276;
	abs.f64 	%fd5, %fd3;
	abs.f64 	%fd6, %fd4;
	setp.lt.f64 	%p108, %fd5, %fd6;
	mov.u64 	%rd337, %rd278;
	mov.f64 	%fd301, %fd4;
	@%p108 bra 	$L__BB5_10;
	setp.lt.f64 	%p109, %fd6, %fd5;
	mov.u64 	%rd337, %rd5;
	mov.f64 	%fd301, %fd3;
	@%p109 bra 	$L__BB5_10;
	setp.lt.s64 	%p110, %rd5, %rd278;
	min.s64 	%rd337, %rd5, %rd278;
	selp.f64 	%fd301, %fd3, %fd4, %p110;
$L__BB5_10:
	add.s32 	%r380, %r380, 256;
	add.s64 	%rd328, %rd328, 4096;
	add.s32 	%r378, %r378, 1;
	setp.ne.s32 	%p111, %r378, 0;
	@%p111 bra 	$L__BB5_7;
$L__BB5_11:
	setp.lt.u32 	%p112, %r4, 768;
	@%p112 bra 	$L__BB5_25;
$L__BB5_12:
	ld.param.u64 	%rd325, [_ZN6thrust24THRUST_300001_SM_1000_NS8cuda_cub4core6detail13_kernel_agentINS1_8__reduce11ReduceAgentIPN4cuda3std3__45tupleIJdlEEESC_SB_iNS1_9__extrema9arg_max_fIdl14abs_comparatorEEEEJSC_SC_iSG_EEEvDpT0__param_0];
	mul.wide.s32 	%rd284, %r380, 16;
	add.s64 	%rd281, %rd325, %rd284;
	// begin inline asm
	ld.global.nc.u64 %rd280, [%rd281];
	// end inline asm
	add.s64 	%rd283, %rd281, 8;
	// begin inline asm
	ld.global.nc.u64 %rd282, [%rd283];
	// end inline asm
	mov.b64 	%fd12, %rd280;
	abs.f64 	%fd13, %fd301;
	abs.f64 	%fd14, %fd12;
	setp.lt.f64 	%p113, %fd13, %fd14;
	mov.u64 	%rd334, %rd282;
	mov.f64 	%fd298, %fd12;
	@%p113 bra 	$L__BB5_15;
	setp.lt.f64 	%p114, %fd14, %fd13;
	mov.u64 	%rd334, %rd337;
	mov.f64 	%fd298, %fd301;
	@%p114 bra 	$L__BB5_15;
	setp.lt.s64 	%p115, %rd337, %rd282;
	min.s64 	%rd334, %rd337, %rd282;
	selp.f64 	%fd298, %fd301, %fd12, %p115;
$L__BB5_15:
	add.s64 	%rd286, %rd281, 4096;
	// begin inline asm
	ld.global.nc.u64 %rd285, [%rd286];
	// end inline asm
	add.s64 	%rd288, %rd281, 4104;
	// begin inline asm
	ld.global.nc.u64 %rd287, [%rd288];
	// end inline asm
	mov.b64 	%fd17, %rd285;
	abs.f64 	%fd18, %fd298;
	abs.f64 	%fd19, %fd17;
	setp.lt.f64 	%p116, %fd18, %fd19;
	mov.u64 	%rd335, %rd287;
	mov.f64 	%fd299, %fd17;
	@%p116 bra 	$L__BB5_18;
	setp.lt.f64 	%p117, %fd19, %fd18;
	mov.u64 	%rd335, %rd334;
	mov.f64 	%fd299, %fd298;
	@%p117 bra 	$L__BB5_18;
	setp.lt.s64 	%p118, %rd334, %rd287;
	min.s64 	%rd335, %rd334, %rd287;
	selp.f64 	%fd299, %fd298, %fd17, %p118;
$L__BB5_18:
	add.s64 	%rd290, %rd281, 8192;
	// begin inline asm
	ld.global.nc.u64 %rd289, [%rd290];
	// end inline asm
	add.s64 	%rd292, %rd281, 8200;
	// begin inline asm
	ld.global.nc.u64 %rd291, [%rd292];
	// end inline asm
	mov.b64 	%fd22, %rd289;
	abs.f64 	%fd23, %fd299;
	abs.f64 	%fd24, %fd22;
	setp.lt.f64 	%p119, %fd23, %fd24;
	mov.u64 	%rd336, %rd291;
	mov.f64 	%fd300, %fd22;
	@%p119 bra 	$L__BB5_21;
	setp.lt.f64 	%p120, %fd24, %fd23;
	mov.u64 	%rd336, %rd335;
	mov.f64 	%fd300, %fd299;
	@%p120 bra 	$L__BB5_21;
	setp.lt.s64 	%p121, %rd335, %rd291;
	min.s64 	%rd336, %rd335, %rd291;
	selp.f64 	%fd300, %fd299, %fd22, %p121;
$L__BB5_21:
	add.s64 	%rd294, %rd281, 12288;
	// begin inline asm
	ld.global.nc.u64 %rd293, [%rd294];
	// end inline asm
	add.s64 	%rd296, %rd281, 12296;
	// begin inline asm
	ld.global.nc.u64 %rd295, [%rd296];
	// end inline asm
	mov.b64 	%fd27, %rd293;
	abs.f64 	%fd28, %fd300;
	abs.f64 	%fd29, %fd27;
	setp.lt.f64 	%p122, %fd28, %fd29;
	mov.u64 	%rd337, %rd295;
	mov.f64 	%fd301, %fd27;
	@%p122 bra 	$L__BB5_24;
	setp.lt.f64 	%p123, %fd29, %fd28;
	mov.u64 	%rd337, %rd336;
	mov.f64 	%fd301, %fd300;
	@%p123 bra 	$L__BB5_24;
	setp.lt.s64 	%p124, %rd336, %rd295;
	min.s64 	%rd337, %rd336, %rd295;
	selp.f64 	%fd301, %fd300, %fd27, %p124;
$L__BB5_24:
	add.s32 	%r380, %r380, 1024;
	setp.lt.s32 	%p125, %r380, %r37;
	@%p125 bra 	$L__BB5_12;
$L__BB5_25:
	setp.lt.s32 	%p126, %r37, 256;
	@%p126 bra 	$L__BB5_70;
	// begin inline asm
	mov.u32 %r271, %laneid;
	// end inline asm
	mov.b64 	%rd307, %fd301;
	mov.b64 	{%r273, %r278}, %rd307;
	mov.b32 	%r289, 1;
	mov.b32 	%r290, 31;
	mov.b32 	%r291, -1;
	// begin inline asm
	shfl.sync.down.b32 %r272, %r273, %r289, %r290, %r291;
	// end inline asm
	// begin inline asm
	shfl.sync.down.b32 %r277, %r278, %r289, %r290, %r291;
	// end inline asm
	mov.b64 	%rd308, {%r272, %r277};
	mov.b64 	%fd33, %rd308;
	mov.b64 	{%r283, %r288}, %rd337;
	// begin inline asm
	shfl.sync.down.b32 %r282, %r283, %r289, %r290, %r291;
	// end inline asm
	// begin inline asm
	shfl.sync.down.b32 %r287, %r288, %r289, %r290, %r291;
	// end inline asm
	mov.b64 	%rd27, {%r282, %r287};
	setp.gt.s32 	%p178, %r271, 30;
	mov.u64 	%rd339, %rd337;
	mov.f64 	%fd303, %fd301;
	@%p178 bra 	$L__BB5_30;
	abs.f64 	%fd34, %fd301;
	abs.f64 	%fd35, %fd33;
	setp.lt.f64 	%p179, %fd34, %fd35;
	mov.u64 	%rd339, %rd27;
	mov.f64 	%fd303, %fd33;
	@%p179 bra 	$L__BB5_30;
	setp.lt.f64 	%p180, %fd35, %fd34;
	mov.u64 	%rd339, %rd337;
	mov.f64 	%fd303, %fd301;
	@%p180 bra 	$L__BB5_30;
	setp.lt.s64 	%p181, %rd337, %rd27;
	min.s64 	%rd339, %rd337, %rd27;
	selp.f64 	%fd303, %fd301, %fd33, %p181;
$L__BB5_30:
	mov.b64 	%rd309, %fd303;
	mov.b64 	{%r293, %r298}, %rd309;
	mov.b32 	%r309, 2;
	mov.b32 	%r310, 31;
	mov.b32 	%r311, -1;
	// begin inline asm
	shfl.sync.down.b32 %r292, %r293, %r309, %r310, %r311;
	// end inline asm
	// begin inline asm
	shfl.sync.down.b32 %r297, %r298, %r309, %r310, %r311;
	// end inline asm
	mov.b64 	%rd310, {%r292, %r297};
	mov.b64 	%fd38, %rd310;
	mov.b64 	{%r303, %r308}, %rd339;
	// begin inline asm
	shfl.sync.down.b32 %r302, %r303, %r309, %r310, %r311;
	// end inline asm
	// begin inline asm
	shfl.sync.down.b32 %r307, %r308, %r309, %r310, %r311;
	// end inline asm
	mov.b64 	%rd30, {%r302, %r307};
	setp.gt.s32 	%p182, %r271, 29;
	mov.u64 	%rd340, %rd339;
	mov.f64 	%fd304, %fd303;
	@%p182 bra 	$L__BB5_34;
	abs.f64 	%fd39, %fd303;
	abs.f64 	%fd40, %fd38;
	setp.lt.f64 	%p183, %fd39, %fd40;
	mov.u64 	%rd340, %rd30;
	mov.f64 	%fd304, %fd38;
	@%p183 bra 	$L__BB5_34;
	setp.lt.f64 	%p184, %fd40, %fd39;
	mov.u64 	%rd340, %rd339;
	mov.f64 	%fd304, %fd303;
	@%p184 bra 	$L__BB5_34;
	setp.lt.s64 	%p185, %rd339, %rd30;
	min.s64 	%rd340, %rd339, %rd30;
	selp.f64 	%fd304, %fd303, %fd38, %p185;
$L__BB5_34:
	mov.b64 	%rd311, %fd304;
	mov.b64 	{%r313, %r318}, %rd311;
	mov.b32 	%r329, 4;
	mov.b32 	%r330, 31;
	mov.b32 	%r331, -1;
	// begin inline asm
	shfl.sync.down.b32 %r312, %r313, %r329, %r330, %r331;
	// end inline asm
	// begin inline asm
	shfl.sync.down.b32 %r317, %r318, %r329, %r330, %r331;
	// end inline asm
	mov.b64 	%rd312, {%r312, %r317};
	mov.b64 	%fd43, %rd312;
	mov.b64 	{%r323, %r328}, %rd340;
	// begin inline asm
	shfl.sync.down.b32 %r322, %r323, %r329, %r330, %r331;
	// end inline asm
	// begin inline asm
	shfl.sync.down.b32 %r327, %r328, %r329, %r330, %r331;
	// end inline asm
	mov.b64 	%rd33, {%r322, %r327};
	setp.gt.s32 	%p186, %r271, 27;
	mov.u64 	%rd341, %rd340;
	mov.f64 	%fd305, %fd304;
	@%p186 bra 	$L__BB5_38;
	abs.f64 	%fd44, %fd304;
	abs.f64 	%fd45, %fd43;
	setp.lt.f64 	%p187, %fd44, %fd45;
	mov.u64 	%rd341, %rd33;
	mov.f64 	%fd305, %fd43;
	@%p187 bra 	$L__BB5_38;
	setp.lt.f64 	%p188, %fd45, %fd44;
	mov.u64 	%rd341, %rd340;
	mov.f64 	%fd305, %fd304;
	@%p188 bra 	$L__BB5_38;
	setp.lt.s64 	%p189, %rd340, %rd33;
	min.s64 	%rd341, %rd340, %rd33;
	selp.f64 	%fd305, %fd304, %fd43, %p189;
$L__BB5_38:
	mov.b64 	%rd313, %fd305;
	mov.b64 	{%r333, %r338}, %rd313;
	mov.b32 	%r349, 8;
	mov.b32 	%r350, 31;
	mov.b32 	%r351, -1;
	// begin inline asm
	shfl.sync.down.b32 %r332, %r333, %r349, %r350, %r351;
	// end inline asm
	// begin inline asm
	shfl.sync.down.b32 %r337, %r338, %r349, %r350, %r351;
	// end inline asm
	mov.b64 	%rd314, {%r332, %r337};
	mov.b64 	%fd48, %rd314;
	mov.b64 	{%r343, %r348}, %rd341;
	// begin inline asm
	shfl.sync.down.b32 %r342, %r343, %r349, %r350, %r351;
	// end inline asm
	// begin inline asm
	shfl.sync.down.b32 %r347, %r348, %r349, %r350, %r351;
	// end inline asm
	mov.b64 	%rd36, {%r342, %r347};
	setp.gt.s32 	%p190, %r271, 23;
	mov.u64 	%rd342, %rd341;
	mov.f64 	%fd306, %fd305;
	@%p190 bra 	$L__BB5_42;
	abs.f64 	%fd49, %fd305;
	abs.f64 	%fd50, %fd48;
	setp.lt.f64 	%p191, %fd49, %fd50;
	mov.u64 	%rd342, %rd36;
	mov.f64 	%fd306, %fd48;
	@%p191 bra 	$L__BB5_42;
	setp.lt.f64 	%p192, %fd50, %fd49;
	mov.u64 	%rd342, %rd341;
	mov.f64 	%fd306, %fd305;
	@%p192 bra 	$L__BB5_42;
	setp.lt.s64 	%p193, %rd341, %rd36;
	min.s64 	%rd342, %rd341, %rd36;
	selp.f64 	%fd306, %fd305, %fd48, %p193;
$L__BB5_42:
	mov.b64 	%rd315, %fd306;
	mov.b64 	{%r353, %r358}, %rd315;
	mov.b32 	%r369, 16;
	mov.b32 	%r370, 31;
	mov.b32 	%r371, -1;
	// begin inline asm
	shfl.sync.down.b32 %r352, %r353, %r369, %r370, %r371;
	// end inline asm
	// begin inline asm
	shfl.sync.down.b32 %r357, %r358, %r369, %r370, %r371;
	// end inline asm
	mov.b64 	%rd316, {%r352, %r357};
	mov.b64 	%fd53, %rd316;
	mov.b64 	{%r363, %r368}, %rd342;
	// begin inline asm
	shfl.sync.down.b32 %r362, %r363, %r369, %r370, %r371;
	// end inline asm
	// begin inline asm
	shfl.sync.down.b32 %r367, %r368, %r369, %r370, %r371;
	// end inline asm
	mov.b64 	%rd39, {%r362, %r367};
	setp.gt.s32 	%p194, %r271, 15;
	mov.u64 	%rd394, %rd342;
	mov.f64 	%fd357, %fd306;
	@%p194 bra 	$L__BB5_46;
	abs.f64 	%fd54, %fd306;
	abs.f64 	%fd55, %fd53;
	setp.lt.f64 	%p195, %fd54, %fd55;
	mov.u64 	%rd394, %rd39;
	mov.f64 	%fd357, %fd53;
	@%p195 bra 	$L__BB5_46;
	setp.lt.f64 	%p196, %fd55, %fd54;
	mov.u64 	%rd394, %rd342;
	mov.f64 	%fd357, %fd306;
	@%p196 bra 	$L__BB5_46;
	setp.lt.s64 	%p197, %rd342, %rd39;
	min.s64 	%rd394, %rd342, %rd39;
	selp.f64 	%fd357, %fd306, %fd53, %p197;
$L__BB5_46:
	setp.ne.s32 	%p198, %r271, 0;
	@%p198 bra 	$L__BB5_48;
	shr.u32 	%r372, %r1, 1;
	and.b32  	%r373, %r372, 496;
	mov.u32 	%r374, _ZN6thrust24THRUST_300001_SM_1000_NS8cuda_cub4core6detail5shmemE;
	add.s32 	%r375, %r374, %r373;
	st.shared.f64 	[%r375+8], %fd357;
	st.shared.u64 	[%r375+16], %rd394;
$L__BB5_48:
	bar.sync 	0;
	setp.ne.s32 	%p199, %r1, 0;
	@%p199 bra 	$L__BB5_209;
	ld.shared.f64 	%fd58, [_ZN6thrust24THRUST_300001_SM_1000_NS8cuda_cub4core6detail5shmemE+24];
	ld.shared.u64 	%rd42, [_ZN6thrust24THRUST_300001_SM_1000_NS8cuda_cub4core6detail5shmemE+32];
	abs.f64 	%fd59, %fd357;
	abs.f64 	%fd60, %fd58;
	setp.lt.f64 	%p200, %fd59, %fd60;
	mov.u64 	%rd344, %rd42;
	mov.f64 	%fd308, %fd58;
	@%p200 bra 	$L__BB5_52;
	setp.lt.f64 	%p201, %fd60, %fd59;
	mov.u64 	%rd344, %rd394;
	mov.f64 	%fd308, %fd357;
	@%p201 bra 	$L__BB5_52;
	setp.lt.s64 	%p202, %rd394, %rd42;
	min.s64 	%rd344, %rd394, %rd42;
	selp.f64 	%fd308, %fd357, %fd58, %p202;
$L__BB5_52:
	ld.shared.f64 	%fd63, [_ZN6thrust24THRUST_300001_SM_1000_NS8cuda_cub4core6detail5shmemE+40];
	ld.shared.u64 	%rd45, [_ZN6thrust24THRUST_300001_SM_1000_NS8cuda_cub4core6detail5shmemE+48];
	abs.f64 	%fd64, %fd308;
	abs.f64 	%fd65, %fd63;
	setp.lt.f64 	%p203, %fd64, %fd65;
	mov.u64 	%rd345, %rd45;
	mov.f64 	%fd309, %fd63;
	@%p203 bra 	$L__BB5_55;
	setp.lt.f64 	%p204, %fd65, %fd64;
	mov.u64 	%rd345, %rd344;
	mov.f64 	%fd309, %fd308;
	@%p204 bra 	$L__BB5_55;
	setp.lt.s64 	%p205, %rd344, %rd45;
	min.s64 	%rd345, %rd344, %rd45;
	selp.f64 	%fd309, %fd308, %fd63, %p205;
$L__BB5_55:
	ld.shared.f64 	%fd68, [_ZN6thrust24THRUST_300001_SM_1000_NS8cuda_cub4core6detail5shmemE+56];
	ld.shared.u64 	%rd48, [_ZN6thrust24THRUST_300001_SM_1000_NS8cuda_cub4core6detail5shmemE+64];
	abs.f64 	%fd69, %fd309;
	abs.f64 	%fd70, %fd68;
	setp.lt.f64 	%p206, %fd69, %fd70;
	mov.u64 	%rd346, %rd48;
	mov.f64 	%fd310, %fd68;
	@%p206 bra 	$L__BB5_58;
	setp.lt.f64 	%p207, %fd70, %fd69;
	mov.u64 	%rd346, %rd345;
	mov.f64 	%fd310, %fd309;
	@%p207 bra 	$L__BB5_58;
	setp.lt.s64 	%p208, %rd345, %rd48;
	min.s64 	%rd346, %rd345, %rd48;
	selp.f64 	%fd310, %fd309, %fd68, %p208;
$L__BB5_58:
	ld.shared.f64 	%fd73, [_ZN6thrust24THRUST_300001_SM_1000_NS8cuda_cub4core6detail5shmemE+72];
	ld.shared.u64 	%rd51, [_ZN6thrust24THRUST_300001_SM_1000_NS8cuda_cub4core6detail5shmemE+80];
	abs.f64 	%fd74, %fd310;
	abs.f64 	%fd75, %fd73;
	setp.lt.f64 	%p209, %fd74, %fd75;
	mov.u64 	%rd347, %rd51;
	mov.f64 	%fd311, %fd73;
	@%p209 bra 	$L__BB5_61;
	setp.lt.f64 	%p210, %fd75, %fd74;
	mov.u64 	%rd347, %rd346;
	mov.f64 	%fd311, %fd310;
	@%p210 bra 	$L__BB5_61;
	setp.lt.s64 	%p211, %rd346, %rd51;
	min.s64 	%rd347, %rd346, %rd51;
	selp.f64 	%fd311, %fd310, %fd73, %p211;
$L__BB5_61:
	ld.shared.f64 	%fd78, [_ZN6thrust24THRUST_300001_SM_1000_NS8cuda_cub4core6detail5shmemE+88];
	ld.shared.u64 	%rd54, [_ZN6thrust24THRUST_300001_SM_1000_NS8cuda_cub4core6detail5shmemE+96];
	abs.f64 	%fd79, %fd311;
	abs.f64 	%fd80, %fd78;
	setp.lt.f64 	%p212, %fd79, %fd80;
	mov.u64 	%rd348, %rd54;
	mov.f64 	%fd312, %fd78;
	@%p212 bra 	$L__BB5_64;
	setp.lt.f64 	%p213, %fd80, %fd79;
	mov.u64 	%rd348, %rd347;
	mov.f64 	%fd312, %fd311;
	@%p213 bra 	$L__BB5_64;
	setp.lt.s64 	%p214, %rd347, %rd54;
	min.s64 	%rd348, %rd347, %rd54;
	selp.f64 	%fd312, %fd311, %fd78, %p214;
$L__BB5_64:
	ld.shared.f64 	%fd83, [_ZN6thrust24THRUST_300001_SM_1000_NS8cuda_cub4core6detail5shmemE+104];
	ld.shared.u64 	%rd57, [_ZN6thrust24THRUST_300001_SM_1000_NS8cuda_cub4core6detail5shmemE+112];
	abs.f64 	%fd84, %fd312;
	abs.f64 	%fd85, %fd83;
	setp.lt.f64 	%p215, %fd84, %fd85;
	mov.u64 	%rd349, %rd57;
	mov.f64 	%fd313, %fd83;
	@%p215 bra 	$L__BB5_67;
	setp.lt.f64 	%p216, %fd85, %fd84;
	mov.u64 	%rd349, %rd348;
	mov.f64 	%fd313, %fd312;
	@%p216 bra 	$L__BB5_67;
	setp.lt.s64 	%p217, %rd348, %rd57;
	min.s64 	%rd349, %rd348, %rd57;
	selp.f64 	%fd313, %fd312, %fd83, %p217;
$L__BB5_67:
	ld.shared.f64 	%fd88, [_ZN6thrust24THRUST_300001_SM_1000_NS8cuda_cub4core6detail5shmemE+120];
	ld.shared.u64 	%rd60, [_ZN6thrust24THRUST_300001_SM_1000_NS8cuda_cub4core6detail5shmemE+128];
	abs.f64 	%fd89, %fd313;
	abs.f64 	%fd90, %fd88;
	setp.lt.f64 	%p218, %fd89, %fd90;
	mov.u64 	%rd394, %rd60;
	mov.f64 	%fd357, %fd88;
	@%p218 bra 	$L__BB5_209;
	setp.lt.f64 	%p219, %fd90, %fd89;
	mov.u64 	%rd394, %rd349;
	mov.f64 	%fd357, %fd313;
	@%p219 bra 	$L__BB5_209;
	setp.lt.s64 	%p220, %rd349, %rd60;
	min.s64 	%rd394, %rd349, %rd60;
	selp.f64 	%fd357, %fd313, %fd88, %p220;
	bra.uni 	$L__BB5_209;
$L__BB5_70:
	// begin inline asm
	mov.u32 %r158, %laneid;
	// end inline asm
	and.b32  	%r179, %r1, 992;
	add.s32 	%r180, %r179, 32;
	setp.gt.s32 	%p127, %r180, %r37;
	not.b32 	%r181, %r179;
	add.s32 	%r182, %r37, %r181;
	selp.b32 	%r177, %r182, 31, %p127;
	mov.b64 	%rd297, %fd301;
	mov.b64 	{%r160, %r165}, %rd297;
	mov.b32 	%r176, 1;
	mov.b32 	%r178, -1;
	// begin inline asm
	shfl.sync.down.b32 %r159, %r160, %r176, %r177, %r178;
	// end inline asm
	// begin inline asm
	shfl.sync.down.b32 %r164, %r165, %r176, %r177, %r178;
	// end inline asm
	mov.b64 	%rd298, {%r159, %r164};
	mov.b64 	%fd92, %rd298;
	mov.b64 	{%r170, %r175}, %rd337;
	// begin inline asm
	shfl.sync.down.b32 %r169, %r170, %r176, %r177, %r178;
	// end inline asm
	// begin inline asm
	shfl.sync.down.b32 %r174, %r175, %r176, %r177, %r178;
	// end inline asm
	mov.b64 	%rd62, {%r169, %r174};
	setp.ge.s32 	%p128, %r158, %r177;
	mov.u64 	%rd350, %rd337;
	mov.f64 	%fd314, %fd301;
	@%p128 bra 	$L__BB5_74;
	abs.f64 	%fd93, %fd301;
	abs.f64 	%fd94, %fd92;
	setp.lt.f64 	%p129, %fd93, %fd94;
	mov.u64 	%rd350, %rd62;
	mov.f64 	%fd314, %fd92;
	@%p129 bra 	$L__BB5_74;
	setp.lt.f64 	%p130, %fd94, %fd93;
	mov.u64 	%rd350, %rd337;
	mov.f64 	%fd314, %fd301;
	@%p130 bra 	$L__BB5_74;
	setp.lt.s64 	%p131, %rd337, %rd62;
	min.s64 	%rd350, %rd337, %rd62;
	selp.f64 	%fd314, %fd301, %fd92, %p131;
$L__BB5_74:
	mov.b64 	%rd299, %fd314;
	mov.b64 	{%r184, %r189}, %rd299;
	mov.b32 	%r200, 2;
	mov.b32 	%r202, -1;
	// begin inline asm
	shfl.sync.down.b32 %r183, %r184, %r200, %r177, %r202;
	// end inline asm
	// begin inline asm
	shfl.sync.down.b32 %r188, %r189, %r200, %r177, %r202;
	// end inline asm
	mov.b64 	%rd300, {%r183, %r188};
	mov.b64 	%fd97, %rd300;
	mov.b64 	{%r194, %r199}, %rd350;
	// begin inline asm
	shfl.sync.down.b32 %r193, %r194, %r200, %r177, %r202;
	// end inline asm
	// begin inline asm
	shfl.sync.down.b32 %r198, %r199, %r200, %r177, %r202;
	// end inline asm
	mov.b64 	%rd65, {%r193, %r198};
	add.s32 	%r203, %r158, 2;
	setp.gt.s32 	%p132, %r203, %r177;
	mov.u64 	%rd351, %rd350;
	mov.f64 	%fd315, %fd314;
	@%p132 bra 	$L__BB5_78;
	abs.f64 	%fd98, %fd314;
	abs.f64 	%fd99, %fd97;
	setp.lt.f64 	%p133, %fd98, %fd99;
	mov.u64 	%rd351, %rd65;
	mov.f64 	%fd315, %fd97;
	@%p133 bra 	$L__BB5_78;
	setp.lt.f64 	%p134, %fd99, %fd98;
	mov.u64 	%rd351, %rd350;
	mov.f64 	%fd315, %fd314;
	@%p134 bra 	$L__BB5_78;
	setp.lt.s64 	%p135, %rd350, %rd65;
	min.s64 	%rd351, %rd350, %rd65;
	selp.f64 	%fd315, %fd314, %fd97, %p135;
$L__BB5_78:
	mov.b64 	%rd301, %fd315;
	mov.b64 	{%r205, %r210}, %rd301;
	mov.b32 	%r221, 4;
	mov.b32 	%r223, -1;
	// begin inline asm
	shfl.sync.down.b32 %r204, %r205, %r221, %r177, %r223;
	// end inline asm
	// begin inline asm
	shfl.sync.down.b32 %r209, %r210, %r221, %r177, %r223;
	// end inline asm
	mov.b64 	%rd302, {%r204, %r209};
	mov.b64 	%fd102, %rd302;
	mov.b64 	{%r215, %r220}, %rd351;
	// begin inline asm
	shfl.sync.down.b32 %r214, %r215, %r221, %r177, %r223;
	// end inline asm
	// begin inline asm
	shfl.sync.down.b32 %r219, %r220, %r221, %r177, %r223;
	// end inline asm
	mov.b64 	%rd68, {%r214, %r219};
	add.s32 	%r224, %r158, 4;
	setp.gt.s32 	%p136, %r224, %r177;
	mov.u64 	%rd352, %rd351;
	mov.f64 	%fd316, %fd315;
	@%p136 bra 	$L__BB5_82;
	abs.f64 	%fd103, %fd315;
	abs.f64 	%fd104, %fd102;
	setp.lt.f64 	%p137, %fd103, %fd104;
	mov.u64 	%rd352, %rd68;
	mov.f64 	%fd316, %fd102;
	@%p137 bra 	$L__BB5_82;
	setp.lt.f64 	%p138, %fd104, %fd103;
	mov.u64 	%rd352, %rd351;
	mov.f64 	%fd316, %fd315;
	@%p138 bra 	$L__BB5_82;
	setp.lt.s64 	%p139, %rd351, %rd68;
	min.s64 	%rd352, %rd351, %rd68;
	selp.f64 	%fd316, %fd315, %fd102, %p139;
$L__BB5_82:
	mov.b64 	%rd303, %fd316;
	mov.b64 	{%r226, %r231}, %rd303;
	mov.b32 	%r242, 8;
	mov.b32 	%r244, -1;
	// begin inline asm
	shfl.sync.down.b32 %r225, %r226, %r242, %r177, %r244;
	// end inline asm
	// begin inline asm
	shfl.sync.down.b32 %r230, %r231, %r242, %r177, %r244;
	// end inline asm
	mov.b64 	%rd304, {%r225, %r230};
	mov.b64 	%fd107, %rd304;
	mov.b64 	{%r236, %r241}, %rd352;
	// begin inline asm
	shfl.sync.down.b32 %r235, %r236, %r242, %r177, %r244;
	// end inline asm
	// begin inline asm
	shfl.sync.down.b32 %r240, %r241, %r242, %r177, %r244;
	// end inline asm
	mov.b64 	%rd71, {%r235, %r240};
	add.s32 	%r245, %r158, 8;
	setp.gt.s32 	%p140, %r245, %r177;
	mov.u64 	%rd353, %rd352;
	mov.f64 	%fd317, %fd316;
	@%p140 bra 	$L__BB5_86;
	abs.f64 	%fd108, %fd316;
	abs.f64 	%fd109, %fd107;
	setp.lt.f64 	%p141, %fd108, %fd109;
	mov.u64 	%rd353, %rd71;
	mov.f64 	%fd317, %fd107;
	@%p141 bra 	$L__BB5_86;
	setp.lt.f64 	%p142, %fd109, %fd108;
	mov.u64 	%rd353, %rd352;
	mov.f64 	%fd317, %fd316;
	@%p142 bra 	$L__BB5_86;
	setp.lt.s64 	%p143, %rd352, %rd71;
	min.s64 	%rd353, %rd352, %rd71;
	selp.f64 	%fd317, %fd316, %fd107, %p143;
$L__BB5_86:
	mov.b64 	%rd305, %fd317;
	mov.b64 	{%r247, %r252}, %rd305;
	mov.b32 	%r263, 16;
	mov.b32 	%r265, -1;
	// begin inline asm
	shfl.sync.down.b32 %r246, %r247, %r263, %r177, %r265;
	// end inline asm
	// begin inline asm
	shfl.sync.down.b32 %r251, %r252, %r263, %r177, %r265;
	// end inline asm
	mov.b64 	%rd306, {%r246, %r251};
	mov.b64 	%fd112, %rd306;
	mov.b64 	{%r257, %r262}, %rd353;
	// begin inline asm
	shfl.sync.down.b32 %r256, %r257, %r263, %r177, %r265;
	// end inline asm
	// begin inline asm
	shfl.sync.down.b32 %r261, %r262, %r263, %r177, %r265;
	// end inline asm
	mov.b64 	%rd74, {%r256, %r261};
	add.s32 	%r266, %r158, 16;
	setp.gt.s32 	%p144, %r266, %r177;
	mov.u64 	%rd394, %rd353;
	mov.f64 	%fd357, %fd317;
	@%p144 bra 	$L__BB5_90;
	abs.f64 	%fd113, %fd317;
	abs.f64 	%fd114, %fd112;
	setp.lt.f64 	%p145, %fd113, %fd114;
	mov.u64 	%rd394, %rd74;
	mov.f64 	%fd357, %fd112;
	@%p145 bra 	$L__BB5_90;
	setp.lt.f64 	%p146, %fd114, %fd113;
	mov.u64 	%rd394, %rd353;
	mov.f64 	%fd357, %fd317;
	@%p146 bra 	$L__BB5_90;
	setp.lt.s64 	%p147, %rd353, %rd74;
	min.s64 	%rd394, %rd353, %rd74;
	selp.f64 	%fd357, %fd317, %fd112, %p147;
$L__BB5_90:
	setp.ne.s32 	%p148, %r158, 0;
	@%p148 bra 	$L__BB5_92;
	shr.u32 	%r267, %r1, 1;
	and.b32  	%r268, %r267, 496;
	mov.u32 	%r269, _ZN6thrust24THRUST_300001_SM_1000_NS8cuda_cub4core6detail5shmemE;
	add.s32 	%r270, %r269, %r268;
	st.shared.f64 	[%r270+8], %fd357;
	st.shared.u64 	[%r270+16], %rd394;
$L__BB5_92:
	bar.sync 	0;
	setp.ne.s32 	%p149, %r1, 0;
	@%p149 bra 	$L__BB5_209;
	setp.lt.s32 	%p150, %r37, 33;
	mov.f64 	%fd319, %fd357;
	mov.u64 	%rd355, %rd394;
	@%p150 bra 	$L__BB5_97;
	ld.shared.f64 	%fd117, [_ZN6thrust24THRUST_300001_SM_1000_NS8cuda_cub4core6detail5shmemE+24];
	ld.shared.u64 	%rd77, [_ZN6thrust24THRUST_300001_SM_1000_NS8cuda_cub4core6detail5shmemE+32];
	abs.f64 	%fd118, %fd357;
	abs.f64 	%fd119, %fd117;
	setp.lt.f64 	%p151, %fd118, %fd119;
	mov.f64 	%fd319, %fd117;
	mov.u64 	%rd355, %rd77;
	@%p151 bra 	$L__BB5_97;
	setp.lt.f64 	%p152, %fd119, %fd118;
	mov.f64 	%fd319, %fd357;
	mov.u64 	%rd355, %rd394;
	@%p152 bra 	$L__BB5_97;
	setp.lt.s64 	%p153, %rd394, %rd77;
	min.s64 	%rd355, %rd394, %rd77;
	selp.f64 	%fd319, %fd357, %fd117, %p153;
$L__BB5_97:
	setp.lt.s32 	%p154, %r37, 65;
	mov.f64 	%fd320, %fd319;
	mov.u64 	%rd356, %rd355;
	@%p154 bra 	$L__BB5_101;
	ld.shared.f64 	%fd122, [_ZN6thrust24THRUST_300001_SM_1000_NS8cuda_cub4core6detail5shmemE+40];
	ld.shared.u64 	%rd80, [_ZN6thrust24THRUST_300001_SM_1000_NS8cuda_cub4core6detail5shmemE+48];
	abs.f64 	%fd123, %fd319;
	abs.f64 	%fd124, %fd122;
	setp.lt.f64 	%p155, %fd123, %fd124;
	mov.f64 	%fd320, %fd122;
	mov.u64 	%rd356, %rd80;
	@%p155 bra 	$L__BB5_101;
	setp.lt.f64 	%p156, %fd124, %fd123;
	mov.f64 	%fd320, %fd319;
	mov.u64 	%rd356, %rd355;
	@%p156 bra 	$L__BB5_101;
	setp.lt.s64 	%p157, %rd355, %rd80;
	min.s64 	%rd356, %rd355, %rd80;
	selp.f64 	%fd320, %fd319, %fd122, %p157;
$L__BB5_101:
	setp.lt.s32 	%p158, %r37, 97;
	mov.f64 	%fd321, %fd320;
	mov.u64 	%rd357, %rd356;
	@%p158 bra 	$L__BB5_105;
	ld.shared.f64 	%fd127, [_ZN6thrust24THRUST_300001_SM_1000_NS8cuda_cub4core6detail5shmemE+56];
	ld.shared.u64 	%rd83, [_ZN6thrust24THRUST_300001_SM_1000_NS8cuda_cub4core6detail5shmemE+64];
	abs.f64 	%fd128, %fd320;
	abs.f64 	%fd129, %fd127;
	setp.lt.f64 	%p159, %fd128, %fd129;
	mov.f64 	%fd321, %fd127;
	mov.u64 	%rd357, %rd83;
	@%p159 bra 	$L__BB5_105;
	setp.lt.f64 	%p160, %fd129, %fd128;
	mov.f64 	%fd321, %fd320;
	mov.u64 	%rd357, %rd356;
	@%p160 bra 	$L__BB5_105;
	setp.lt.s64 	%p161, %rd356, %rd83;
	min.s64 	%rd357, %rd356, %rd83;
	selp.f64 	%fd321, %fd320, %fd127, %p161;
$L__BB5_105:
	setp.lt.s32 	%p162, %r37, 129;
	mov.f64 	%fd322, %fd321;
	mov.u64 	%rd358, %rd357;
	@%p162 bra 	$L__BB5_109;
	ld.shared.f64 	%fd132, [_ZN6thrust24THRUST_300001_SM_1000_NS8cuda_cub4core6detail5shmemE+72];
	ld.shared.u64 	%rd86, [_ZN6thrust24THRUST_300001_SM_1000_NS8cuda_cub4core6detail5shmemE+80];
	abs.f64 	%fd133, %fd321;
	abs.f64 	%fd134, %fd132;
	setp.lt.f64 	%p163, %fd133, %fd134;
	mov.f64 	%fd322, %fd132;
	mov.u64 	%rd358, %rd86;
	@%p163 bra 	$L__BB5_109;
	setp.lt.f64 	%p164, %fd134, %fd133;
	mov.f64 	%fd322, %fd321;
	mov.u64 	%rd358, %rd357;
	@%p164 bra 	$L__BB5_109;
	setp.lt.s64 	%p165, %rd357, %rd86;
	min.s64 	%rd358, %rd357, %rd86;
	selp.f64 	%fd322, %fd321, %fd132, %p165;
$L__BB5_109:
	setp.lt.s32 	%p166, %r37, 161;
	mov.f64 	%fd323, %fd322;
	mov.u64 	%rd359, %rd358;
	@%p166 bra 	$L__BB5_113;
	ld.shared.f64 	%fd137, [_ZN6thrust24THRUST_300001_SM_1000_NS8cuda_cub4core6detail5shmemE+88];
	ld.shared.u64 	%rd89, [_ZN6thrust24THRUST_300001_SM_1000_NS8cuda_cub4core6detail5shmemE+96];
	abs.f64 	%fd138, %fd322;
	abs.f64 	%fd139, %fd137;
	setp.lt.f64 	%p167, %fd138, %fd139;
	mov.f64 	%fd323, %fd137;
	mov.u64 	%rd359, %rd89;
	@%p167 bra 	$L__BB5_113;
	setp.lt.f64 	%p168, %fd139, %fd138;
	mov.f64 	%fd323, %fd322;
	mov.u64 	%rd359, %rd358;
	@%p168 bra 	$L__BB5_113;
	setp.lt.s64 	%p169, %rd358, %rd89;
	min.s64 	%rd359, %rd358, %rd89;
	selp.f64 	%fd323, %fd322, %fd137, %p169;
$L__BB5_113:
	setp.lt.s32 	%p170, %r37, 193;
	mov.f64 	%fd324, %fd323;
	mov.u64 	%rd360, %rd359;
	@%p170 bra 	$L__BB5_117;
	ld.shared.f64 	%fd142, [_ZN6thrust24THRUST_300001_SM_1000_NS8cuda_cub4core6detail5shmemE+104];
	ld.shared.u64 	%rd92, [_ZN6thrust24THRUST_300001_SM_1000_NS8cuda_cub4core6detail5shmemE+112];
	abs.f64 	%fd143, %fd323;
	abs.f64 	%fd144, %fd142;
	setp.lt.f64 	%p171, %fd143, %fd144;
	mov.f64 	%fd324, %fd142;
	mov.u64 	%rd360, %rd92;
	@%p171 bra 	$L__BB5_117;
	setp.lt.f64 	%p172, %fd144, %fd143;
	mov.f64 	%fd324, %fd323;
	mov.u64 	%rd360, %rd359;
	@%p172 bra 	$L__BB5_117;
	setp.lt.s64 	%p173, %rd359, %rd92;
	min.s64 	%rd360, %rd359, %rd92;
	selp.f64 	%fd324, %fd323, %fd142, %p173;
$L__BB5_117:
	setp.lt.s32 	%p174, %r37, 225;
	mov.u64 	%rd394, %rd360;
	mov.f64 	%fd357, %fd324;
	@%p174 bra 	$L__BB5_209;
	ld.shared.f64 	%fd147, [_ZN6thrust24THRUST_300001_SM_1000_NS8cuda_cub4core6detail5shmemE+120];
	ld.shared.u64 	%rd95, [_ZN6thrust24THRUST_300001_SM_1000_NS8cuda_cub4core6detail5shmemE+128];
	abs.f64 	%fd148, %fd324;
	abs.f64 	%fd149, %fd147;
	setp.lt.f64 	%p175, %fd148, %fd149;
	mov.u64 	%rd394, %rd95;
	mov.f64 	%fd357, %fd147;
	@%p175 bra 	$L__BB5_209;
	setp.lt.f64 	%p176, %fd149, %fd148;
	mov.u64 	%rd394, %rd360;
	mov.f64 	%fd357, %fd324;
	@%p176 bra 	$L__BB5_209;
	setp.lt.s64 	%p177, %rd360, %rd95;
	min.s64 	%rd394, %rd360, %rd95;
	selp.f64 	%fd357, %fd324, %fd147, %p177;
	bra.uni 	$L__BB5_209;
$L__BB5_121:
	ld.param.u64 	%rd318, [_ZN6thrust24THRUST_300001_SM_1000_NS8cuda_cub4core6detail13_kernel_agentINS1_8__reduce11ReduceAgentIPN4cuda3std3__45tupleIJdlEEESC_SB_iNS1_9__extrema9arg_max_fIdl14abs_comparatorEEEEJSC_SC_iSG_EEEvDpT0__param_0];
	mov.u32 	%r16, %tid.x;
	mul.wide.u32 	%rd208, %r16, 16;
	add.s64 	%rd189, %rd318, %rd208;
	// begin inline asm
	ld.global.nc.u64 %rd188, [%rd189];
	// end inline asm
	add.s64 	%rd191, %rd189, 8;
	// begin inline asm
	ld.global.nc.u64 %rd190, [%rd191];
	// end inline asm
	mov.b64 	%fd151, %rd188;
	add.s64 	%rd193, %rd189, 4096;
	// begin inline asm
	ld.global.nc.u64 %rd192, [%rd193];
	// end inline asm
	add.s64 	%rd195, %rd189, 4104;
	// begin inline asm
	ld.global.nc.u64 %rd361, [%rd195];
	// end inline asm
	mov.b64 	%fd325, %rd192;
	add.s64 	%rd197, %rd189, 8192;
	// begin inline asm
	ld.global.nc.u64 %rd196, [%rd197];
	// end inline asm
	add.s64 	%rd199, %rd189, 8200;
	// begin inline asm
	ld.global.nc.u64 %rd362, [%rd199];
	// end inline asm
	mov.b64 	%fd326, %rd196;
	add.s64 	%rd201, %rd189, 12288;
	// begin inline asm
	ld.global.nc.u64 %rd200, [%rd201];
	// end inline asm
	add.s64 	%rd203, %rd189, 12296;
	// begin inline asm
	ld.global.nc.u64 %rd363, [%rd203];
	// end inline asm
	mov.b64 	%fd327, %rd200;
	add.s64 	%rd205, %rd189, 16384;
	// begin inline asm
	ld.global.nc.u64 %rd204, [%rd205];
	// end inline asm
	add.s64 	%rd207, %rd189, 16392;
	// begin inline asm
	ld.global.nc.u64 %rd381, [%rd207];
	// end inline asm
	mov.b64 	%fd344, %rd204;
	abs.f64 	%fd156, %fd151;
	abs.f64 	%fd157, %fd325;
	setp.lt.f64 	%p3, %fd156, %fd157;
	@%p3 bra 	$L__BB5_123;
	setp.lt.f64 	%p4, %fd157, %fd156;
	setp.lt.s64 	%p5, %rd190, %rd361;
	or.pred  	%p6, %p4, %p5;
	selp.b64 	%rd361, %rd190, %rd361, %p6;
	selp.f64 	%fd325, %fd151, %fd325, %p6;
$L__BB5_123:
	abs.f64 	%fd160, %fd325;
	abs.f64 	%fd161, %fd326;
	setp.lt.f64 	%p7, %fd160, %fd161;
	@%p7 bra 	$L__BB5_125;
	setp.lt.f64 	%p8, %fd161, %fd160;
	setp.lt.s64 	%p9, %rd361, %rd362;
	or.pred  	%p10, %p8, %p9;
	selp.b64 	%rd362, %rd361, %rd362, %p10;
	selp.f64 	%fd326, %fd325, %fd326, %p10;
$L__BB5_125:
	abs.f64 	%fd164, %fd326;
	abs.f64 	%fd165, %fd327;
	setp.lt.f64 	%p11, %fd164, %fd165;
	@%p11 bra 	$L__BB5_127;
	setp.lt.f64 	%p12, %fd165, %fd164;
	setp.lt.s64 	%p13, %rd362, %rd363;
	or.pred  	%p14, %p12, %p13;
	selp.b64 	%rd363, %rd362, %rd363, %p14;
	selp.f64 	%fd327, %fd326, %fd327, %p14;
$L__BB5_127:
	abs.f64 	%fd168, %fd327;
	abs.f64 	%fd169, %fd344;
	setp.lt.f64 	%p15, %fd168, %fd169;
	@%p15 bra 	$L__BB5_129;
	setp.lt.f64 	%p16, %fd169, %fd168;
	setp.lt.s64 	%p17, %rd363, %rd381;
	or.pred  	%p18, %p16, %p17;
	selp.b64 	%rd381, %rd363, %rd381, %p18;
	selp.f64 	%fd344, %fd327, %fd344, %p18;
$L__BB5_129:
	setp.lt.u32 	%p19, %r37, 2560;
	mov.b32 	%r383, 1280;
	@%p19 bra 	$L__BB5_142;
	mov.b32 	%r382, 1280;
	mov.f64 	%fd329, %fd344;
	mov.u64 	%rd365, %rd381;
$L__BB5_131:
	ld.param.u64 	%rd319, [_ZN6thrust24THRUST_300001_SM_1000_NS8cuda_cub4core6detail13_kernel_agentINS1_8__reduce11ReduceAgentIPN4cuda3std3__45tupleIJdlEEESC_SB_iNS1_9__extrema9arg_max_fIdl14abs_comparatorEEEEJSC_SC_iSG_EEEvDpT0__param_0];
	add.s32 	%r40, %r382, %r16;
	mul.wide.u32 	%rd229, %r40, 16;
	add.s64 	%rd210, %rd319, %rd229;
	// begin inline asm
	ld.global.nc.u64 %rd209, [%rd210];
	// end inline asm
	add.s64 	%rd212, %rd210, 8;
	// begin inline asm
	ld.global.nc.u64 %rd366, [%rd212];
	// end inline asm
	mov.b64 	%fd330, %rd209;
	add.s64 	%rd214, %rd210, 4096;
	// begin inline asm
	ld.global.nc.u64 %rd213, [%rd214];
	// end inline asm
	add.s64 	%rd216, %rd210, 4104;
	// begin inline asm
	ld.global.nc.u64 %rd367, [%rd216];
	// end inline asm
	mov.b64 	%fd331, %rd213;
	add.s64 	%rd218, %rd210, 8192;
	// begin inline asm
	ld.global.nc.u64 %rd217, [%rd218];
	// end inline asm
	add.s64 	%rd220, %rd210, 8200;
	// begin inline asm
	ld.global.nc.u64 %rd368, [%rd220];
	// end inline asm
	mov.b64 	%fd332, %rd217;
	add.s64 	%rd222, %rd210, 12288;
	// begin inline asm
	ld.global.nc.u64 %rd221, [%rd222];
	// end inline asm
	add.s64 	%rd224, %rd210, 12296;
	// begin inline asm
	ld.global.nc.u64 %rd369, [%rd224];
	// end inline asm
	mov.b64 	%fd333, %rd221;
	add.s64 	%rd226, %rd210, 16384;
	// begin inline asm
	ld.global.nc.u64 %rd225, [%rd226];
	// end inline asm
	add.s64 	%rd228, %rd210, 16392;
	// begin inline asm
	ld.global.nc.u64 %rd381, [%rd228];
	// end inline asm
	mov.b64 	%fd344, %rd225;
	abs.f64 	%fd178, %fd329;
	abs.f64 	%fd179, %fd330;
	setp.lt.f64 	%p20, %fd178, %fd179;
	@%p20 bra 	$L__BB5_133;
	setp.lt.f64 	%p21, %fd179, %fd178;
	setp.lt.s64 	%p22, %rd365, %rd366;
	or.pred  	%p23, %p21, %p22;
	selp.b64 	%rd366, %rd365, %rd366, %p23;
	selp.f64 	%fd330, %fd329, %fd330, %p23;
$L__BB5_133:
	abs.f64 	%fd182, %fd330;
	abs.f64 	%fd183, %fd331;
	setp.lt.f64 	%p24, %fd182, %fd183;
	@%p24 bra 	$L__BB5_135;
	setp.lt.f64 	%p25, %fd183, %fd182;
	setp.lt.s64 	%p26, %rd366, %rd367;
	or.pred  	%p27, %p25, %p26;
	selp.b64 	%rd367, %rd366, %rd367, %p27;
	selp.f64 	%fd331, %fd330, %fd331, %p27;
$L__BB5_135:
	abs.f64 	%fd186, %fd331;
	abs.f64 	%fd187, %fd332;
	setp.lt.f64 	%p28, %fd186, %fd187;
	@%p28 bra 	$L__BB5_137;
	setp.lt.f64 	%p29, %fd187, %fd186;
	setp.lt.s64 	%p30, %rd367, %rd368;
	or.pred  	%p31, %p29, %p30;
	selp.b64 	%rd368, %rd367, %rd368, %p31;
	selp.f64 	%fd332, %fd331, %fd332, %p31;
$L__BB5_137:
	abs.f64 	%fd190, %fd332;
	abs.f64 	%fd191, %fd333;
	setp.lt.f64 	%p32, %fd190, %fd191;
	@%p32 bra 	$L__BB5_139;
	setp.lt.f64 	%p33, %fd191, %fd190;
	setp.lt.s64 	%p34, %rd368, %rd369;
	or.pred  	%p35, %p33, %p34;
	selp.b64 	%rd369, %rd368, %rd369, %p35;
	selp.f64 	%fd333, %fd332, %fd333, %p35;
$L__BB5_139:
	abs.f64 	%fd194, %fd333;
	abs.f64 	%fd195, %fd344;
	setp.lt.f64 	%p36, %fd194, %fd195;
	@%p36 bra 	$L__BB5_141;
	setp.lt.f64 	%p37, %fd195, %fd194;
	setp.lt.s64 	%p38, %rd369, %rd381;
	or.pred  	%p39, %p37, %p38;
	selp.b64 	%rd381, %rd369, %rd381, %p39;
	selp.f64 	%fd344, %fd333, %fd344, %p39;
$L__BB5_141:
	add.s32 	%r383, %r382, 1280;
	add.s32 	%r41, %r382, 2560;
	setp.le.s32 	%p40, %r41, %r37;
	mov.u32 	%r382, %r383;
	mov.f64 	%fd329, %fd344;
	mov.u64 	%rd365, %rd381;
	@%p40 bra 	$L__BB5_131;
$L__BB5_142:
	setp.le.s32 	%p41, %r37, %r383;
	@%p41 bra 	$L__BB5_165;
	sub.s32 	%r20, %r37, %r383;
	setp.ge.s32 	%p42, %r16, %r20;
	@%p42 bra 	$L__BB5_165;
	not.b32 	%r42, %r16;
	add.s32 	%r43, %r37, %r42;
	sub.s32 	%r21, %r43, %r383;
	and.b32  	%r44, %r21, 768;
	setp.eq.s32 	%p43, %r44, 768;
	mov.u32 	%r387, %r16;
	@%p43 bra 	$L__BB5_150;
	add.s32 	%r385, %r16, %r383;
	shr.u32 	%r45, %r21, 8;
	add.s32 	%r46, %r45, 1;
	and.b32  	%r47, %r46, 3;
	neg.s32 	%r384, %r47;
	mov.u32 	%r387, %r16;
$L__BB5_146:
	.pragma "nounroll";
	mov.u64 	%rd127, %rd381;
	mov.f64 	%fd199, %fd344;
	ld.param.u64 	%rd320, [_ZN6thrust24THRUST_300001_SM_1000_NS8cuda_cub4core6detail13_kernel_agentINS1_8__reduce11ReduceAgentIPN4cuda3std3__45tupleIJdlEEESC_SB_iNS1_9__extrema9arg_max_fIdl14abs_comparatorEEEEJSC_SC_iSG_EEEvDpT0__param_0];
	mul.wide.u32 	%rd235, %r385, 16;
	add.s64 	%rd232, %rd320, %rd235;
	// begin inline asm
	ld.global.nc.u64 %rd231, [%rd232];
	// end inline asm
	add.s64 	%rd234, %rd232, 8;
	// begin inline asm
	ld.global.nc.u64 %rd233, [%rd234];
	// end inline asm
	mov.b64 	%fd200, %rd231;
	abs.f64 	%fd201, %fd199;
	abs.f64 	%fd202, %fd200;
	setp.lt.f64 	%p44, %fd201, %fd202;
	mov.f64 	%fd344, %fd200;
	mov.u64 	%rd381, %rd233;
	@%p44 bra 	$L__BB5_149;
	setp.lt.f64 	%p45, %fd202, %fd201;
	mov.f64 	%fd344, %fd199;
	mov.u64 	%rd381, %rd127;
	@%p45 bra 	$L__BB5_149;
	setp.lt.s64 	%p46, %rd127, %rd233;
	selp.f64 	%fd344, %fd199, %fd200, %p46;
	min.s64 	%rd381, %rd127, %rd233;
$L__BB5_149:
	add.s32 	%r387, %r387, 256;
	add.s32 	%r385, %r385, 256;
	add.s32 	%r384, %r384, 1;
	setp.ne.s32 	%p47, %r384, 0;
	@%p47 bra 	$L__BB5_146;
$L__BB5_150:
	setp.lt.u32 	%p48, %r21, 768;
	@%p48 bra 	$L__BB5_165;
	ld.param.u64 	%rd321, [_ZN6thrust24THRUST_300001_SM_1000_NS8cuda_cub4core6detail13_kernel_agentINS1_8__reduce11ReduceAgentIPN4cuda3std3__45tupleIJdlEEESC_SB_iNS1_9__extrema9arg_max_fIdl14abs_comparatorEEEEJSC_SC_iSG_EEEvDpT0__param_0];
	cvt.u64.u32 	%rd236, %r387;
	cvt.u64.u32 	%rd237, %r383;
	add.s64 	%rd238, %rd236, %rd237;
	shl.b64 	%rd239, %rd238, 4;
	add.s64 	%rd240, %rd239, %rd321;
	add.s64 	%rd376, %rd240, 12296;
	add.s32 	%r388, %r387, %r383;
$L__BB5_152:
	ld.param.u64 	%rd322, [_ZN6thrust24THRUST_300001_SM_1000_NS8cuda_cub4core6detail13_kernel_agentINS1_8__reduce11ReduceAgentIPN4cuda3std3__45tupleIJdlEEESC_SB_iNS1_9__extrema9arg_max_fIdl14abs_comparatorEEEEJSC_SC_iSG_EEEvDpT0__param_0];
	mul.wide.u32 	%rd245, %r388, 16;
	add.s64 	%rd242, %rd322, %rd245;
	// begin inline asm
	ld.global.nc.u64 %rd241, [%rd242];
	// end inline asm
	add.s64 	%rd244, %rd242, 8;
	// begin inline asm
	ld.global.nc.u64 %rd243, [%rd244];
	// end inline asm
	mov.b64 	%fd208, %rd241;
	abs.f64 	%fd209, %fd344;
	abs.f64 	%fd210, %fd208;
	setp.lt.f64 	%p49, %fd209, %fd210;
	mov.f64 	%fd341, %fd208;
	mov.u64 	%rd378, %rd243;
	@%p49 bra 	$L__BB5_155;
	setp.lt.f64 	%p50, %fd210, %fd209;
	mov.f64 	%fd341, %fd344;
	mov.u64 	%rd378, %rd381;
	@%p50 bra 	$L__BB5_155;
	setp.lt.s64 	%p51, %rd381, %rd243;
	selp.f64 	%fd341, %fd344, %fd208, %p51;
	min.s64 	%rd378, %rd381, %rd243;
$L__BB5_155:
	add.s64 	%rd247, %rd376, -8200;
	// begin inline asm
	ld.global.nc.u64 %rd246, [%rd247];
	// end inline asm
	add.s64 	%rd249, %rd376, -8192;
	// begin inline asm
	ld.global.nc.u64 %rd248, [%rd249];
	// end inline asm
	mov.b64 	%fd213, %rd246;
	abs.f64 	%fd214, %fd341;
	abs.f64 	%fd215, %fd213;
	setp.lt.f64 	%p52, %fd214, %fd215;
	mov.f64 	%fd342, %fd213;
	mov.u64 	%rd379, %rd248;
	@%p52 bra 	$L__BB5_158;
	setp.lt.f64 	%p53, %fd215, %fd214;
	mov.f64 	%fd342, %fd341;
	mov.u64 	%rd379, %rd378;
	@%p53 bra 	$L__BB5_158;
	setp.lt.s64 	%p54, %rd378, %rd248;
	selp.f64 	%fd342, %fd341, %fd213, %p54;
	min.s64 	%rd379, %rd378, %rd248;
$L__BB5_158:
	add.s64 	%rd251, %rd376, -4104;
	// begin inline asm
	ld.global.nc.u64 %rd250, [%rd251];
	// end inline asm
	add.s64 	%rd253, %rd376, -4096;
	// begin inline asm
	ld.global.nc.u64 %rd252, [%rd253];
	// end inline asm
	mov.b64 	%fd218, %rd250;
	abs.f64 	%fd219, %fd342;
	abs.f64 	%fd220, %fd218;
	setp.lt.f64 	%p55, %fd219, %fd220;
	mov.f64 	%fd343, %fd218;
	mov.u64 	%rd380, %rd252;
	@%p55 bra 	$L__BB5_161;
	setp.lt.f64 	%p56, %fd220, %fd219;
	mov.f64 	%fd343, %fd342;
	mov.u64 	%rd380, %rd379;
	@%p56 bra 	$L__BB5_161;
	setp.lt.s64 	%p57, %rd379, %rd252;
	selp.f64 	%fd343, %fd342, %fd218, %p57;
	min.s64 	%rd380, %rd379, %rd252;
$L__BB5_161:
	add.s64 	%rd255, %rd376, -8;
	// begin inline asm
	ld.global.nc.u64 %rd254, [%rd255];
	// end inline asm
	// begin inline asm
	ld.global.nc.u64 %rd256, [%rd376];
	// end inline asm
	mov.b64 	%fd223, %rd254;
	abs.f64 	%fd224, %fd343;
	abs.f64 	%fd225, %fd223;
	setp.lt.f64 	%p58, %fd224, %fd225;
	mov.f64 	%fd344, %fd223;
	mov.u64 	%rd381, %rd256;
	@%p58 bra 	$L__BB5_164;
	setp.lt.f64 	%p59, %fd225, %fd224;
	mov.f64 	%fd344, %fd343;
	mov.u64 	%rd381, %rd380;
	@%p59 bra 	$L__BB5_164;
	setp.lt.s64 	%p60, %rd380, %rd256;
	selp.f64 	%fd344, %fd343, %fd223, %p60;
	min.s64 	%rd381, %rd380, %rd256;
$L__BB5_164:
	add.s32 	%r387, %r387, 1024;
	add.s64 	%rd376, %rd376, 16384;
	add.s32 	%r388, %r388, 1024;
	setp.lt.s32 	%p61, %r387, %r20;
	@%p61 bra 	$L__BB5_152;
$L__BB5_165:
	// begin inline asm
	mov.u32 %r48, %laneid;
	// end inline asm
	mov.b64 	%rd258, %fd344;
	mov.b64 	{%r50, %r55}, %rd258;
	mov.b32 	%r66, 1;
	mov.b32 	%r67, 31;
	mov.b32 	%r68, -1;
	// begin inline asm
	shfl.sync.down.b32 %r49, %r50, %r66, %r67, %r68;
	// end inline asm
	// begin inline asm
	shfl.sync.down.b32 %r54, %r55, %r66, %r67, %r68;
	// end inline asm
	mov.b64 	%rd259, {%r49, %r54};
	mov.b64 	%fd229, %rd259;
	mov.b64 	{%r60, %r65}, %rd381;
	// begin inline asm
	shfl.sync.down.b32 %r59, %r60, %r66, %r67, %r68;
	// end inline asm
	// begin inline asm
	shfl.sync.down.b32 %r64, %r65, %r66, %r67, %r68;
	// end inline asm
	mov.b64 	%rd150, {%r59, %r64};
	setp.gt.s32 	%p62, %r48, 30;
	mov.f64 	%fd346, %fd344;
	mov.u64 	%rd383, %rd381;
	@%p62 bra 	$L__BB5_169;
	abs.f64 	%fd230, %fd344;
	abs.f64 	%fd231, %fd229;
	setp.lt.f64 	%p63, %fd230, %fd231;
	mov.f64 	%fd346, %fd229;
	mov.u64 	%rd383, %rd150;
	@%p63 bra 	$L__BB5_169;
	setp.lt.f64 	%p64, %fd231, %fd230;
	mov.f64 	%fd346, %fd344;
	mov.u64 	%rd383, %rd381;
	@%p64 bra 	$L__BB5_169;
	setp.lt.s64 	%p65, %rd381, %rd150;
	selp.f64 	%fd346, %fd344, %fd229, %p65;
	min.s64 	%rd383, %rd381, %rd150;
$L__BB5_169:
	mov.b64 	%rd260, %fd346;
	mov.b64 	{%r70, %r75}, %rd260;
	mov.b32 	%r86, 2;
	mov.b32 	%r87, 31;
	mov.b32 	%r88, -1;
	// begin inline asm
	shfl.sync.down.b32 %r69, %r70, %r86, %r87, %r88;
	// end inline asm
	// begin inline asm
	shfl.sync.down.b32 %r74, %r75, %r86, %r87, %r88;
	// end inline asm
	mov.b64 	%rd261, {%r69, %r74};
	mov.b64 	%fd234, %rd261;
	mov.b64 	{%r80, %r85}, %rd383;
	// begin inline asm
	shfl.sync.down.b32 %r79, %r80, %r86, %r87, %r88;
	// end inline asm
	// begin inline asm
	shfl.sync.down.b32 %r84, %r85, %r86, %r87, %r88;
	// end inline asm
	mov.b64 	%rd153, {%r79, %r84};
	setp.gt.s32 	%p66, %r48, 29;
	mov.f64 	%fd347, %fd346;
	mov.u64 	%rd384, %rd383;
	@%p66 bra 	$L__BB5_173;
	abs.f64 	%fd235, %fd346;
	abs.f64 	%fd236, %fd234;
	setp.lt.f64 	%p67, %fd235, %fd236;
	mov.f64 	%fd347, %fd234;
	mov.u64 	%rd384, %rd153;
	@%p67 bra 	$L__BB5_173;
	setp.lt.f64 	%p68, %fd236, %fd235;
	mov.f64 	%fd347, %fd346;
	mov.u64 	%rd384, %rd383;
	@%p68 bra 	$L__BB5_173;
	setp.lt.s64 	%p69, %rd383, %rd153;
	selp.f64 	%fd347, %fd346, %fd234, %p69;
	min.s64 	%rd384, %rd383, %rd153;
$L__BB5_173:
	mov.b64 	%rd262, %fd347;
	mov.b64 	{%r90, %r95}, %rd262;
	mov.b32 	%r106, 4;
	mov.b32 	%r107, 31;
	mov.b32 	%r108, -1;
	// begin inline asm
	shfl.sync.down.b32 %r89, %r90, %r106, %r107, %r108;
	// end inline asm
	// begin inline asm
	shfl.sync.down.b32 %r94, %r95, %r106, %r107, %r108;
	// end inline asm
	mov.b64 	%rd263, {%r89, %r94};
	mov.b64 	%fd239, %rd263;
	mov.b64 	{%r100, %r105}, %rd384;
	// begin inline asm
	shfl.sync.down.b32 %r99, %r100, %r106, %r107, %r108;
	// end inline asm
	// begin inline asm
	shfl.sync.down.b32 %r104, %r105, %r106, %r107, %r108;
	// end inline asm
	mov.b64 	%rd156, {%r99, %r104};
	setp.gt.s32 	%p70, %r48, 27;
	mov.f64 	%fd348, %fd347;
	mov.u64 	%rd385, %rd384;
	@%p70 bra 	$L__BB5_177;
	abs.f64 	%fd240, %fd347;
	abs.f64 	%fd241, %fd239;
	setp.lt.f64 	%p71, %fd240, %fd241;
	mov.f64 	%fd348, %fd239;
	mov.u64 	%rd385, %rd156;
	@%p71 bra 	$L__BB5_177;
	setp.lt.f64 	%p72, %fd241, %fd240;
	mov.f64 	%fd348, %fd347;
	mov.u64 	%rd385, %rd384;
	@%p72 bra 	$L__BB5_177;
	setp.lt.s64 	%p73, %rd384, %rd156;
	selp.f64 	%fd348, %fd347, %fd239, %p73;
	min.s64 	%rd385, %rd384, %rd156;
$L__BB5_177:
	mov.b64 	%rd264, %fd348;
	mov.b64 	{%r110, %r115}, %rd264;
	mov.b32 	%r126, 8;
	mov.b32 	%r127, 31;
	mov.b32 	%r128, -1;
	// begin inline asm
	shfl.sync.down.b32 %r109, %r110, %r126, %r127, %r128;
	// end inline asm
	// begin inline asm
	shfl.sync.down.b32 %r114, %r115, %r126, %r127, %r128;
	// end inline asm
	mov.b64 	%rd265, {%r109, %r114};
	mov.b64 	%fd244, %rd265;
	mov.b64 	{%r120, %r125}, %rd385;
	// begin inline asm
	shfl.sync.down.b32 %r119, %r120, %r126, %r127, %r128;
	// end inline asm
	// begin inline asm
	shfl.sync.down.b32 %r124, %r125, %r126, %r127, %r128;
	// end inline asm
	mov.b64 	%rd159, {%r119, %r124};
	setp.gt.s32 	%p74, %r48, 23;
	mov.f64 	%fd349, %fd348;
	mov.u64 	%rd386, %rd385;
	@%p74 bra 	$L__BB5_181;
	abs.f64 	%fd245, %fd348;
	abs.f64 	%fd246, %fd244;
	setp.lt.f64 	%p75, %fd245, %fd246;
	mov.f64 	%fd349, %fd244;
	mov.u64 	%rd386, %rd159;
	@%p75 bra 	$L__BB5_181;
	setp.lt.f64 	%p76, %fd246, %fd245;
	mov.f64 	%fd349, %fd348;
	mov.u64 	%rd386, %rd385;
	@%p76 bra 	$L__BB5_181;
	setp.lt.s64 	%p77, %rd385, %rd159;
	selp.f64 	%fd349, %fd348, %fd244, %p77;
	min.s64 	%rd386, %rd385, %rd159;
$L__BB5_181:
	mov.b64 	%rd266, %fd349;
	mov.b64 	{%r130, %r135}, %rd266;
	mov.b32 	%r146, 16;
	mov.b32 	%r147, 31;
	mov.b32 	%r148, -1;
	// begin inline asm
	shfl.sync.down.b32 %r129, %r130, %r146, %r147, %r148;
	// end inline asm
	// begin inline asm
	shfl.sync.down.b32 %r134, %r135, %r146, %r147, %r148;
	// end inline asm
	mov.b64 	%rd267, {%r129, %r134};
	mov.b64 	%fd249, %rd267;
	mov.b64 	{%r140, %r145}, %rd386;
	// begin inline asm
	shfl.sync.down.b32 %r139, %r140, %r146, %r147, %r148;
	// end inline asm
	// begin inline asm
	shfl.sync.down.b32 %r144, %r145, %r146, %r147, %r148;
	// end inline asm
	mov.b64 	%rd162, {%r139, %r144};
	setp.gt.s32 	%p78, %r48, 15;
	mov.f64 	%fd357, %fd349;
	mov.u64 	%rd394, %rd386;
	@%p78 bra 	$L__BB5_185;
	abs.f64 	%fd250, %fd349;
	abs.f64 	%fd251, %fd249;
	setp.lt.f64 	%p79, %fd250, %fd251;
	mov.f64 	%fd357, %fd249;
	mov.u64 	%rd394, %rd162;
	@%p79 bra 	$L__BB5_185;
	setp.lt.f64 	%p80, %fd251, %fd250;
	mov.f64 	%fd357, %fd349;
	mov.u64 	%rd394, %rd386;
	@%p80 bra 	$L__BB5_185;
	setp.lt.s64 	%p81, %rd386, %rd162;
	selp.f64 	%fd357, %fd349, %fd249, %p81;
	min.s64 	%rd394, %rd386, %rd162;
$L__BB5_185:
	setp.ne.s32 	%p82, %r48, 0;
	@%p82 bra 	$L__BB5_187;
	shr.u32 	%r149, %r16, 1;
	and.b32  	%r150, %r149, 496;
	mov.u32 	%r151, _ZN6thrust24THRUST_300001_SM_1000_NS8cuda_cub4core6detail5shmemE;
	add.s32 	%r152, %r151, %r150;
	st.shared.f64 	[%r152+8], %fd357;
	st.shared.u64 	[%r152+16], %rd394;
$L__BB5_187:
	bar.sync 	0;
	setp.ne.s32 	%p83, %r16, 0;
	@%p83 bra 	$L__BB5_209;
	ld.shared.f64 	%fd254, [_ZN6thrust24THRUST_300001_SM_1000_NS8cuda_cub4core6detail5shmemE+24];
	ld.shared.u64 	%rd165, [_ZN6thrust24THRUST_300001_SM_1000_NS8cuda_cub4core6detail5shmemE+32];
	abs.f64 	%fd255, %fd357;
	abs.f64 	%fd256, %fd254;
	setp.lt.f64 	%p84, %fd255, %fd256;
	mov.f64 	%fd351, %fd254;
	mov.u64 	%rd388, %rd165;
	@%p84 bra 	$L__BB5_191;
	setp.lt.f64 	%p85, %fd256, %fd255;
	mov.f64 	%fd351, %fd357;
	mov.u64 	%rd388, %rd394;
	@%p85 bra 	$L__BB5_191;
	setp.lt.s64 	%p86, %rd394, %rd165;
	selp.f64 	%fd351, %fd357, %fd254, %p86;
	min.s64 	%rd388, %rd394, %rd165;
$L__BB5_191:
	ld.shared.f64 	%fd259, [_ZN6thrust24THRUST_300001_SM_1000_NS8cuda_cub4core6detail5shmemE+40];
	ld.shared.u64 	%rd168, [_ZN6thrust24THRUST_300001_SM_1000_NS8cuda_cub4core6detail5shmemE+48];
	abs.f64 	%fd260, %fd351;
	abs.f64 	%fd261, %fd259;
	setp.lt.f64 	%p87, %fd260, %fd261;
	mov.f64 	%fd352, %fd259;
	mov.u64 	%rd389, %rd168;
	@%p87 bra 	$L__BB5_194;
	setp.lt.f64 	%p88, %fd261, %fd260;
	mov.f64 	%fd352, %fd351;
	mov.u64 	%rd389, %rd388;
	@%p88 bra 	$L__BB5_194;
	setp.lt.s64 	%p89, %rd388, %rd168;
	selp.f64 	%fd352, %fd351, %fd259, %p89;
	min.s64 	%rd389, %rd388, %rd168;
$L__BB5_194:
	ld.shared.f64 	%fd264, [_ZN6thrust24THRUST_300001_SM_1000_NS8cuda_cub4core6detail5shmemE+56];
	ld.shared.u64 	%rd171, [_ZN6thrust24THRUST_300001_SM_1000_NS8cuda_cub4core6detail5shmemE+64];
	abs.f64 	%fd265, %fd352;
	abs.f64 	%fd266, %fd264;
	setp.lt.f64 	%p90, %fd265, %fd266;
	mov.f64 	%fd353, %fd264;
	mov.u64 	%rd390, %rd171;
	@%p90 bra 	$L__BB5_197;
	setp.lt.f64 	%p91, %fd266, %fd265;
	mov.f64 	%fd353, %fd352;
	mov.u64 	%rd390, %rd389;
	@%p91 bra 	$L__BB5_197;
	setp.lt.s64 	%p92, %rd389, %rd171;
	selp.f64 	%fd353, %fd352, %fd264, %p92;
	min.s64 	%rd390, %rd389, %rd171;
$L__BB5_197:
	ld.shared.f64 	%fd269, [_ZN6thrust24THRUST_300001_SM_1000_NS8cuda_cub4core6detail5shmemE+72];
	ld.shared.u64 	%rd174, [_ZN6thrust24THRUST_300001_SM_1000_NS8cuda_cub4core6detail5shmemE+80];
	abs.f64 	%fd270, %fd353;
	abs.f64 	%fd271, %fd269;
	setp.lt.f64 	%p93, %fd270, %fd271;
	mov.f64 	%fd354, %fd269;
	mov.u64 	%rd391, %rd174;
	@%p93 bra 	$L__BB5_200;
	setp.lt.f64 	%p94, %fd271, %fd270;
	mov.f64 	%fd354, %fd353;
	mov.u64 	%rd391, %rd390;
	@%p94 bra 	$L__BB5_200;
	setp.lt.s64 	%p95, %rd390, %rd174;
	selp.f64 	%fd354, %fd353, %fd269, %p95;
	min.s64 	%rd391, %rd390, %rd174;
$L__BB5_200:
	ld.shared.f64 	%fd274, [_ZN6thrust24THRUST_300001_SM_1000_NS8cuda_cub4core6detail5shmemE+88];
	ld.shared.u64 	%rd177, [_ZN6thrust24THRUST_300001_SM_1000_NS8cuda_cub4core6detail5shmemE+96];
	abs.f64 	%fd275, %fd354;
	abs.f64 	%fd276, %fd274;
	setp.lt.f64 	%p96, %fd275, %fd276;
	mov.f64 	%fd355, %fd274;
	mov.u64 	%rd392, %rd177;
	@%p96 bra 	$L__BB5_203;
	setp.lt.f64 	%p97, %fd276, %fd275;
	mov.f64 	%fd355, %fd354;
	mov.u64 	%rd392, %rd391;
	@%p97 bra 	$L__BB5_203;
	setp.lt.s64 	%p98, %rd391, %rd177;
	selp.f64 	%fd355, %fd354, %fd274, %p98;
	min.s64 	%rd392, %rd391, %rd177;
$L__BB5_203:
	ld.shared.f64 	%fd279, [_ZN6thrust24THRUST_300001_SM_1000_NS8cuda_cub4core6detail5shmemE+104];
	ld.shared.u64 	%rd180, [_ZN6thrust24THRUST_300001_SM_1000_NS8cuda_cub4core6detail5shmemE+112];
	abs.f64 	%fd280, %fd355;
	abs.f64 	%fd281, %fd279;
	setp.lt.f64 	%p99, %fd280, %fd281;
	mov.f64 	%fd356, %fd279;
	mov.u64 	%rd393, %rd180;
	@%p99 bra 	$L__BB5_206;
	setp.lt.f64 	%p100, %fd281, %fd280;
	mov.f64 	%fd356, %fd355;
	mov.u64 	%rd393, %rd392;
	@%p100 bra 	$L__BB5_206;
	setp.lt.s64 	%p101, %rd392, %rd180;
	selp.f64 	%fd356, %fd355, %fd279, %p101;
	min.s64 	%rd393, %rd392, %rd180;
$L__BB5_206:
	ld.shared.f64 	%fd284, [_ZN6thrust24THRUST_300001_SM_1000_NS8cuda_cub4core6detail5shmemE+120];
	ld.shared.u64 	%rd183, [_ZN6thrust24THRUST_300001_SM_1000_NS8cuda_cub4core6detail5shmemE+128];
	abs.f64 	%fd285, %fd356;
	abs.f64 	%fd286, %fd284;
	setp.lt.f64 	%p102, %fd285, %fd286;
	mov.u64 	%rd394, %rd183;
	mov.f64 	%fd357, %fd284;
	@%p102 bra 	$L__BB5_209;
	setp.lt.f64 	%p103, %fd286, %fd285;
	mov.u64 	%rd394, %rd393;
	mov.f64 	%fd357, %fd356;
	@%p103 bra 	$L__BB5_209;
	setp.lt.s64 	%p104, %rd393, %rd183;
	selp.f64 	%fd357, %fd356, %fd284, %p104;
	min.s64 	%rd394, %rd393, %rd183;
$L__BB5_209:
	mov.u32 	%r376, %tid.x;
	setp.ne.s32 	%p221, %r376, 0;
	@%p221 bra 	$L__BB5_211;
	ld.param.u64 	%rd326, [_ZN6thrust24THRUST_300001_SM_1000_NS8cuda_cub4core6detail13_kernel_agentINS1_8__reduce11ReduceAgentIPN4cuda3std3__45tupleIJdlEEESC_SB_iNS1_9__extrema9arg_max_fIdl14abs_comparatorEEEEJSC_SC_iSG_EEEvDpT0__param_1];
	cvta.to.global.u64 	%rd317, %rd326;
	st.global.f64 	[%rd317], %fd357;
	st.global.u64 	[%rd317+8], %rd394;
$L__BB5_211:
	ret;

}
	// .globl	_ZN6thrust24THRUST_300001_SM_1000_NS8cuda_cub4core6detail13_kernel_agentINS1_8__reduce11ReduceAgentINS0_12zip_iteratorIN4cuda3std3__45tupleIJNS0_10device_ptrIdEENS0_17counting_iteratorIlNS0_11use_defaultESF_SF_EEEEEEEPNSB_IJdlEEESJ_lNS1_9__extrema9arg_max_fIdl14abs_comparatorEEEEJSI_SK_lSO_EEEvDpT0_
.visible .entry _ZN6thrust24THRUST_300001_SM_1000_NS8cuda_cub4core6detail13_kernel_agentINS1_8__reduce11ReduceAgentINS0_12zip_iteratorIN4cuda3std3__45tupleIJNS0_10device_ptrIdEENS0_17counting_iteratorIlNS0_11use_defaultESF_SF_EEEEEEEPNSB_IJdlEEESJ_lNS1_9__extrema9arg_max_fIdl14abs_comparatorEEEEJSI_SK_lSO_EEEvDpT0_(
	.param .align 8 .b8 _ZN6thrust24THRUST_300001_SM_1000_NS8cuda_cub4core6detail13_kernel_agentINS1_8__reduce11ReduceAgentINS0_12zip_iteratorIN4cuda3std3__45tupleIJNS0_10device_ptrIdEENS0_17counting_iteratorIlNS0_11use_defaultESF_SF_EEEEEEEPNSB_IJdlEEESJ_lNS1_9__extrema9arg_max_fIdl14abs_comparatorEEEEJSI_SK_lSO_EEEvDpT0__param_0[16],
	.param .u64 .ptr .align 1 _ZN6thrust24THRUST_300001_SM_1000_NS8cuda_cub4core6detail13_kernel_agentINS1_8__reduce11ReduceAgentINS0_12zip_iteratorIN4cuda3std3__45tupleIJNS0_10device_ptrIdEENS0_17counting_iteratorIlNS0_11use_defaultESF_SF_EEEEEEEPNSB_IJdlEEESJ_lNS1_9__extrema9arg_max_fIdl14abs_comparatorEEEEJSI_SK_lSO_EEEvDpT0__param_1,
	.param .u64 _ZN6thrust24THRUST_300001_SM_1000_NS8cuda_cub4core6detail13_kernel_agentINS1_8__reduce11ReduceAgentINS0_12zip_iteratorIN4cuda3std3__45tupleIJNS0_10device_ptrIdEENS0_17counting_iteratorIlNS0_11use_defaultESF_SF_EEEEEEEPNSB_IJdlEEESJ_lNS1_9__extrema9arg_max_fIdl14abs_comparatorEEEEJSI_SK_lSO_EEEvDpT0__param_2,
	.param .align 1 .b8 _ZN6thrust24THRUST_300001_SM_1000_NS8cuda_cub4core6detail13_kernel_agentINS1_8__reduce11ReduceAgentINS0_12zip_iteratorIN4cuda3std3__45tupleIJNS0_10device_ptrIdEENS0_17counting_iteratorIlNS0_11use_defaultESF_SF_EEEEEEEPNSB_IJdlEEESJ_lNS1_9__extrema9arg_max_fIdl14abs_comparatorEEEEJSI_SK_lSO_EEEvDpT0__param_3[1]
)
.maxntid 256
{
	.reg .pred 	%p<213>;
	.reg .b32 	%r<391>;
	.reg .b64 	%rd<341>;
	.reg .b64 	%fd<352>;

	ld.param.u64 	%rd192, [_ZN6thrust24THRUST_300001_SM_1000_NS8cuda_cub4core6detail13_kernel_agentINS1_8__reduce11ReduceAgentINS0_12zip_iteratorIN4cuda3std3__45tupleIJNS0_10device_ptrIdEENS0_17counting_iteratorIlNS0_11use_defaultESF_SF_EEEEEEEPNSB_IJdlEEESJ_lNS1_9__extrema9arg_max_fIdl14abs_comparatorEEEEJSI_SK_lSO_EEEvDpT0__param_0+8];
	ld.param.u64 	%rd191, [_ZN6thrust24THRUST_300001_SM_1000_NS8cuda_cub4core6detail13_kernel_agentINS1_8__reduce11ReduceAgentINS0_12zip_iteratorIN4cuda3std3__45tupleIJNS0_10device_ptrIdEENS0_17counting_iteratorIlNS0_11use_defaultESF_SF_EEEEEEEPNSB_IJdlEEESJ_lNS1_9__extrema9arg_max_fIdl14abs_comparatorEEEEJSI_SK_lSO_EEEvDpT0__param_0];
	ld.param.u64 	%rd194, [_ZN6thrust24THRUST_300001_SM_1000_NS8cuda_cub4core6detail13_kernel_agentINS1_8__reduce11ReduceAgentINS0_12zip_iteratorIN4cuda3std3__45tupleIJNS0_10device_ptrIdEENS0_17counting_iteratorIlNS0_11use_defaultESF_SF_EEEEEEEPNSB_IJdlEEESJ_lNS1_9__extrema9arg_max_fIdl14abs_comparatorEEEEJSI_SK_lSO_EEEvDpT0__param_2];
	setp.eq.s64 	%p1, %rd194, 0;
	@%p1 bra 	$L__BB6_206;
	cvta.to.global.u64 	%rd1, %rd191;
	setp.gt.s64 	%p2, %rd194, 1279;
	@%p2 bra 	$L__BB6_122;
	cvt.u32.u64 	%r1, %rd194;
	mov.u32 	%r2, %tid.x;
	setp.ge.s32 	%p96, %r2, %r1;
	mov.f64 	%fd298, 0d0000000000000000;
	mov.b64 	%rd283, 0;
	mov.u32 	%r385, %r2;
	@%p96 bra 	$L__BB6_4;
	cvt.u64.u32 	%rd239, %r2;
	mul.wide.u32 	%rd240, %r2, 8;
	add.s64 	%rd241, %rd1, %rd240;
	add.s64 	%rd283, %rd192, %rd239;
	ld.global.f64 	%fd298, [%rd241];
	add.s32 	%r385, %r2, 256;
$L__BB6_4:
	setp.ge.s32 	%p97, %r385, %r1;
	@%p97 bra 	$L__BB6_26;
	not.b32 	%r154, %r385;
	add.s32 	%r5, %r154, %r1;
	and.b32  	%r155, %r5, 768;
	setp.eq.s32 	%p98, %r155, 768;
	@%p98 bra 	$L__BB6_11;
	cvt.u64.u32 	%rd243, %r385;
	add.s64 	%rd274, %rd192, %rd243;
	mul.wide.u32 	%rd244, %r385, 8;
	add.s64 	%rd273, %rd1, %rd244;
	shr.u32 	%r156, %r5, 8;
	add.s32 	%r157, %r156, 1;
	and.b32  	%r158, %r157, 3;
	neg.s32 	%r383, %r158;
$L__BB6_7:
	.pragma "nounroll";
	mov.u64 	%rd9, %rd283;
	mov.f64 	%fd3, %fd298;
	ld.global.f64 	%fd4, [%rd273];
	abs.f64 	%fd5, %fd3;
	abs.f64 	%fd6, %fd4;
	setp.lt.f64 	%p99, %fd5, %fd6;
	mov.u64 	%rd283, %rd274;
	mov.f64 	%fd298, %fd4;
	@%p99 bra 	$L__BB6_10;
	setp.lt.f64 	%p100, %fd6, %fd5;
	mov.u64 	%rd283, %rd9;
	mov.f64 	%fd298, %fd3;
	@%p100 bra 	$L__BB6_10;
	setp.lt.s64 	%p101, %rd9, %rd274;
	min.s64 	%rd283, %rd9, %rd274;
	selp.f64 	%fd298, %fd3, %fd4, %p101;
$L__BB6_10:
	add.s32 	%r385, %r385, 256;
	add.s64 	%rd274, %rd274, 256;
	add.s64 	%rd273, %rd273, 2048;
	add.s32 	%r383, %r383, 1;
	setp.ne.s32 	%p102, %r383, 0;
	@%p102 bra 	$L__BB6_7;
$L__BB6_11:
	setp.lt.u32 	%p103, %r5, 768;
	@%p103 bra 	$L__BB6_26;
	add.s32 	%r386, %r385, 512;
$L__BB6_13:
	mov.u32 	%r13, %r386;
	add.s32 	%r159, %r13, -512;
	cvt.s64.s32 	%rd245, %r159;
	mul.wide.s32 	%rd246, %r159, 8;
	add.s64 	%rd17, %rd1, %rd246;
	add.s64 	%rd18, %rd192, %rd245;
	ld.global.f64 	%fd12, [%rd17];
	abs.f64 	%fd13, %fd298;
	abs.f64 	%fd14, %fd12;
	setp.lt.f64 	%p104, %fd13, %fd14;
	mov.u64 	%rd280, %rd18;
	mov.f64 	%fd295, %fd12;
	@%p104 bra 	$L__BB6_16;
	setp.lt.f64 	%p105, %fd14, %fd13;
	mov.u64 	%rd280, %rd283;
	mov.f64 	%fd295, %fd298;
	@%p105 bra 	$L__BB6_16;
	setp.lt.s64 	%p106, %rd283, %rd18;
	min.s64 	%rd280, %rd283, %rd18;
	selp.f64 	%fd295, %fd298, %fd12, %p106;
$L__BB6_16:
	add.s32 	%r160, %r13, -256;
	cvt.s64.s32 	%rd247, %r160;
	add.s64 	%rd21, %rd192, %rd247;
	ld.global.f64 	%fd17, [%rd17+2048];
	abs.f64 	%fd18, %fd295;
	abs.f64 	%fd19, %fd17;
	setp.lt.f64 	%p107, %fd18, %fd19;
	mov.u64 	%rd281, %rd21;
	mov.f64 	%fd296, %fd17;
	@%p107 bra 	$L__BB6_19;
	setp.lt.f64 	%p108, %fd19, %fd18;
	mov.u64 	%rd281, %rd280;
	mov.f64 	%fd296, %fd295;
	@%p108 bra 	$L__BB6_19;
	setp.lt.s64 	%p109, %rd280, %rd21;
	min.s64 	%rd281, %rd280, %rd21;
	selp.f64 	%fd296, %fd295, %fd17, %p109;
$L__BB6_19:
	cvt.s64.s32 	%rd248, %r13;
	add.s64 	%rd24, %rd192, %rd248;
	ld.global.f64 	%fd22, [%rd17+4096];
	abs.f64 	%fd23, %fd296;
	abs.f64 	%fd24, %fd22;
	setp.lt.f64 	%p110, %fd23, %fd24;
	mov.u64 	%rd282, %rd24;
	mov.f64 	%fd297, %fd22;
	@%p110 bra 	$L__BB6_22;
	setp.lt.f64 	%p111, %fd24, %fd23;
	mov.u64 	%rd282, %rd281;
	mov.f64 	%fd297, %fd296;
	@%p111 bra 	$L__BB6_22;
	setp.lt.s64 	%p112, %rd281, %rd24;
	min.s64 	%rd282, %rd281, %rd24;
	selp.f64 	%fd297, %fd296, %fd22, %p112;
$L__BB6_22:
	add.s32 	%r161, %r13, 256;
	cvt.s64.s32 	%rd249, %r161;
	add.s64 	%rd27, %rd192, %rd249;
	ld.global.f64 	%fd27, [%rd17+6144];
	abs.f64 	%fd28, %fd297;
	abs.f64 	%fd29, %fd27;
	setp.lt.f64 	%p113, %fd28, %fd29;
	mov.u64 	%rd283, %rd27;
	mov.f64 	%fd298, %fd27;
	@%p113 bra 	$L__BB6_25;
	setp.lt.f64 	%p114, %fd29, %fd28;
	mov.u64 	%rd283, %rd282;
	mov.f64 	%fd298, %fd297;
	@%p114 bra 	$L__BB6_25;
	setp.lt.s64 	%p115, %rd282, %rd27;
	min.s64 	%rd283, %rd282, %rd27;
	selp.f64 	%fd298, %fd297, %fd27, %p115;
$L__BB6_25:
	add.s32 	%r386, %r13, 1024;
	add.s32 	%r162, %r13, 512;
	setp.lt.s32 	%p116, %r162, %r1;
	@%p116 bra 	$L__BB6_13;
$L__BB6_26:
	setp.lt.s32 	%p117, %r1, 256;
	@%p117 bra 	$L__BB6_71;
	// begin inline asm
	mov.u32 %r276, %laneid;
	// end inline asm
	mov.b64 	%rd260, %fd298;
	mov.b64 	{%r278, %r283}, %rd260;
	mov.b32 	%r294, 1;
	mov.b32 	%r295, 31;
	mov.b32 	%r296, -1;
	// begin inline asm
	shfl.sync.down.b32 %r277, %r278, %r294, %r295, %r296;
	// end inline asm
	// begin inline asm
	shfl.sync.down.b32 %r282, %r283, %r294, %r295, %r296;
	// end inline asm
	mov.b64 	%rd261, {%r277, %r282};
	mov.b64 	%fd33, %rd261;
	mov.b64 	{%r288, %r293}, %rd283;
	// begin inline asm
	shfl.sync.down.b32 %r287, %r288, %r294, %r295, %r296;
	// end inline asm
	// begin inline asm
	shfl.sync.down.b32 %r292, %r293, %r294, %r295, %r296;
	// end inline asm
	mov.b64 	%rd31, {%r287, %r292};
	setp.gt.s32 	%p169, %r276, 30;
	mov.u64 	%rd285, %rd283;
	mov.f64 	%fd300, %fd298;
	@%p169 bra 	$L__BB6_31;
	abs.f64 	%fd34, %fd298;
	abs.f64 	%fd35, %fd33;
	setp.lt.f64 	%p170, %fd34, %fd35;
	mov.u64 	%rd285, %rd31;
	mov.f64 	%fd300, %fd33;
	@%p170 bra 	$L__BB6_31;
	setp.lt.f64 	%p171, %fd35, %fd34;
	mov.u64 	%rd285, %rd283;
	mov.f64 	%fd300, %fd298;
	@%p171 bra 	$L__BB6_31;
	setp.lt.s64 	%p172, %rd283, %rd31;
	min.s64 	%rd285, %rd283, %rd31;
	selp.f64 	%fd300, %fd298, %fd33, %p172;
$L__BB6_31:
	mov.b64 	%rd262, %fd300;
	mov.b64 	{%r298, %r303}, %rd262;
	mov.b32 	%r314, 2;
	mov.b32 	%r315, 31;
	mov.b32 	%r316, -1;
	// begin inline asm
	shfl.sync.down.b32 %r297, %r298, %r314, %r315, %r316;
	// end inline asm
	// begin inline asm
	shfl.sync.down.b32 %r302, %r303, %r314, %r315, %r316;
	// end inline asm
	mov.b64 	%rd263, {%r297, %r302};
	mov.b64 	%fd38, %rd263;
	mov.b64 	{%r308, %r313}, %rd285;
	// begin inline asm
	shfl.sync.down.b32 %r307, %r308, %r314, %r315, %r316;
	// end inline asm
	// begin inline asm
	shfl.sync.down.b32 %r312, %r313, %r314, %r315, %r316;
	// end inline asm
	mov.b64 	%rd34, {%r307, %r312};
	setp.gt.s32 	%p173, %r276, 29;
	mov.u64 	%rd286, %rd285;
	mov.f64 	%fd301, %fd300;
	@%p173 bra 	$L__BB6_35;
	abs.f64 	%fd39, %fd300;
	abs.f64 	%fd40, %fd38;
	setp.lt.f64 	%p174, %fd39, %fd40;
	mov.u64 	%rd286, %rd34;
	mov.f64 	%fd301, %fd38;
	@%p174 bra 	$L__BB6_35;
	setp.lt.f64 	%p175, %fd40, %fd39;
	mov.u64 	%rd286, %rd285;
	mov.f64 	%fd301, %fd300;
	@%p175 bra 	$L__BB6_35;
	setp.lt.s64 	%p176, %rd285, %rd34;
	min.s64 	%rd286, %rd285, %rd34;
	selp.f64 	%fd301, %fd300, %fd38, %p176;
$L__BB6_35:
	mov.b64 	%rd264, %fd301;
	mov.b64 	{%r318, %r323}, %rd264;
	mov.b32 	%r334, 4;
	mov.b32 	%r335, 31;
	mov.b32 	%r336, -1;
	// begin inline asm
	shfl.sync.down.b32 %r317, %r318, %r334, %r335, %r336;
	// end inline asm
	// begin inline asm
	shfl.sync.down.b32 %r322, %r323, %r334, %r335, %r336;
	// end inline asm
	mov.b64 	%rd265, {%r317, %r322};
	mov.b64 	%fd43, %rd265;
	mov.b64 	{%r328, %r333}, %rd286;
	// begin inline asm
	shfl.sync.down.b32 %r327, %r328, %r334, %r335, %r336;
	// end inline asm
	// begin inline asm
	shfl.sync.down.b32 %r332, %r333, %r334, %r335, %r336;
	// end inline asm
	mov.b64 	%rd37, {%r327, %r332};
	setp.gt.s32 	%p177, %r276, 27;
	mov.u64 	%rd287, %rd286;
	mov.f64 	%fd302, %fd301;
	@%p177 bra 	$L__BB6_39;
	abs.f64 	%fd44, %fd301;
	abs.f64 	%fd45, %fd43;
	setp.lt.f64 	%p178, %fd44, %fd45;
	mov.u64 	%rd287, %rd37;
	mov.f64 	%fd302, %fd43;
	@%p178 bra 	$L__BB6_39;
	setp.lt.f64 	%p179, %fd45, %fd44;
	mov.u64 	%rd287, %rd286;
	mov.f64 	%fd302, %fd301;
	@%p179 bra 	$L__BB6_39;
	setp.lt.s64 	%p180, %rd286, %rd37;
	min.s64 	%rd287, %rd286, %rd37;
	selp.f64 	%fd302, %fd301, %fd43, %p180;
$L__BB6_39:
	mov.b64 	%rd266, %fd302;
	mov.b64 	{%r338, %r343}, %rd266;
	mov.b32 	%r354, 8;
	mov.b32 	%r355, 31;
	mov.b32 	%r356, -1;
	// begin inline asm
	shfl.sync.down.b32 %r337, %r338, %r354, %r355, %r356;
	// end inline asm
	// begin inline asm
	shfl.sync.down.b32 %r342, %r343, %r354, %r355, %r356;
	// end inline asm
	mov.b64 	%rd267, {%r337, %r342};
	mov.b64 	%fd48, %rd267;
	mov.b64 	{%r348, %r353}, %rd287;
	// begin inline asm
	shfl.sync.down.b32 %r347, %r348, %r354, %r355, %r356;
	// end inline asm
	// begin inline asm
	shfl.sync.down.b32 %r352, %r353, %r354, %r355, %r356;
	// end inline asm
	mov.b64 	%rd40, {%r347, %r352};
	setp.gt.s32 	%p181, %r276, 23;
	mov.u64 	%rd288, %rd287;
	mov.f64 	%fd303, %fd302;
	@%p181 bra 	$L__BB6_43;
	abs.f64 	%fd49, %fd302;
	abs.f64 	%fd50, %fd48;
	setp.lt.f64 	%p182, %fd49, %fd50;
	mov.u64 	%rd288, %rd40;
	mov.f64 	%fd303, %fd48;
	@%p182 bra 	$L__BB6_43;
	setp.lt.f64 	%p183, %fd50, %fd49;
	mov.u64 	%rd288, %rd287;
	mov.f64 	%fd303, %fd302;
	@%p183 bra 	$L__BB6_43;
	setp.lt.s64 	%p184, %rd287, %rd40;
	min.s64 	%rd288, %rd287, %rd40;
	selp.f64 	%fd303, %fd302, %fd48, %p184;
$L__BB6_43:
	mov.b64 	%rd268, %fd303;
	mov.b64 	{%r358, %r363}, %rd268;
	mov.b32 	%r374, 16;
	mov.b32 	%r375, 31;
	mov.b32 	%r376, -1;
	// begin inline asm
	shfl.sync.down.b32 %r357, %r358, %r374, %r375, %r376;
	// end inline asm
	// begin inline asm
	shfl.sync.down.b32 %r362, %r363, %r374, %r375, %r376;
	// end inline asm
	mov.b64 	%rd269, {%r357, %r362};
	mov.b64 	%fd53, %rd269;
	mov.b64 	{%r368, %r373}, %rd288;
	// begin inline asm
	shfl.sync.down.b32 %r367, %r368, %r374, %r375, %r376;
	// end inline asm
	// begin inline asm
	shfl.sync.down.b32 %r372, %r373, %r374, %r375, %r376;
	// end inline asm
	mov.b64 	%rd43, {%r367, %r372};
	setp.gt.s32 	%p185, %r276, 15;
	mov.u64 	%rd340, %rd288;
	mov.f64 	%fd351, %fd303;
	@%p185 bra 	$L__BB6_47;
	abs.f64 	%fd54, %fd303;
	abs.f64 	%fd55, %fd53;
	setp.lt.f64 	%p186, %fd54, %fd55;
	mov.u64 	%rd340, %rd43;
	mov.f64 	%fd351, %fd53;
	@%p186 bra 	$L__BB6_47;
	setp.lt.f64 	%p187, %fd55, %fd54;
	mov.u64 	%rd340, %rd288;
	mov.f64 	%fd351, %fd303;
	@%p187 bra 	$L__BB6_47;
	setp.lt.s64 	%p188, %rd288, %rd43;
	min.s64 	%rd340, %rd288, %rd43;
	selp.f64 	%fd351, %fd303, %fd53, %p188;
$L__BB6_47:
	setp.ne.s32 	%p189, %r276, 0;
	@%p189 bra 	$L__BB6_49;
	shr.u32 	%r377, %r2, 1;
	and.b32  	%r378, %r377, 496;
	mov.u32 	%r379, _ZN6thrust24THRUST_300001_SM_1000_NS8cuda_cub4core6detail5shmemE;
	add.s32 	%r380, %r379, %r378;
	st.shared.f64 	[%r380+8], %fd351;
	st.shared.u64 	[%r380+16], %rd340;
$L__BB6_49:
	bar.sync 	0;
	setp.ne.s32 	%p190, %r2, 0;
	@%p190 bra 	$L__BB6_204;
	ld.shared.f64 	%fd58, [_ZN6thrust24THRUST_300001_SM_1000_NS8cuda_cub4core6detail5shmemE+24];
	ld.shared.u64 	%rd46, [_ZN6thrust24THRUST_300001_SM_1000_NS8cuda_cub4core6detail5shmemE+32];
	abs.f64 	%fd59, %fd351;
	abs.f64 	%fd60, %fd58;
	setp.lt.f64 	%p191, %fd59, %fd60;
	mov.u64 	%rd290, %rd46;
	mov.f64 	%fd305, %fd58;
	@%p191 bra 	$L__BB6_53;
	setp.lt.f64 	%p192, %fd60, %fd59;
	mov.u64 	%rd290, %rd340;
	mov.f64 	%fd305, %fd351;
	@%p192 bra 	$L__BB6_53;
	setp.lt.s64 	%p193, %rd340, %rd46;
	min.s64 	%rd290, %rd340, %rd46;
	selp.f64 	%fd305, %fd351, %fd58, %p193;
$L__BB6_53:
	ld.shared.f64 	%fd63, [_ZN6thrust24THRUST_300001_SM_1000_NS8cuda_cub4core6detail5shmemE+40];
	ld.shared.u64 	%rd49, [_ZN6thrust24THRUST_300001_SM_1000_NS8cuda_cub4core6detail5shmemE+48];
	abs.f64 	%fd64, %fd305;
	abs.f64 	%fd65, %fd63;
	setp.lt.f64 	%p194, %fd64, %fd65;
	mov.u64 	%rd291, %rd49;
	mov.f64 	%fd306, %fd63;
	@%p194 bra 	$L__BB6_56;
	setp.lt.f64 	%p195, %fd65, %fd64;
	mov.u64 	%rd291, %rd290;
	mov.f64 	%fd306, %fd305;
	@%p195 bra 	$L__BB6_56;
	setp.lt.s64 	%p196, %rd290, %rd49;
	min.s64 	%rd291, %rd290, %rd49;
	selp.f64 	%fd306, %fd305, %fd63, %p196;
$L__BB6_56:
	ld.shared.f64 	%fd68, [_ZN6thrust24THRUST_300001_SM_1000_NS8cuda_cub4core6detail5shmemE+56];
	ld.shared.u64 	%rd52, [_ZN6thrust24THRUST_300001_SM_1000_NS8cuda_cub4core6detail5shmemE+64];
	abs.f64 	%fd69, %fd306;
	abs.f64 	%fd70, %fd68;
	setp.lt.f64 	%p197, %fd69, %fd70;
	mov.u64 	%rd292, %rd52;
	mov.f64 	%fd307, %fd68;
	@%p197 bra 	$L__BB6_59;
	setp.lt.f64 	%p198, %fd70, %fd69;
	mov.u64 	%rd292, %rd291;
	mov.f64 	%fd307, %fd306;
	@%p198 bra 	$L__BB6_59;
	setp.lt.s64 	%p199, %rd291, %rd52;
	min.s64 	%rd292, %rd291, %rd52;
	selp.f64 	%fd307, %fd306, %fd68, %p199;
$L__BB6_59:
	ld.shared.f64 	%fd73, [_ZN6thrust24THRUST_300001_SM_1000_NS8cuda_cub4core6detail5shmemE+72];
	ld.shared.u64 	%rd55, [_ZN6thrust24THRUST_300001_SM_1000_NS8cuda_cub4core6detail5shmemE+80];
	abs.f64 	%fd74, %fd307;
	abs.f64 	%fd75, %fd73;
	setp.lt.f64 	%p200, %fd74, %fd75;
	mov.u64 	%rd293, %rd55;
	mov.f64 	%fd308, %fd73;
	@%p200 bra 	$L__BB6_62;
	setp.lt.f64 	%p201, %fd75, %fd74;
	mov.u64 	%rd293, %rd292;
	mov.f64 	%fd308, %fd307;
	@%p201 bra 	$L__BB6_62;
	setp.lt.s64 	%p202, %rd292, %rd55;
	min.s64 	%rd293, %rd292, %rd55;
	selp.f64 	%fd308, %fd307, %fd73, %p202;
$L__BB6_62:
	ld.shared.f64 	%fd78, [_ZN6thrust24THRUST_300001_SM_1000_NS8cuda_cub4core6detail5shmemE+88];
	ld.shared.u64 	%rd58, [_ZN6thrust24THRUST_300001_SM_1000_NS8cuda_cub4core6detail5shmemE+96];
	abs.f64 	%fd79, %fd308;
	abs.f64 	%fd80, %fd78;
	setp.lt.f64 	%p203, %fd79, %fd80;
	mov.u64 	%rd294, %rd58;
	mov.f64 	%fd309, %fd78;
	@%p203 bra 	$L__BB6_65;
	setp.lt.f64 	%p204, %fd80, %fd79;
	mov.u64 	%rd294, %rd293;
	mov.f64 	%fd309, %fd308;
	@%p204 bra 	$L__BB6_65;
	setp.lt.s64 	%p205, %rd293, %rd58;
	min.s64 	%rd294, %rd293, %rd58;
	selp.f64 	%fd309, %fd308, %fd78, %p205;
$L__BB6_65:
	ld.shared.f64 	%fd83, [_ZN6thrust24THRUST_300001_SM_1000_NS8cuda_cub4core6detail5shmemE+104];
	ld.shared.u64 	%rd61, [_ZN6thrust24THRUST_300001_SM_1000_NS8cuda_cub4core6detail5shmemE+112];
	abs.f64 	%fd84, %fd309;
	abs.f64 	%fd85, %fd83;
	setp.lt.f64 	%p206, %fd84, %fd85;
	mov.u64 	%rd295, %rd61;
	mov.f64 	%fd310, %fd83;
	@%p206 bra 	$L__BB6_68;
	setp.lt.f64 	%p207, %fd85, %fd84;
	mov.u64 	%rd295, %rd294;
	mov.f64 	%fd310, %fd309;
	@%p207 bra 	$L__BB6_68;
	setp.lt.s64 	%p208, %rd294, %rd61;
	min.s64 	%rd295, %rd294, %rd61;
	selp.f64 	%fd310, %fd309, %fd83, %p208;
$L__BB6_68:
	ld.shared.f64 	%fd88, [_ZN6thrust24THRUST_300001_SM_1000_NS8cuda_cub4core6detail5shmemE+120];
	ld.shared.u64 	%rd64, [_ZN6thrust24THRUST_300001_SM_1000_NS8cuda_cub4core6detail5shmemE+128];
	abs.f64 	%fd89, %fd310;
	abs.f64 	%fd90, %fd88;
	setp.lt.f64 	%p209, %fd89, %fd90;
	mov.u64 	%rd340, %rd64;
	mov.f64 	%fd351, %fd88;
	@%p209 bra 	$L__BB6_204;
	setp.lt.f64 	%p210, %fd90, %fd89;
	mov.u64 	%rd340, %rd295;
	mov.f64 	%fd351, %fd310;
	@%p210 bra 	$L__BB6_204;
	setp.lt.s64 	%p211, %rd295, %rd64;
	min.s64 	%rd340, %rd295, %rd64;
	selp.f64 	%fd351, %fd310, %fd88, %p211;
	bra.uni 	$L__BB6_204;
$L__BB6_71:
	// begin inline asm
	mov.u32 %r163, %laneid;
	// end inline asm
	and.b32  	%r184, %r2, 992;
	add.s32 	%r185, %r184, 32;
	setp.gt.s32 	%p118, %r185, %r1;
	not.b32 	%r186, %r184;
	add.s32 	%r187, %r1, %r186;
	selp.b32 	%r182, %r187, 31, %p118;
	mov.b64 	%rd250, %fd298;
	mov.b64 	{%r165, %r170}, %rd250;
	mov.b32 	%r181, 1;
	mov.b32 	%r183, -1;
	// begin inline asm
	shfl.sync.down.b32 %r164, %r165, %r181, %r182, %r183;
	// end inline asm
	// begin inline asm
	shfl.sync.down.b32 %r169, %r170, %r181, %r182, %r183;
	// end inline asm
	mov.b64 	%rd251, {%r164, %r169};
	mov.b64 	%fd92, %rd251;
	mov.b64 	{%r175, %r180}, %rd283;
	// begin inline asm
	shfl.sync.down.b32 %r174, %r175, %r181, %r182, %r183;
	// end inline asm
	// begin inline asm
	shfl.sync.down.b32 %r179, %r180, %r181, %r182, %r183;
	// end inline asm
	mov.b64 	%rd66, {%r174, %r179};
	setp.ge.s32 	%p119, %r163, %r182;
	mov.u64 	%rd296, %rd283;
	mov.f64 	%fd311, %fd298;
	@%p119 bra 	$L__BB6_75;
	abs.f64 	%fd93, %fd298;
	abs.f64 	%fd94, %fd92;
	setp.lt.f64 	%p120, %fd93, %fd94;
	mov.u64 	%rd296, %rd66;
	mov.f64 	%fd311, %fd92;
	@%p120 bra 	$L__BB6_75;
	setp.lt.f64 	%p121, %fd94, %fd93;
	mov.u64 	%rd296, %rd283;
	mov.f64 	%fd311, %fd298;
	@%p121 bra 	$L__BB6_75;
	setp.lt.s64 	%p122, %rd283, %rd66;
	min.s64 	%rd296, %rd283, %rd66;
	selp.f64 	%fd311, %fd298, %fd92, %p122;
$L__BB6_75:
	mov.b64 	%rd252, %fd311;
	mov.b64 	{%r189, %r194}, %rd252;
	mov.b32 	%r205, 2;
	mov.b32 	%r207, -1;
	// begin inline asm
	shfl.sync.down.b32 %r188, %r189, %r205, %r182, %r207;
	// end inline asm
	// begin inline asm
	shfl.sync.down.b32 %r193, %r194, %r205, %r182, %r207;
	// end inline asm
	mov.b64 	%rd253, {%r188, %r193};
	mov.b64 	%fd97, %rd253;
	mov.b64 	{%r199, %r204}, %rd296;
	// begin inline asm
	shfl.sync.down.b32 %r198, %r199, %r205, %r182, %r207;
	// end inline asm
	// begin inline asm
	shfl.sync.down.b32 %r203, %r204, %r205, %r182, %r207;
	// end inline asm
	mov.b64 	%rd69, {%r198, %r203};
	add.s32 	%r208, %r163, 2;
	setp.gt.s32 	%p123, %r208, %r182;
	mov.u64 	%rd297, %rd296;
	mov.f64 	%fd312, %fd311;
	@%p123 bra 	$L__BB6_79;
	abs.f64 	%fd98, %fd311;
	abs.f64 	%fd99, %fd97;
	setp.lt.f64 	%p124, %fd98, %fd99;
	mov.u64 	%rd297, %rd69;
	mov.f64 	%fd312, %fd97;
	@%p124 bra 	$L__BB6_79;
	setp.lt.f64 	%p125, %fd99, %fd98;
	mov.u64 	%rd297, %rd296;
	mov.f64 	%fd312, %fd311;
	@%p125 bra 	$L__BB6_79;
	setp.lt.s64 	%p126, %rd296, %rd69;
	min.s64 	%rd297, %rd296, %rd69;
	selp.f64 	%fd312, %fd311, %fd97, %p126;
$L__BB6_79:
	mov.b64 	%rd254, %fd312;
	mov.b64 	{%r210, %r215}, %rd254;
	mov.b32 	%r226, 4;
	mov.b32 	%r228, -1;
	// begin inline asm
	shfl.sync.down.b32 %r209, %r210, %r226, %r182, %r228;
	// end inline asm
	// begin inline asm
	shfl.sync.down.b32 %r214, %r215, %r226, %r182, %r228;
	// end inline asm
	mov.b64 	%rd255, {%r209, %r214};
	mov.b64 	%fd102, %rd255;
	mov.b64 	{%r220, %r225}, %rd297;
	// begin inline asm
	shfl.sync.down.b32 %r219, %r220, %r226, %r182, %r228;
	// end inline asm
	// begin inline asm
	shfl.sync.down.b32 %r224, %r225, %r226, %r182, %r228;
	// end inline asm
	mov.b64 	%rd72, {%r219, %r224};
	add.s32 	%r229, %r163, 4;
	setp.gt.s32 	%p127, %r229, %r182;
	mov.u64 	%rd298, %rd297;
	mov.f64 	%fd313, %fd312;
	@%p127 bra 	$L__BB6_83;
	abs.f64 	%fd103, %fd312;
	abs.f64 	%fd104, %fd102;
	setp.lt.f64 	%p128, %fd103, %fd104;
	mov.u64 	%rd298, %rd72;
	mov.f64 	%fd313, %fd102;
	@%p128 bra 	$L__BB6_83;
	setp.lt.f64 	%p129, %fd104, %fd103;
	mov.u64 	%rd298, %rd297;
	mov.f64 	%fd313, %fd312;
	@%p129 bra 	$L__BB6_83;
	setp.lt.s64 	%p130, %rd297, %rd72;
	min.s64 	%rd298, %rd297, %rd72;
	selp.f64 	%fd313, %fd312, %fd102, %p130;
$L__BB6_83:
	mov.b64 	%rd256, %fd313;
	mov.b64 	{%r231, %r236}, %rd256;
	mov.b32 	%r247, 8;
	mov.b32 	%r249, -1;
	// begin inline asm
	shfl.sync.down.b32 %r230, %r231, %r247, %r182, %r249;
	// end inline asm
	// begin inline asm
	shfl.sync.down.b32 %r235, %r236, %r247, %r182, %r249;
	// end inline asm
	mov.b64 	%rd257, {%r230, %r235};
	mov.b64 	%fd107, %rd257;
	mov.b64 	{%r241, %r246}, %rd298;
	// begin inline asm
	shfl.sync.down.b32 %r240, %r241, %r247, %r182, %r249;
	// end inline asm
	// begin inline asm
	shfl.sync.down.b32 %r245, %r246, %r247, %r182, %r249;
	// end inline asm
	mov.b64 	%rd75, {%r240, %r245};
	add.s32 	%r250, %r163, 8;
	setp.gt.s32 	%p131, %r250, %r182;
	mov.u64 	%rd299, %rd298;
	mov.f64 	%fd314, %fd313;
	@%p131 bra 	$L__BB6_87;
	abs.f64 	%fd108, %fd313;
	abs.f64 	%fd109, %fd107;
	setp.lt.f64 	%p132, %fd108, %fd109;
	mov.u64 	%rd299, %rd75;
	mov.f64 	%fd314, %fd107;
	@%p132 bra 	$L__BB6_87;
	setp.lt.f64 	%p133, %fd109, %fd108;
	mov.u64 	%rd299, %rd298;
	mov.f64 	%fd314, %fd313;
	@%p133 bra 	$L__BB6_87;
	setp.lt.s64 	%p134, %rd298, %rd75;
	min.s64 	%rd299, %rd298, %rd75;
	selp.f64 	%fd314, %fd313, %fd107, %p134;
$L__BB6_87:
	mov.b64 	%rd258, %fd314;
	mov.b64 	{%r252, %r257}, %rd258;
	mov.b32 	%r268, 16;
	mov.b32 	%r270, -1;
	// begin inline asm
	shfl.sync.down.b32 %r251, %r252, %r268, %r182, %r270;
	// end inline asm
	// begin inline asm
	shfl.sync.down.b32 %r256, %r257, %r268, %r182, %r270;
	// end inline asm
	mov.b64 	%rd259, {%r251, %r256};
	mov.b64 	%fd112, %rd259;
	mov.b64 	{%r262, %r267}, %rd299;
	// begin inline asm
	shfl.sync.down.b32 %r261, %r262, %r268, %r182, %r270;
	// end inline asm
	// begin inline asm
	shfl.sync.down.b32 %r266, %r267, %r268, %r182, %r270;
	// end inline asm
	mov.b64 	%rd78, {%r261, %r266};
	add.s32 	%r271, %r163, 16;
	setp.gt.s32 	%p135, %r271, %r182;
	mov.u64 	%rd340, %rd299;
	mov.f64 	%fd351, %fd314;
	@%p135 bra 	$L__BB6_91;
	abs.f64 	%fd113, %fd314;
	abs.f64 	%fd114, %fd112;
	setp.lt.f64 	%p136, %fd113, %fd114;
	mov.u64 	%rd340, %rd78;
	mov.f64 	%fd351, %fd112;
	@%p136 bra 	$L__BB6_91;
	setp.lt.f64 	%p137, %fd114, %fd113;
	mov.u64 	%rd340, %rd299;
	mov.f64 	%fd351, %fd314;
	@%p137 bra 	$L__BB6_91;
	setp.lt.s64 	%p138, %rd299, %rd78;
	min.s64 	%rd340, %rd299, %rd78;
	selp.f64 	%fd351, %fd314, %fd112, %p138;
$L__BB6_91:
	setp.ne.s32 	%p139, %r163, 0;
	@%p139 bra 	$L__BB6_93;
	shr.u32 	%r272, %r2, 1;
	and.b32  	%r273, %r272, 496;
	mov.u32 	%r274, _ZN6thrust24THRUST_300001_SM_1000_NS8cuda_cub4core6detail5shmemE;
	add.s32 	%r275, %r274, %r273;
	st.shared.f64 	[%r275+8], %fd351;
	st.shared.u64 	[%r275+16], %rd340;
$L__BB6_93:
	bar.sync 	0;
	setp.ne.s32 	%p140, %r2, 0;
	@%p140 bra 	$L__BB6_204;
	setp.lt.s32 	%p141, %r1, 33;
	mov.f64 	%fd316, %fd351;
	mov.u64 	%rd301, %rd340;
	@%p141 bra 	$L__BB6_98;
	ld.shared.f64 	%fd117, [_ZN6thrust24THRUST_300001_SM_1000_NS8cuda_cub4core6detail5shmemE+24];
	ld.shared.u64 	%rd81, [_ZN6thrust24THRUST_300001_SM_1000_NS8cuda_cub4core6detail5shmemE+32];
	abs.f64 	%fd118, %fd351;
	abs.f64 	%fd119, %fd117;
	setp.lt.f64 	%p142, %fd118, %fd119;
	mov.f64 	%fd316, %fd117;
	mov.u64 	%rd301, %rd81;
	@%p142 bra 	$L__BB6_98;
	setp.lt.f64 	%p143, %fd119, %fd118;
	mov.f64 	%fd316, %fd351;
	mov.u64 	%rd301, %rd340;
	@%p143 bra 	$L__BB6_98;
	setp.lt.s64 	%p144, %rd340, %rd81;
	min.s64 	%rd301, %rd340, %rd81;
	selp.f64 	%fd316, %fd351, %fd117, %p144;
$L__BB6_98:
	setp.lt.s32 	%p145, %r1, 65;
	mov.f64 	%fd317, %fd316;
	mov.u64 	%rd302, %rd301;
	@%p145 bra 	$L__BB6_102;
	ld.shared.f64 	%fd122, [_ZN6thrust24THRUST_300001_SM_1000_NS8cuda_cub4core6detail5shmemE+40];
	ld.shared.u64 	%rd84, [_ZN6thrust24THRUST_300001_SM_1000_NS8cuda_cub4core6detail5shmemE+48];
	abs.f64 	%fd123, %fd316;
	abs.f64 	%fd124, %fd122;
	setp.lt.f64 	%p146, %fd123, %fd124;
	mov.f64 	%fd317, %fd122;
	mov.u64 	%rd302, %rd84;
	@%p146 bra 	$L__BB6_102;
	setp.lt.f64 	%p147, %fd124, %fd123;
	mov.f64 	%fd317, %fd316;
	mov.u64 	%rd302, %rd301;
	@%p147 bra 	$L__BB6_102;
	setp.lt.s64 	%p148, %rd301, %rd84;
	min.s64 	%rd302, %rd301, %rd84;
	selp.f64 	%fd317, %fd316, %fd122, %p148;
$L__BB6_102:
	setp.lt.s32 	%p149, %r1, 97;
	mov.f64 	%fd318, %fd317;
	mov.u64 	%rd303, %rd302;
	@%p149 bra 	$L__BB6_106;
	ld.shared.f64 	%fd127, [_ZN6thrust24THRUST_300001_SM_1000_NS8cuda_cub4core6detail5shmemE+56];
	ld.shared.u64 	%rd87, [_ZN6thrust24THRUST_300001_SM_1000_NS8cuda_cub4core6detail5shmemE+64];
	abs.f64 	%fd128, %fd317;
	abs.f64 	%fd129, %fd127;
	setp.lt.f64 	%p150, %fd128, %fd129;
	mov.f64 	%fd318, %fd127;
	mov.u64 	%rd303, %rd87;
	@%p150 bra 	$L__BB6_106;
	setp.lt.f64 	%p151, %fd129, %fd128;
	mov.f64 	%fd318, %fd317;
	mov.u64 	%rd303, %rd302;
	@%p151 bra 	$L__BB6_106;
	setp.lt.s64 	%p152, %rd302, %rd87;
	min.s64 	%rd303, %rd302, %rd87;
	selp.f64 	%fd318, %fd317, %fd127, %p152;
$L__BB6_106:
	setp.lt.s32 	%p153, %r1, 129;
	mov.f64 	%fd319, %fd318;
	mov.u64 	%rd304, %rd303;
	@%p153 bra 	$L__BB6_110;
	ld.shared.f64 	%fd132, [_ZN6thrust24THRUST_300001_SM_1000_NS8cuda_cub4core6detail5shmemE+72];
	ld.shared.u64 	%rd90, [_ZN6thrust24THRUST_300001_SM_1000_NS8cuda_cub4core6detail5shmemE+80];
	abs.f64 	%fd133, %fd318;
	abs.f64 	%fd134, %fd132;
	setp.lt.f64 	%p154, %fd133, %fd134;
	mov.f64 	%fd319, %fd132;
	mov.u64 	%rd304, %rd90;
	@%p154 bra 	$L__BB6_110;
	setp.lt.f64 	%p155, %fd134, %fd133;
	mov.f64 	%fd319, %fd318;
	mov.u64 	%rd304, %rd303;
	@%p155 bra 	$L__BB6_110;
	setp.lt.s64 	%p156, %rd303, %rd90;
	min.s64 	%rd304, %rd303, %rd90;
	selp.f64 	%fd319, %fd318, %fd132, %p156;
$L__BB6_110:
	setp.lt.s32 	%p157, %r1, 161;
	mov.f64 	%fd320, %fd319;
	mov.u64 	%rd305, %rd304;
	@%p157 bra 	$L__BB6_114;
	ld.shared.f64 	%fd137, [_ZN6thrust24THRUST_300001_SM_1000_NS8cuda_cub4core6detail5shmemE+88];
	ld.shared.u64 	%rd93, [_ZN6thrust24THRUST_300001_SM_1000_NS8cuda_cub4core6detail5shmemE+96];
	abs.f64 	%fd138, %fd319;
	abs.f64 	%fd139, %fd137;
	setp.lt.f64 	%p158, %fd138, %fd139;
	mov.f64 	%fd320, %fd137;
	mov.u64 	%rd305, %rd93;
	@%p158 bra 	$L__BB6_114;
	setp.lt.f64 	%p159, %fd139, %fd138;
	mov.f64 	%fd320, %fd319;
	mov.u64 	%rd305, %rd304;
	@%p159 bra 	$L__BB6_114;
	setp.lt.s64 	%p160, %rd304, %rd93;
	min.s64 	%rd305, %rd304, %rd93;
	selp.f64 	%fd320, %fd319, %fd137, %p160;
$L__BB6_114:
	setp.lt.s32 	%p161, %r1, 193;
	mov.f64 	%fd321, %fd320;
	mov.u64 	%rd306, %rd305;
	@%p161 bra 	$L__BB6_118;
	ld.shared.f64 	%fd142, [_ZN6thrust24THRUST_300001_SM_1000_NS8cuda_cub4core6detail5shmemE+104];
	ld.shared.u64 	%rd96, [_ZN6thrust24THRUST_300001_SM_1000_NS8cuda_cub4core6detail5shmemE+112];
	abs.f64 	%fd143, %fd320;
	abs.f64 	%fd144, %fd142;
	setp.lt.f64 	%p162, %fd143, %fd144;
	mov.f64 	%fd321, %fd142;
	mov.u64 	%rd306, %rd96;
	@%p162 bra 	$L__BB6_118;
	setp.lt.f64 	%p163, %fd144, %fd143;
	mov.f64 	%fd321, %fd320;
	mov.u64 	%rd306, %rd305;
	@%p163 bra 	$L__BB6_118;
	setp.lt.s64 	%p164, %rd305, %rd96;
	min.s64 	%rd306, %rd305, %rd96;
	selp.f64 	%fd321, %fd320, %fd142, %p164;
$L__BB6_118:
	setp.lt.s32 	%p165, %r1, 225;
	mov.u64 	%rd340, %rd306;
	mov.f64 	%fd351, %fd321;
	@%p165 bra 	$L__BB6_204;
	ld.shared.f64 	%fd147, [_ZN6thrust24THRUST_300001_SM_1000_NS8cuda_cub4core6detail5shmemE+120];
	ld.shared.u64 	%rd99, [_ZN6thrust24THRUST_300001_SM_1000_NS8cuda_cub4core6detail5shmemE+128];
	abs.f64 	%fd148, %fd321;
	abs.f64 	%fd149, %fd147;
	setp.lt.f64 	%p166, %fd148, %fd149;
	mov.u64 	%rd340, %rd99;
	mov.f64 	%fd351, %fd147;
	@%p166 bra 	$L__BB6_204;
	setp.lt.f64 	%p167, %fd149, %fd148;
	mov.u64 	%rd340, %rd306;
	mov.f64 	%fd351, %fd321;
	@%p167 bra 	$L__BB6_204;
	setp.lt.s64 	%p168, %rd306, %rd99;
	min.s64 	%rd340, %rd306, %rd99;
	selp.f64 	%fd351, %fd321, %fd147, %p168;
	bra.uni 	$L__BB6_204;
$L__BB6_122:
	mov.u32 	%r18, %tid.x;
	cvt.u64.u32 	%rd101, %r18;
	mul.wide.u32 	%rd195, %r18, 8;
	add.s64 	%rd102, %rd1, %rd195;
	ld.global.f64 	%fd274, [%rd102];
	add.s32 	%r31, %r18, 256;
	cvt.u64.u32 	%rd196, %r31;
	ld.global.f64 	%fd275, [%rd102+2048];
	add.s32 	%r32, %r18, 512;
	cvt.u64.u32 	%rd197, %r32;
	ld.global.f64 	%fd276, [%rd102+4096];
	add.s32 	%r33, %r18, 768;
	cvt.u64.u32 	%rd198, %r33;
	ld.global.f64 	%fd277, [%rd102+6144];
	or.b32  	%r34, %r18, 1024;
	cvt.u64.u32 	%rd103, %r34;
	add.s64 	%rd327, %rd192, %rd103;
	ld.global.f64 	%fd338, [%rd102+8192];
	abs.f64 	%fd278, %fd274;
	abs.f64 	%fd279, %fd275;
	setp.geu.f64 	%p3, %fd278, %fd279;
	selp.f64 	%fd280, %fd274, %fd275, %p3;
	selp.b64 	%rd199, %rd101, %rd196, %p3;
	abs.f64 	%fd281, %fd280;
	abs.f64 	%fd282, %fd276;
	setp.geu.f64 	%p4, %fd281, %fd282;
	selp.f64 	%fd283, %fd280, %fd276, %p4;
	selp.b64 	%rd200, %rd199, %rd197, %p4;
	abs.f64 	%fd284, %fd283;
	abs.f64 	%fd285, %fd277;
	setp.geu.f64 	%p5, %fd284, %fd285;
	selp.f64 	%fd152, %fd283, %fd277, %p5;
	selp.b64 	%rd105, %rd200, %rd198, %p5;
	abs.f64 	%fd153, %fd152;
	abs.f64 	%fd154, %fd338;
	setp.lt.f64 	%p6, %fd153, %fd154;
	@%p6 bra 	$L__BB6_124;
	setp.lt.f64 	%p7, %fd154, %fd153;
	setp.lt.u64 	%p8, %rd105, %rd103;
	or.pred  	%p9, %p7, %p8;
	selp.f64 	%fd338, %fd152, %fd338, %p9;
	add.s64 	%rd203, %rd192, %rd105;
	selp.b64 	%rd327, %rd203, %rd327, %p9;
$L__BB6_124:
	setp.lt.u64 	%p10, %rd194, 2560;
	mov.b64 	%rd316, 1280;
	@%p10 bra 	$L__BB6_137;
	mov.b64 	%rd308, 1280;
	mov.f64 	%fd323, %fd338;
$L__BB6_126:
	add.s64 	%rd206, %rd308, %rd101;
	shl.b64 	%rd207, %rd308, 3;
	add.s64 	%rd208, %rd102, %rd207;
	add.s64 	%rd310, %rd206, %rd192;
	ld.global.f64 	%fd324, [%rd208];
	ld.global.f64 	%fd325, [%rd208+2048];
	ld.global.f64 	%fd326, [%rd208+4096];
	add.s64 	%rd313, %rd310, 768;
	ld.global.f64 	%fd327, [%rd208+6144];
	ld.global.f64 	%fd338, [%rd208+8192];
	abs.f64 	%fd163, %fd323;
	abs.f64 	%fd164, %fd324;
	setp.lt.f64 	%p11, %fd163, %fd164;
	@%p11 bra 	$L__BB6_128;
	setp.lt.f64 	%p12, %fd164, %fd163;
	setp.lt.s64 	%p13, %rd327, %rd310;
	or.pred  	%p14, %p12, %p13;
	selp.f64 	%fd324, %fd323, %fd324, %p14;
	selp.b64 	%rd310, %rd327, %rd310, %p14;
$L__BB6_128:
	add.s64 	%rd209, %rd308, %rd101;
	add.s64 	%rd210, %rd209, %rd192;
	add.s64 	%rd311, %rd210, 256;
	abs.f64 	%fd167, %fd324;
	abs.f64 	%fd168, %fd325;
	setp.lt.f64 	%p15, %fd167, %fd168;
	@%p15 bra 	$L__BB6_130;
	setp.lt.f64 	%p16, %fd168, %fd167;
	setp.lt.s64 	%p17, %rd310, %rd311;
	or.pred  	%p18, %p16, %p17;
	selp.f64 	%fd325, %fd324, %fd325, %p18;
	selp.b64 	%rd311, %rd310, %rd311, %p18;
$L__BB6_130:
	add.s64 	%rd211, %rd308, %rd101;
	add.s64 	%rd212, %rd211, %rd192;
	add.s64 	%rd312, %rd212, 512;
	abs.f64 	%fd171, %fd325;
	abs.f64 	%fd172, %fd326;
	setp.lt.f64 	%p19, %fd171, %fd172;
	@%p19 bra 	$L__BB6_132;
	setp.lt.f64 	%p20, %fd172, %fd171;
	setp.lt.s64 	%p21, %rd311, %rd312;
	or.pred  	%p22, %p20, %p21;
	selp.f64 	%fd326, %fd325, %fd326, %p22;
	selp.b64 	%rd312, %rd311, %rd312, %p22;
$L__BB6_132:
	abs.f64 	%fd175, %fd326;
	abs.f64 	%fd176, %fd327;
	setp.lt.f64 	%p23, %fd175, %fd176;
	@%p23 bra 	$L__BB6_134;
	setp.lt.f64 	%p24, %fd176, %fd175;
	setp.lt.s64 	%p25, %rd312, %rd313;
	or.pred  	%p26, %p24, %p25;
	selp.f64 	%fd327, %fd326, %fd327, %p26;
	selp.b64 	%rd313, %rd312, %rd313, %p26;
$L__BB6_134:
	add.s64 	%rd213, %rd308, %rd101;
	add.s64 	%rd214, %rd213, %rd192;
	add.s64 	%rd327, %rd214, 1024;
	abs.f64 	%fd179, %fd327;
	abs.f64 	%fd180, %fd338;
	setp.lt.f64 	%p27, %fd179, %fd180;
	@%p27 bra 	$L__BB6_136;
	setp.lt.f64 	%p28, %fd180, %fd179;
	setp.lt.s64 	%p29, %rd313, %rd327;
	or.pred  	%p30, %p28, %p29;
	selp.f64 	%fd338, %fd327, %fd338, %p30;
	selp.b64 	%rd327, %rd313, %rd327, %p30;
$L__BB6_136:
	add.s64 	%rd316, %rd308, 1280;
	add.s64 	%rd215, %rd308, 2560;
	setp.le.s64 	%p31, %rd215, %rd194;
	mov.u64 	%rd308, %rd316;
	mov.f64 	%fd323, %fd338;
	@%p31 bra 	$L__BB6_126;
$L__BB6_137:
	setp.le.s64 	%p32, %rd194, %rd316;
	@%p32 bra 	$L__BB6_160;
	cvt.u32.u64 	%r35, %rd316;
	cvt.u32.u64 	%r36, %rd194;
	sub.s32 	%r19, %r36, %r35;
	setp.ge.s32 	%p33, %r18, %r19;
	@%p33 bra 	$L__BB6_160;
	cvta.to.global.u64 	%rd128, %rd191;
	not.b32 	%r38, %r18;
	add.s32 	%r39, %r38, %r36;
	sub.s32 	%r20, %r39, %r35;
	and.b32  	%r41, %r20, 768;
	setp.eq.s32 	%p34, %r41, 768;
	mov.u32 	%r389, %r18;
	@%p34 bra 	$L__BB6_145;
	add.s64 	%rd217, %rd316, %rd101;
	add.s64 	%rd318, %rd217, %rd192;
	shl.b64 	%rd218, %rd217, 3;
	add.s64 	%rd317, %rd128, %rd218;
	shr.u32 	%r42, %r20, 8;
	add.s32 	%r43, %r42, 1;
	and.b32  	%r44, %r43, 3;
	neg.s32 	%r387, %r44;
	mov.u32 	%r389, %r18;
$L__BB6_141:
	.pragma "nounroll";
	mov.u64 	%rd133, %rd327;
	mov.f64 	%fd184, %fd338;
	ld.global.f64 	%fd185, [%rd317];
	abs.f64 	%fd186, %fd184;
	abs.f64 	%fd187, %fd185;
	setp.lt.f64 	%p35, %fd186, %fd187;
	mov.f64 	%fd338, %fd185;
	mov.u64 	%rd327, %rd318;
	@%p35 bra 	$L__BB6_144;
	setp.lt.f64 	%p36, %fd187, %fd186;
	mov.f64 	%fd338, %fd184;
	mov.u64 	%rd327, %rd133;
	@%p36 bra 	$L__BB6_144;
	setp.lt.s64 	%p37, %rd133, %rd318;
	selp.f64 	%fd338, %fd184, %fd185, %p37;
	min.s64 	%rd327, %rd133, %rd318;
$L__BB6_144:
	add.s32 	%r389, %r389, 256;
	add.s64 	%rd318, %rd318, 256;
	add.s64 	%rd317, %rd317, 2048;
	add.s32 	%r387, %r387, 1;
	setp.ne.s32 	%p38, %r387, 0;
	@%p38 bra 	$L__BB6_141;
$L__BB6_145:
	setp.lt.u32 	%p39, %r20, 768;
	@%p39 bra 	$L__BB6_160;
	add.s32 	%r390, %r389, 512;
$L__BB6_147:
	mov.u32 	%r28, %r390;
	add.s32 	%r45, %r28, -512;
	cvt.u64.u32 	%rd219, %r45;
	add.s64 	%rd220, %rd316, %rd219;
	shl.b64 	%rd221, %rd220, 3;
	add.s64 	%rd141, %rd128, %rd221;
	add.s64 	%rd142, %rd220, %rd192;
	ld.global.f64 	%fd193, [%rd141];
	abs.f64 	%fd194, %fd338;
	abs.f64 	%fd195, %fd193;
	setp.lt.f64 	%p40, %fd194, %fd195;
	mov.f64 	%fd335, %fd193;
	mov.u64 	%rd324, %rd142;
	@%p40 bra 	$L__BB6_150;
	setp.lt.f64 	%p41, %fd195, %fd194;
	mov.f64 	%fd335, %fd338;
	mov.u64 	%rd324, %rd327;
	@%p41 bra 	$L__BB6_150;
	setp.lt.s64 	%p42, %rd327, %rd142;
	selp.f64 	%fd335, %fd338, %fd193, %p42;
	min.s64 	%rd324, %rd327, %rd142;
$L__BB6_150:
	add.s32 	%r46, %r28, -256;
	cvt.u64.u32 	%rd222, %r46;
	add.s64 	%rd223, %rd316, %rd222;
	add.s64 	%rd145, %rd223, %rd192;
	ld.global.f64 	%fd198, [%rd141+2048];
	abs.f64 	%fd199, %fd335;
	abs.f64 	%fd200, %fd198;
	setp.lt.f64 	%p43, %fd199, %fd200;
	mov.f64 	%fd336, %fd198;
	mov.u64 	%rd325, %rd145;
	@%p43 bra 	$L__BB6_153;
	setp.lt.f64 	%p44, %fd200, %fd199;
	mov.f64 	%fd336, %fd335;
	mov.u64 	%rd325, %rd324;
	@%p44 bra 	$L__BB6_153;
	setp.lt.s64 	%p45, %rd324, %rd145;
	selp.f64 	%fd336, %fd335, %fd198, %p45;
	min.s64 	%rd325, %rd324, %rd145;
$L__BB6_153:
	cvt.u64.u32 	%rd224, %r28;
	add.s64 	%rd225, %rd316, %rd224;
	add.s64 	%rd148, %rd225, %rd192;
	ld.global.f64 	%fd203, [%rd141+4096];
	abs.f64 	%fd204, %fd336;
	abs.f64 	%fd205, %fd203;
	setp.lt.f64 	%p46, %fd204, %fd205;
	mov.f64 	%fd337, %fd203;
	mov.u64 	%rd326, %rd148;
	@%p46 bra 	$L__BB6_156;
	setp.lt.f64 	%p47, %fd205, %fd204;
	mov.f64 	%fd337, %fd336;
	mov.u64 	%rd326, %rd325;
	@%p47 bra 	$L__BB6_156;
	setp.lt.s64 	%p48, %rd325, %rd148;
	selp.f64 	%fd337, %fd336, %fd203, %p48;
	min.s64 	%rd326, %rd325, %rd148;
$L__BB6_156:
	add.s32 	%r47, %r28, 256;
	cvt.u64.u32 	%rd226, %r47;
	add.s64 	%rd227, %rd316, %rd226;
	add.s64 	%rd151, %rd227, %rd192;
	ld.global.f64 	%fd208, [%rd141+6144];
	abs.f64 	%fd209, %fd337;
	abs.f64 	%fd210, %fd208;
	setp.lt.f64 	%p49, %fd209, %fd210;
	mov.f64 	%fd338, %fd208;
	mov.u64 	%rd327, %rd151;
	@%p49 bra 	$L__BB6_159;
	setp.lt.f64 	%p50, %fd210, %fd209;
	mov.f64 	%fd338, %fd337;
	mov.u64 	%rd327, %rd326;
	@%p50 bra 	$L__BB6_159;
	setp.lt.s64 	%p51, %rd326, %rd151;
	selp.f64 	%fd338, %fd337, %fd208, %p51;
	min.s64 	%rd327, %rd326, %rd151;
$L__BB6_159:
	add.s32 	%r390, %r28, 1024;
	add.s32 	%r48, %r28, 512;
	setp.lt.s32 	%p52, %r48, %r19;
	@%p52 bra 	$L__BB6_147;
$L__BB6_160:
	// begin inline asm
	mov.u32 %r49, %laneid;
	// end inline asm
	mov.b64 	%rd228, %fd338;
	mov.b64 	{%r51, %r56}, %rd228;
	mov.b32 	%r67, 1;
	mov.b32 	%r68, 31;
	mov.b32 	%r69, -1;
	// begin inline asm
	shfl.sync.down.b32 %r50, %r51, %r67, %r68, %r69;
	// end inline asm
	// begin inline asm
	shfl.sync.down.b32 %r55, %r56, %r67, %r68, %r69;
	// end inline asm
	mov.b64 	%rd229, {%r50, %r55};
	mov.b64 	%fd214, %rd229;
	mov.b64 	{%r61, %r66}, %rd327;
	// begin inline asm
	shfl.sync.down.b32 %r60, %r61, %r67, %r68, %r69;
	// end inline asm
	// begin inline asm
	shfl.sync.down.b32 %r65, %r66, %r67, %r68, %r69;
	// end inline asm
	mov.b64 	%rd155, {%r60, %r65};
	setp.gt.s32 	%p53, %r49, 30;
	mov.f64 	%fd340, %fd338;
	mov.u64 	%rd329, %rd327;
	@%p53 bra 	$L__BB6_164;
	abs.f64 	%fd215, %fd338;
	abs.f64 	%fd216, %fd214;
	setp.lt.f64 	%p54, %fd215, %fd216;
	mov.f64 	%fd340, %fd214;
	mov.u64 	%rd329, %rd155;
	@%p54 bra 	$L__BB6_164;
	setp.lt.f64 	%p55, %fd216, %fd215;
	mov.f64 	%fd340, %fd338;
	mov.u64 	%rd329, %rd327;
	@%p55 bra 	$L__BB6_164;
	setp.lt.s64 	%p56, %rd327, %rd155;
	selp.f64 	%fd340, %fd338, %fd214, %p56;
	min.s64 	%rd329, %rd327, %rd155;
$L__BB6_164:
	mov.b64 	%rd230, %fd340;
	mov.b64 	{%r71, %r76}, %rd230;
	mov.b32 	%r87, 2;
	mov.b32 	%r88, 31;
	mov.b32 	%r89, -1;
	// begin inline asm
	shfl.sync.down.b32 %r70, %r71, %r87, %r88, %r89;
	// end inline asm
	// begin inline asm
	shfl.sync.down.b32 %r75, %r76, %r87, %r88, %r89;
	// end inline asm
	mov.b64 	%rd231, {%r70, %r75};
	mov.b64 	%fd219, %rd231;
	mov.b64 	{%r81, %r86}, %rd329;
	// begin inline asm
	shfl.sync.down.b32 %r80, %r81, %r87, %r88, %r89;
	// end inline asm
	// begin inline asm
	shfl.sync.down.b32 %r85, %r86, %r87, %r88, %r89;
	// end inline asm
	mov.b64 	%rd158, {%r80, %r85};
	setp.gt.s32 	%p57, %r49, 29;
	mov.f64 	%fd341, %fd340;
	mov.u64 	%rd330, %rd329;
	@%p57 bra 	$L__BB6_168;
	abs.f64 	%fd220, %fd340;
	abs.f64 	%fd221, %fd219;
	setp.lt.f64 	%p58, %fd220, %fd221;
	mov.f64 	%fd341, %fd219;
	mov.u64 	%rd330, %rd158;
	@%p58 bra 	$L__BB6_168;
	setp.lt.f64 	%p59, %fd221, %fd220;
	mov.f64 	%fd341, %fd340;
	mov.u64 	%rd330, %rd329;
	@%p59 bra 	$L__BB6_168;
	setp.lt.s64 	%p60, %rd329, %rd158;
	selp.f64 	%fd341, %fd340, %fd219, %p60;
	min.s64 	%rd330, %rd329, %rd158;
$L__BB6_168:
	mov.b64 	%rd232, %fd341;
	mov.b64 	{%r91, %r96}, %rd232;
	mov.b32 	%r107, 4;
	mov.b32 	%r108, 31;
	mov.b32 	%r109, -1;
	// begin inline asm
	shfl.sync.down.b32 %r90, %r91, %r107, %r108, %r109;
	// end inline asm
	// begin inline asm
	shfl.sync.down.b32 %r95, %r96, %r107, %r108, %r109;
	// end inline asm
	mov.b64 	%rd233, {%r90, %r95};
	mov.b64 	%fd224, %rd233;
	mov.b64 	{%r101, %r106}, %rd330;
	// begin inline asm
	shfl.sync.down.b32 %r100, %r101, %r107, %r108, %r109;
	// end inline asm
	// begin inline asm
	shfl.sync.down.b32 %r105, %r106, %r107, %r108, %r109;
	// end inline asm
	mov.b64 	%rd161, {%r100, %r105};
	setp.gt.s32 	%p61, %r49, 27;
	mov.f64 	%fd342, %fd341;
	mov.u64 	%rd331, %rd330;
	@%p61 bra 	$L__BB6_172;
	abs.f64 	%fd225, %fd341;
	abs.f64 	%fd226, %fd224;
	setp.lt.f64 	%p62, %fd225, %fd226;
	mov.f64 	%fd342, %fd224;
	mov.u64 	%rd331, %rd161;
	@%p62 bra 	$L__BB6_172;
	setp.lt.f64 	%p63, %fd226, %fd225;
	mov.f64 	%fd342, %fd341;
	mov.u64 	%rd331, %rd330;
	@%p63 bra 	$L__BB6_172;
	setp.lt.s64 	%p64, %rd330, %rd161;
	selp.f64 	%fd342, %fd341, %fd224, %p64;
	min.s64 	%rd331, %rd330, %rd161;
$L__BB6_172:
	mov.b64 	%rd234, %fd342;
	mov.b64 	{%r111, %r116}, %rd234;
	mov.b32 	%r127, 8;
	mov.b32 	%r128, 31;
	mov.b32 	%r129, -1;
	// begin inline asm
	shfl.sync.down.b32 %r110, %r111, %r127, %r128, %r129;
	// end inline asm
	// begin inline asm
	shfl.sync.down.b32 %r115, %r116, %r127, %r128, %r129;
	// end inline asm
	mov.b64 	%rd235, {%r110, %r115};
	mov.b64 	%fd229, %rd235;
	mov.b64 	{%r121, %r126}, %rd331;
	// begin inline asm
	shfl.sync.down.b32 %r120, %r121, %r127, %r128, %r129;
	// end inline asm
	// begin inline asm
	shfl.sync.down.b32 %r125, %r126, %r127, %r128, %r129;
	// end inline asm
	mov.b64 	%rd164, {%r120, %r125};
	setp.gt.s32 	%p65, %r49, 23;
	mov.f64 	%fd343, %fd342;
	mov.u64 	%rd332, %rd331;
	@%p65 bra 	$L__BB6_176;
	abs.f64 	%fd230, %fd342;
	abs.f64 	%fd231, %fd229;
	setp.lt.f64 	%p66, %fd230, %fd231;
	mov.f64 	%fd343, %fd229;
	mov.u64 	%rd332, %rd164;
	@%p66 bra 	$L__BB6_176;
	setp.lt.f64 	%p67, %fd231, %fd230;
	mov.f64 	%fd343, %fd342;
	mov.u64 	%rd332, %rd331;
	@%p67 bra 	$L__BB6_176;
	setp.lt.s64 	%p68, %rd331, %rd164;
	selp.f64 	%fd343, %fd342, %fd229, %p68;
	min.s64 	%rd332, %rd331, %rd164;
$L__BB6_176:
	mov.b64 	%rd236, %fd343;
	mov.b64 	{%r131, %r136}, %rd236;
	mov.b32 	%r147, 16;
	mov.b32 	%r148, 31;
	mov.b32 	%r149, -1;
	// begin inline asm
	shfl.sync.down.b32 %r130, %r131, %r147, %r148, %r149;
	// end inline asm
	// begin inline asm
	shfl.sync.down.b32 %r135, %r136, %r147, %r148, %r149;
	// end inline asm
	mov.b64 	%rd237, {%r130, %r135};
	mov.b64 	%fd234, %rd237;
	mov.b64 	{%r141, %r146}, %rd332;
	// begin inline asm
	shfl.sync.down.b32 %r140, %r141, %r147, %r148, %r149;
	// end inline asm
	// begin inline asm
	shfl.sync.down.b32 %r145, %r146, %r147, %r148, %r149;
	// end inline asm
	mov.b64 	%rd167, {%r140, %r145};
	setp.gt.s32 	%p69, %r49, 15;
	mov.f64 	%fd351, %fd343;
	mov.u64 	%rd340, %rd332;
	@%p69 bra 	$L__BB6_180;
	abs.f64 	%fd235, %fd343;
	abs.f64 	%fd236, %fd234;
	setp.lt.f64 	%p70, %fd235, %fd236;
	mov.f64 	%fd351, %fd234;
	mov.u64 	%rd340, %rd167;
	@%p70 bra 	$L__BB6_180;
	setp.lt.f64 	%p71, %fd236, %fd235;
	mov.f64 	%fd351, %fd343;
	mov.u64 	%rd340, %rd332;
	@%p71 bra 	$L__BB6_180;
	setp.lt.s64 	%p72, %rd332, %rd167;
	selp.f64 	%fd351, %fd343, %fd234, %p72;
	min.s64 	%rd340, %rd332, %rd167;
$L__BB6_180:
	setp.ne.s32 	%p73, %r49, 0;
	@%p73 bra 	$L__BB6_182;
	shr.u32 	%r150, %r18, 1;
	and.b32  	%r151, %r150, 496;
	mov.u32 	%r152, _ZN6thrust24THRUST_300001_SM_1000_NS8cuda_cub4core6detail5shmemE;
	add.s32 	%r153, %r152, %r151;
	st.shared.f64 	[%r153+8], %fd351;
	st.shared.u64 	[%r153+16], %rd340;
$L__BB6_182:
	bar.sync 	0;
	setp.ne.s32 	%p74, %r18, 0;
	@%p74 bra 	$L__BB6_204;
	ld.shared.f64 	%fd239, [_ZN6thrust24THRUST_300001_SM_1000_NS8cuda_cub4core6detail5shmemE+24];
	ld.shared.u64 	%rd170, [_ZN6thrust24THRUST_300001_SM_1000_NS8cuda_cub4core6detail5shmemE+32];
	abs.f64 	%fd240, %fd351;
	abs.f64 	%fd241, %fd239;
	setp.lt.f64 	%p75, %fd240, %fd241;
	mov.f64 	%fd345, %fd239;
	mov.u64 	%rd334, %rd170;
	@%p75 bra 	$L__BB6_186;
	setp.lt.f64 	%p76, %fd241, %fd240;
	mov.f64 	%fd345, %fd351;
	mov.u64 	%rd334, %rd340;
	@%p76 bra 	$L__BB6_186;
	setp.lt.s64 	%p77, %rd340, %rd170;
	selp.f64 	%fd345, %fd351, %fd239, %p77;
	min.s64 	%rd334, %rd340, %rd170;
$L__BB6_186:
	ld.shared.f64 	%fd244, [_ZN6thrust24THRUST_300001_SM_1000_NS8cuda_cub4core6detail5shmemE+40];
	ld.shared.u64 	%rd173, [_ZN6thrust24THRUST_300001_SM_1000_NS8cuda_cub4core6detail5shmemE+48];
	abs.f64 	%fd245, %fd345;
	abs.f64 	%fd246, %fd244;
	setp.lt.f64 	%p78, %fd245, %fd246;
	mov.f64 	%fd346, %fd244;
	mov.u64 	%rd335, %rd173;
	@%p78 bra 	$L__BB6_189;
	setp.lt.f64 	%p79, %fd246, %fd245;
	mov.f64 	%fd346, %fd345;
	mov.u64 	%rd335, %rd334;
	@%p79 bra 	$L__BB6_189;
	setp.lt.s64 	%p80, %rd334, %rd173;
	selp.f64 	%fd346, %fd345, %fd244, %p80;
	min.s64 	%rd335, %rd334, %rd173;
$L__BB6_189:
	ld.shared.f64 	%fd249, [_ZN6thrust24THRUST_300001_SM_1000_NS8cuda_cub4core6detail5shmemE+56];
	ld.shared.u64 	%rd176, [_ZN6thrust24THRUST_300001_SM_1000_NS8cuda_cub4core6detail5shmemE+64];
	abs.f64 	%fd250, %fd346;
	abs.f64 	%fd251, %fd249;
	setp.lt.f64 	%p81, %fd250, %fd251;
	mov.f64 	%fd347, %fd249;
	mov.u64 	%rd336, %rd176;
	@%p81 bra 	$L__BB6_192;
	setp.lt.f64 	%p82, %fd251, %fd250;
	mov.f64 	%fd347, %fd346;
	mov.u64 	%rd336, %rd335;
	@%p82 bra 	$L__BB6_192;
	setp.lt.s64 	%p83, %rd335, %rd176;
	selp.f64 	%fd347, %fd346, %fd249, %p83;
	min.s64 	%rd336, %rd335, %rd176;
$L__BB6_192:
	ld.shared.f64 	%fd254, [_ZN6thrust24THRUST_300001_SM_1000_NS8cuda_cub4core6detail5shmemE+72];
	ld.shared.u64 	%rd179, [_ZN6thrust24THRUST_300001_SM_1000_NS8cuda_cub4core6detail5shmemE+80];
	abs.f64 	%fd255, %fd347;
	abs.f64 	%fd256, %fd254;
	setp.lt.f64 	%p84, %fd255, %fd256;
	mov.f64 	%fd348, %fd254;
	mov.u64 	%rd337, %rd179;
	@%p84 bra 	$L__BB6_195;
	setp.lt.f64 	%p85, %fd256, %fd255;
	mov.f64 	%fd348, %fd347;
	mov.u64 	%rd337, %rd336;
	@%p85 bra 	$L__BB6_195;
	setp.lt.s64 	%p86, %rd336, %rd179;
	selp.f64 	%fd348, %fd347, %fd254, %p86;
	min.s64 	%rd337, %rd336, %rd179;
$L__BB6_195:
	ld.shared.f64 	%fd259, [_ZN6thrust24THRUST_300001_SM_1000_NS8cuda_cub4core6detail5shmemE+88];
	ld.shared.u64 	%rd182, [_ZN6thrust24THRUST_300001_SM_1000_NS8cuda_cub4core6detail5shmemE+96];
	abs.f64 	%fd260, %fd348;
	abs.f64 	%fd261, %fd259;
	setp.lt.f64 	%p87, %fd260, %fd261;
	mov.f64 	%fd349, %fd259;
	mov.u64 	%rd338, %rd182;
	@%p87 bra 	$L__BB6_198;
	setp.lt.f64 	%p88, %fd261, %fd260;
	mov.f64 	%fd349, %fd348;
	mov.u64 	%rd338, %rd337;
	@%p88 bra 	$L__BB6_198;
	setp.lt.s64 	%p89, %rd337, %rd182;
	selp.f64 	%fd349, %fd348, %fd259, %p89;
	min.s64 	%rd338, %rd337, %rd182;
$L__BB6_198:
	ld.shared.f64 	%fd264, [_ZN6thrust24THRUST_300001_SM_1000_NS8cuda_cub4core6detail5shmemE+104];
	ld.shared.u64 	%rd185, [_ZN6thrust24THRUST_300001_SM_1000_NS8cuda_cub4core6detail5shmemE+112];
	abs.f64 	%fd265, %fd349;
	abs.f64 	%fd266, %fd264;
	setp.lt.f64 	%p90, %fd265, %fd266;
	mov.f64 	%fd350, %fd264;
	mov.u64 	%rd339, %rd185;
	@%p90 bra 	$L__BB6_201;
	setp.lt.f64 	%p91, %fd266, %fd265;
	mov.f64 	%fd350, %fd349;
	mov.u64 	%rd339, %rd338;
	@%p91 bra 	$L__BB6_201;
	setp.lt.s64 	%p92, %rd338, %rd185;
	selp.f64 	%fd350, %fd349, %fd264, %p92;
	min.s64 	%rd339, %rd338, %rd185;
$L__BB6_201:
	ld.shared.f64 	%fd269, [_ZN6thrust24THRUST_300001_SM_1000_NS8cuda_cub4core6detail5shmemE+120];
	ld.shared.u64 	%rd188, [_ZN6thrust24THRUST_300001_SM_1000_NS8cuda_cub4core6detail5shmemE+128];
	abs.f64 	%fd270, %fd350;
	abs.f64 	%fd271, %fd269;
	setp.lt.f64 	%p93, %fd270, %fd271;
	mov.u64 	%rd340, %rd188;
	mov.f64 	%fd351, %fd269;
	@%p93 bra 	$L__BB6_204;
	setp.lt.f64 	%p94, %fd271, %fd270;
	mov.u64 	%rd340, %rd339;
	mov.f64 	%fd351, %fd350;
	@%p94 bra 	$L__BB6_204;
	setp.lt.s64 	%p95, %rd339, %rd188;
	selp.f64 	%fd351, %fd350, %fd269, %p95;
	min.s64 	%rd340, %rd339, %rd188;
$L__BB6_204:
	mov.u32 	%r381, %tid.x;
	setp.ne.s32 	%p212, %r381, 0;
	@%p212 bra 	$L__BB6_206;
	ld.param.u64 	%rd271, [_ZN6thrust24THRUST_300001_SM_1000_NS8cuda_cub4core6detail13_kernel_agentINS1_8__reduce11ReduceAgentINS0_12zip_iteratorIN4cuda3std3__45tupleIJNS0_10device_ptrIdEENS0_17counting_iteratorIlNS0_11use_defaultESF_SF_EEEEEEEPNSB_IJdlEEESJ_lNS1_9__extrema9arg_max_fIdl14abs_comparatorEEEEJSI_SK_lSO_EEEvDpT0__param_1];
	cvta.to.global.u64 	%rd270, %rd271;
	st.global.f64 	[%rd270], %fd351;
	st.global.u64 	[%rd270+8], %rd340;
$L__BB6_206:
	ret;

}
	// .globl	_ZN6thrust24THRUST_300001_SM_1000_NS8cuda_cub4core6detail13_kernel_agentINS1_8__reduce11ReduceAgentINS0_12zip_iteratorIN4cuda3std3__45tupleIJNS0_10device_ptrIdEENS0_17counting_iteratorIlNS0_11use_defaultESF_SF_EEEEEEEPNSB_IJdlEEESJ_lNS1_9__extrema9arg_max_fIdl14abs_comparatorEEEEJSI_SK_lN3cub18CUB_300001_SM_100013GridEvenShareIlEENSR_9GridQueueIyEESO_EEEvDpT0_
.visible .entry _ZN6thrust24THRUST_300001_SM_1000_NS8cuda_cub4core6detail13_kernel_agentINS1_8__reduce11ReduceAgentINS0_12zip_iteratorIN4cuda3std3__45tupleIJNS0_10device_ptrIdEENS0_17counting_iteratorIlNS0_11use_defaultESF_SF_EEEEEEEPNSB_IJdlEEESJ_lNS1_9__extrema9arg_max_fIdl14abs_comparatorEEEEJSI_SK_lN3cub18CUB_300001_SM_100013GridEvenShareIlEENSR_9GridQueueIyEESO_EEEvDpT0_(
	.param .align 8 .b8 _ZN6thrust24THRUST_300001_SM_1000_NS8cuda_cub4core6detail13_kernel_agentINS1_8__reduce11ReduceAgentINS0_12zip_iteratorIN4cuda3std3__45tupleIJNS0_10device_ptrIdEENS0_17counting_iteratorIlNS0_11use_defaultESF_SF_EEEEEEEPNSB_IJdlEEESJ_lNS1_9__extrema9arg_max_fIdl14abs_comparatorEEEEJSI_SK_lN3cub18CUB_300001_SM_100013GridEvenShareIlEENSR_9GridQueueIyEESO_EEEvDpT0__param_0[16],
	.param .u64 .ptr .align 1 _ZN6thrust24THRUST_300001_SM_1000_NS8cuda_cub4core6detail13_kernel_agentINS1_8__reduce11ReduceAgentINS0_12zip_iteratorIN4cuda3std3__45tupleIJNS0_10device_ptrIdEENS0_17counting_iteratorIlNS0_11use_defaultESF_SF_EEEEEEEPNSB_IJdlEEESJ_lNS1_9__extrema9arg_max_fIdl14abs_comparatorEEEEJSI_SK_lN3cub18CUB_300001_SM_100013GridEvenShareIlEENSR_9GridQueueIyEESO_EEEvDpT0__param_1,
	.param .u64 _ZN6thrust24THRUST_300001_SM_1000_NS8cuda_cub4core6detail13_kernel_agentINS1_8__reduce11ReduceAgentINS0_12zip_iteratorIN4cuda3std3__45tupleIJNS0_10device_ptrIdEENS0_17counting_iteratorIlNS0_11use_defaultESF_SF_EEEEEEEPNSB_IJdlEEESJ_lNS1_9__extrema9arg_max_fIdl14abs_comparatorEEEEJSI_SK_lN3cub18CUB_300001_SM_100013GridEvenShareIlEENSR_9GridQueueIyEESO_EEEvDpT0__param_2,
	.param .align 8 .b8 _ZN6thrust24THRUST_300001_SM_1000_NS8cuda_cub4core6detail13_kernel_agentINS1_8__reduce11ReduceAgentINS0_12zip_iteratorIN4cuda3std3__45tupleIJNS0_10device_ptrIdEENS0_17counting_iteratorIlNS0_11use_defaultESF_SF_EEEEEEEPNSB_IJdlEEESJ_lNS1_9__extrema9arg_max_fIdl14abs_comparatorEEEEJSI_SK_lN3cub18CUB_300001_SM_100013GridEvenShareIlEENSR_9GridQueueIyEESO_EEEvDpT0__param_3[72],
	.param .align 8 .b8 _ZN6thrust24THRUST_300001_SM_1000_NS8cuda_cub4core6detail13_kernel_agentINS1_8__reduce11ReduceAgentINS0_12zip_iteratorIN4cuda3std3__45tupleIJNS0_10device_ptrIdEENS0_17counting_iteratorIlNS0_11use_defaultESF_SF_EEEEEEEPNSB_IJdlEEESJ_lNS1_9__extrema9arg_max_fIdl14abs_comparatorEEEEJSI_SK_lN3cub18CUB_300001_SM_100013GridEvenShareIlEENSR_9GridQueueIyEESO_EEEvDpT0__param_4[8],
	.param .align 1 .b8 _ZN6thrust24THRUST_300001_SM_1000_NS8cuda_cub4core6detail13_kernel_agentINS1_8__reduce11ReduceAgentINS0_12zip_iteratorIN4cuda3std3__45tupleIJNS0_10device_ptrIdEENS0_17counting_iteratorIlNS0_11use_defaultESF_SF_EEEEEEEPNSB_IJdlEEESJ_lNS1_9__extrema9arg_max_fIdl14abs_comparatorEEEEJSI_SK_lN3cub18CUB_300001_SM_100013GridEvenShareIlEENSR_9GridQueueIyEESO_EEEvDpT0__param_5[1]
)
.maxntid 256
{
	.reg .pred 	%p<215>;
	.reg .b32 	%r<399>;
	.reg .b64 	%rd<356>;
	.reg .b64 	%fd<352>;

	ld.param.u64 	%rd196, [_ZN6thrust24THRUST_300001_SM_1000_NS8cuda_cub4core6detail13_kernel_agentINS1_8__reduce11ReduceAgentINS0_12zip_iteratorIN4cuda3std3__45tupleIJNS0_10device_ptrIdEENS0_17counting_iteratorIlNS0_11use_defaultESF_SF_EEEEEEEPNSB_IJdlEEESJ_lNS1_9__extrema9arg_max_fIdl14abs_comparatorEEEEJSI_SK_lN3cub18CUB_300001_SM_100013GridEvenShareIlEENSR_9GridQueueIyEESO_EEEvDpT0__param_0+8];
	ld.param.u64 	%rd195, [_ZN6thrust24THRUST_300001_SM_1000_NS8cuda_cub4core6detail13_kernel_agentINS1_8__reduce11ReduceAgentINS0_12zip_iteratorIN4cuda3std3__45tupleIJNS0_10device_ptrIdEENS0_17counting_iteratorIlNS0_11use_defaultESF_SF_EEEEEEEPNSB_IJdlEEESJ_lNS1_9__extrema9arg_max_fIdl14abs_comparatorEEEEJSI_SK_lN3cub18CUB_300001_SM_100013GridEvenShareIlEENSR_9GridQueueIyEESO_EEEvDpT0__param_0];
	ld.param.u64 	%rd199, [_ZN6thrust24THRUST_300001_SM_1000_NS8cuda_cub4core6detail13_kernel_agentINS1_8__reduce11ReduceAgentINS0_12zip_iteratorIN4cuda3std3__45tupleIJNS0_10device_ptrIdEENS0_17counting_iteratorIlNS0_11use_defaultESF_SF_EEEEEEEPNSB_IJdlEEESJ_lNS1_9__extrema9arg_max_fIdl14abs_comparatorEEEEJSI_SK_lN3cub18CUB_300001_SM_100013GridEvenShareIlEENSR_9GridQueueIyEESO_EEEvDpT0__param_4];
	ld.param.u64 	%rd198, [_ZN6thrust24THRUST_300001_SM_1000_NS8cuda_cub4core6detail13_kernel_agentINS1_8__reduce11ReduceAgentINS0_12zip_iteratorIN4cuda3std3__45tupleIJNS0_10device_ptrIdEENS0_17counting_iteratorIlNS0_11use_defaultESF_SF_EEEEEEEPNSB_IJdlEEESJ_lNS1_9__extrema9arg_max_fIdl14abs_comparatorEEEEJSI_SK_lN3cub18CUB_300001_SM_100013GridEvenShareIlEENSR_9GridQueueIyEESO_EEEvDpT0__param_2];
	cvta.to.global.u64 	%rd1, %rd199;
	cvta.to.global.u64 	%rd2, %rd195;
	mov.u32 	%r1, %ctaid.x;
	mul.lo.s32 	%r33, %r1, 1280;
	cvt.u64.u32 	%rd4, %r33;
	mov.u32 	%r34, %nctaid.x;
	mul.lo.s32 	%r35, %r34, 1280;
	cvt.u64.u32 	%rd5, %r35;
	add.s64 	%rd200, %rd4, 1280;
	setp.le.s64 	%p1, %rd200, %rd198;
	@%p1 bra 	$L__BB7_121;
	cvt.u32.u64 	%r159, %rd4;
	cvt.u32.u64 	%r2, %rd198;
	sub.s32 	%r3, %r2, %r159;
	mov.u32 	%r4, %tid.x;
	setp.ge.s32 	%p98, %r4, %r3;
	mov.f64 	%fd298, 0d0000000000000000;
	mov.b64 	%rd298, 0;
	mov.u32 	%r393, %r4;
	@%p98 bra 	$L__BB7_3;
	cvt.u64.u32 	%rd246, %r4;
	add.s64 	%rd247, %rd4, %rd246;
	shl.b64 	%rd248, %rd247, 3;
	add.s64 	%rd249, %rd2, %rd248;
	add.s64 	%rd298, %rd196, %rd247;
	ld.global.f64 	%fd298, [%rd249];
	add.s32 	%r393, %r4, 256;
$L__BB7_3:
	setp.ge.s32 	%p99, %r393, %r3;
	@%p99 bra 	$L__BB7_25;
	not.b32 	%r161, %r393;
	add.s32 	%r162, %r161, %r2;
	sub.s32 	%r7, %r162, %r159;
	and.b32  	%r163, %r7, 768;
	setp.eq.s32 	%p100, %r163, 768;
	@%p100 bra 	$L__BB7_10;
	cvt.u64.u32 	%rd251, %r393;
	add.s64 	%rd252, %rd251, %rd4;
	add.s64 	%rd289, %rd252, %rd196;
	shl.b64 	%rd253, %rd252, 3;
	add.s64 	%rd288, %rd2, %rd253;
	shr.u32 	%r164, %r7, 8;
	add.s32 	%r165, %r164, 1;
	and.b32  	%r166, %r165, 3;
	neg.s32 	%r391, %r166;
$L__BB7_6:
	.pragma "nounroll";
	mov.u64 	%rd12, %rd298;
	mov.f64 	%fd3, %fd298;
	ld.global.f64 	%fd4, [%rd288];
	abs.f64 	%fd5, %fd3;
	abs.f64 	%fd6, %fd4;
	setp.lt.f64 	%p101, %fd5, %fd6;
	mov.u64 	%rd298, %rd289;
	mov.f64 	%fd298, %fd4;
	@%p101 bra 	$L__BB7_9;
	setp.lt.f64 	%p102, %fd6, %fd5;
	mov.u64 	%rd298, %rd12;
	mov.f64 	%fd298, %fd3;
	@%p102 bra 	$L__BB7_9;
	setp.lt.s64 	%p103, %rd12, %rd289;
	min.s64 	%rd298, %rd12, %rd289;
	selp.f64 	%fd298, %fd3, %fd4, %p103;
$L__BB7_9:
	add.s32 	%r393, %r393, 256;
	add.s64 	%rd289, %rd289, 256;
	add.s64 	%rd288, %rd288, 2048;
	add.s32 	%r391, %r391, 1;
	setp.ne.s32 	%p104, %r391, 0;
	@%p104 bra 	$L__BB7_6;
$L__BB7_10:
	setp.lt.u32 	%p105, %r7, 768;
	@%p105 bra 	$L__BB7_25;
	add.s32 	%r394, %r393, 512;
$L__BB7_12:
	mov.u32 	%r15, %r394;
	add.s32 	%r167, %r15, -512;
	cvt.s64.s32 	%rd254, %r167;
	add.s64 	%rd255, %rd254, %rd4;
	shl.b64 	%rd256, %rd255, 3;
	add.s64 	%rd20, %rd2, %rd256;
	add.s64 	%rd21, %rd255, %rd196;
	ld.global.f64 	%fd12, [%rd20];
	abs.f64 	%fd13, %fd298;
	abs.f64 	%fd14, %fd12;
	setp.lt.f64 	%p106, %fd13, %fd14;
	mov.u64 	%rd295, %rd21;
	mov.f64 	%fd295, %fd12;
	@%p106 bra 	$L__BB7_15;
	setp.lt.f64 	%p107, %fd14, %fd13;
	mov.u64 	%rd295, %rd298;
	mov.f64 	%fd295, %fd298;
	@%p107 bra 	$L__BB7_15;
	setp.lt.s64 	%p108, %rd298, %rd21;
	min.s64 	%rd295, %rd298, %rd21;
	selp.f64 	%fd295, %fd298, %fd12, %p108;
$L__BB7_15:
	add.s32 	%r168, %r15, -256;
	cvt.s64.s32 	%rd257, %r168;
	add.s64 	%rd258, %rd257, %rd4;
	add.s64 	%rd24, %rd258, %rd196;
	ld.global.f64 	%fd17, [%rd20+2048];
	abs.f64 	%fd18, %fd295;
	abs.f64 	%fd19, %fd17;
	setp.lt.f64 	%p109, %fd18, %fd19;
	mov.u64 	%rd296, %rd24;
	mov.f64 	%fd296, %fd17;
	@%p109 bra 	$L__BB7_18;
	setp.lt.f64 	%p110, %fd19, %fd18;
	mov.u64 	%rd296, %rd295;
	mov.f64 	%fd296, %fd295;
	@%p110 bra 	$L__BB7_18;
	setp.lt.s64 	%p111, %rd295, %rd24;
	min.s64 	%rd296, %rd295, %rd24;
	selp.f64 	%fd296, %fd295, %fd17, %p111;
$L__BB7_18:
	cvt.s64.s32 	%rd259, %r15;
	add.s64 	%rd260, %rd259, %rd4;
	add.s64 	%rd27, %rd260, %rd196;
	ld.global.f64 	%fd22, [%rd20+4096];
	abs.f64 	%fd23, %fd296;
	abs.f64 	%fd24, %fd22;
	setp.lt.f64 	%p112, %fd23, %fd24;
	mov.u64 	%rd297, %rd27;
	mov.f64 	%fd297, %fd22;
	@%p112 bra 	$L__BB7_21;
	setp.lt.f64 	%p113, %fd24, %fd23;
	mov.u64 	%rd297, %rd296;
	mov.f64 	%fd297, %fd296;
	@%p113 bra 	$L__BB7_21;
	setp.lt.s64 	%p114, %rd296, %rd27;
	min.s64 	%rd297, %rd296, %rd27;
	selp.f64 	%fd297, %fd296, %fd22, %p114;
$L__BB7_21:
	add.s32 	%r169, %r15, 256;
	cvt.s64.s32 	%rd261, %r169;
	add.s64 	%rd262, %rd261, %rd4;
	add.s64 	%rd30, %rd262, %rd196;
	ld.global.f64 	%fd27, [%rd20+6144];
	abs.f64 	%fd28, %fd297;
	abs.f64 	%fd29, %fd27;
	setp.lt.f64 	%p115, %fd28, %fd29;
	mov.u64 	%rd298, %rd30;
	mov.f64 	%fd298, %fd27;
	@%p115 bra 	$L__BB7_24;
	setp.lt.f64 	%p116, %fd29, %fd28;
	mov.u64 	%rd298, %rd297;
	mov.f64 	%fd298, %fd297;
	@%p116 bra 	$L__BB7_24;
	setp.lt.s64 	%p117, %rd297, %rd30;
	min.s64 	%rd298, %rd297, %rd30;
	selp.f64 	%fd298, %fd297, %fd27, %p117;
$L__BB7_24:
	add.s32 	%r394, %r15, 1024;
	add.s32 	%r170, %r15, 512;
	setp.lt.s32 	%p118, %r170, %r3;
	@%p118 bra 	$L__BB7_12;
$L__BB7_25:
	setp.lt.s32 	%p119, %r3, 256;
	@%p119 bra 	$L__BB7_70;
	// begin inline asm
	mov.u32 %r284, %laneid;
	// end inline asm
	mov.b64 	%rd273, %fd298;
	mov.b64 	{%r286, %r291}, %rd273;
	mov.b32 	%r302, 1;
	mov.b32 	%r303, 31;
	mov.b32 	%r304, -1;
	// begin inline asm
	shfl.sync.down.b32 %r285, %r286, %r302, %r303, %r304;
	// end inline asm
	// begin inline asm
	shfl.sync.down.b32 %r290, %r291, %r302, %r303, %r304;
	// end inline asm
	mov.b64 	%rd274, {%r285, %r290};
	mov.b64 	%fd33, %rd274;
	mov.b64 	{%r296, %r301}, %rd298;
	// begin inline asm
	shfl.sync.down.b32 %r295, %r296, %r302, %r303, %r304;
	// end inline asm
	// begin inline asm
	shfl.sync.down.b32 %r300, %r301, %r302, %r303, %r304;
	// end inline asm
	mov.b64 	%rd34, {%r295, %r300};
	setp.gt.s32 	%p171, %r284, 30;
	mov.u64 	%rd300, %rd298;
	mov.f64 	%fd300, %fd298;
	@%p171 bra 	$L__BB7_30;
	abs.f64 	%fd34, %fd298;
	abs.f64 	%fd35, %fd33;
	setp.lt.f64 	%p172, %fd34, %fd35;
	mov.u64 	%rd300, %rd34;
	mov.f64 	%fd300, %fd33;
	@%p172 bra 	$L__BB7_30;
	setp.lt.f64 	%p173, %fd35, %fd34;
	mov.u64 	%rd300, %rd298;
	mov.f64 	%fd300, %fd298;
	@%p173 bra 	$L__BB7_30;
	setp.lt.s64 	%p174, %rd298, %rd34;
	min.s64 	%rd300, %rd298, %rd34;
	selp.f64 	%fd300, %fd298, %fd33, %p174;
$L__BB7_30:
	mov.b64 	%rd275, %fd300;
	mov.b64 	{%r306, %r311}, %rd275;
	mov.b32 	%r322, 2;
	mov.b32 	%r323, 31;
	mov.b32 	%r324, -1;
	// begin inline asm
	shfl.sync.down.b32 %r305, %r306, %r322, %r323, %r324;
	// end inline asm
	// begin inline asm
	shfl.sync.down.b32 %r310, %r311, %r322, %r323, %r324;
	// end inline asm
	mov.b64 	%rd276, {%r305, %r310};
	mov.b64 	%fd38, %rd276;
	mov.b64 	{%r316, %r321}, %rd300;
	// begin inline asm
	shfl.sync.down.b32 %r315, %r316, %r322, %r323, %r324;
	// end inline asm
	// begin inline asm
	shfl.sync.down.b32 %r320, %r321, %r322, %r323, %r324;
	// end inline asm
	mov.b64 	%rd37, {%r315, %r320};
	setp.gt.s32 	%p175, %r284, 29;
	mov.u64 	%rd301, %rd300;
	mov.f64 	%fd301, %fd300;
	@%p175 bra 	$L__BB7_34;
	abs.f64 	%fd39, %fd300;
	abs.f64 	%fd40, %fd38;
	setp.lt.f64 	%p176, %fd39, %fd40;
	mov.u64 	%rd301, %rd37;
	mov.f64 	%fd301, %fd38;
	@%p176 bra 	$L__BB7_34;
	setp.lt.f64 	%p177, %fd40, %fd39;
	mov.u64 	%rd301, %rd300;
	mov.f64 	%fd301, %fd300;
	@%p177 bra 	$L__BB7_34;
	setp.lt.s64 	%p178, %rd300, %rd37;
	min.s64 	%rd301, %rd300, %rd37;
	selp.f64 	%fd301, %fd300, %fd38, %p178;
$L__BB7_34:
	mov.b64 	%rd277, %fd301;
	mov.b64 	{%r326, %r331}, %rd277;
	mov.b32 	%r342, 4;
	mov.b32 	%r343, 31;
	mov.b32 	%r344, -1;
	// begin inline asm
	shfl.sync.down.b32 %r325, %r326, %r342, %r343, %r344;
	// end inline asm
	// begin inline asm
	shfl.sync.down.b32 %r330, %r331, %r342, %r343, %r344;
	// end inline asm
	mov.b64 	%rd278, {%r325, %r330};
	mov.b64 	%fd43, %rd278;
	mov.b64 	{%r336, %r341}, %rd301;
	// begin inline asm
	shfl.sync.down.b32 %r335, %r336, %r342, %r343, %r344;
	// end inline asm
	// begin inline asm
	shfl.sync.down.b32 %r340, %r341, %r342, %r343, %r344;
	// end inline asm
	mov.b64 	%rd40, {%r335, %r340};
	setp.gt.s32 	%p179, %r284, 27;
	mov.u64 	%rd302, %rd301;
	mov.f64 	%fd302, %fd301;
	@%p179 bra 	$L__BB7_38;
	abs.f64 	%fd44, %fd301;
	abs.f64 	%fd45, %fd43;
	setp.lt.f64 	%p180, %fd44, %fd45;
	mov.u64 	%rd302, %rd40;
	mov.f64 	%fd302, %fd43;
	@%p180 bra 	$L__BB7_38;
	setp.lt.f64 	%p181, %fd45, %fd44;
	mov.u64 	%rd302, %rd301;
	mov.f64 	%fd302, %fd301;
	@%p181 bra 	$L__BB7_38;
	setp.lt.s64 	%p182, %rd301, %rd40;
	min.s64 	%rd302, %rd301, %rd40;
	selp.f64 	%fd302, %fd301, %fd43, %p182;
$L__BB7_38:
	mov.b64 	%rd279, %fd302;
	mov.b64 	{%r346, %r351}, %rd279;
	mov.b32 	%r362, 8;
	mov.b32 	%r363, 31;
	mov.b32 	%r364, -1;
	// begin inline asm
	shfl.sync.down.b32 %r345, %r346, %r362, %r363, %r364;
	// end inline asm
	// begin inline asm
	shfl.sync.down.b32 %r350, %r351, %r362, %r363, %r364;
	// end inline asm
	mov.b64 	%rd280, {%r345, %r350};
	mov.b64 	%fd48, %rd280;
	mov.b64 	{%r356, %r361}, %rd302;
	// begin inline asm
	shfl.sync.down.b32 %r355, %r356, %r362, %r363, %r364;
	// end inline asm
	// begin inline asm
	shfl.sync.down.b32 %r360, %r361, %r362, %r363, %r364;
	// end inline asm
	mov.b64 	%rd43, {%r355, %r360};
	setp.gt.s32 	%p183, %r284, 23;
	mov.u64 	%rd303, %rd302;
	mov.f64 	%fd303, %fd302;
	@%p183 bra 	$L__BB7_42;
	abs.f64 	%fd49, %fd302;
	abs.f64 	%fd50, %fd48;
	setp.lt.f64 	%p184, %fd49, %fd50;
	mov.u64 	%rd303, %rd43;
	mov.f64 	%fd303, %fd48;
	@%p184 bra 	$L__BB7_42;
	setp.lt.f64 	%p185, %fd50, %fd49;
	mov.u64 	%rd303, %rd302;
	mov.f64 	%fd303, %fd302;
	@%p185 bra 	$L__BB7_42;
	setp.lt.s64 	%p186, %rd302, %rd43;
	min.s64 	%rd303, %rd302, %rd43;
	selp.f64 	%fd303, %fd302, %fd48, %p186;
$L__BB7_42:
	mov.b64 	%rd281, %fd303;
	mov.b64 	{%r366, %r371}, %rd281;
	mov.b32 	%r382, 16;
	mov.b32 	%r383, 31;
	mov.b32 	%r384, -1;
	// begin inline asm
	shfl.sync.down.b32 %r365, %r366, %r382, %r383, %r384;
	// end inline asm
	// begin inline asm
	shfl.sync.down.b32 %r370, %r371, %r382, %r383, %r384;
	// end inline asm
	mov.b64 	%rd282, {%r365, %r370};
	mov.b64 	%fd53, %rd282;
	mov.b64 	{%r376, %r381}, %rd303;
	// begin inline asm
	shfl.sync.down.b32 %r375, %r376, %r382, %r383, %r384;
	// end inline asm
	// begin inline asm
	shfl.sync.down.b32 %r380, %r381, %r382, %r383, %r384;
	// end inline asm
	mov.b64 	%rd46, {%r375, %r380};
	setp.gt.s32 	%p187, %r284, 15;
	mov.u64 	%rd355, %rd303;
	mov.f64 	%fd351, %fd303;
	@%p187 bra 	$L__BB7_46;
	abs.f64 	%fd54, %fd303;
	abs.f64 	%fd55, %fd53;
	setp.lt.f64 	%p188, %fd54, %fd55;
	mov.u64 	%rd355, %rd46;
	mov.f64 	%fd351, %fd53;
	@%p188 bra 	$L__BB7_46;
	setp.lt.f64 	%p189, %fd55, %fd54;
	mov.u64 	%rd355, %rd303;
	mov.f64 	%fd351, %fd303;
	@%p189 bra 	$L__BB7_46;
	setp.lt.s64 	%p190, %rd303, %rd46;
	min.s64 	%rd355, %rd303, %rd46;
	selp.f64 	%fd351, %fd303, %fd53, %p190;
$L__BB7_46:
	setp.ne.s32 	%p191, %r284, 0;
	@%p191 bra 	$L__BB7_48;
	shr.u32 	%r385, %r4, 1;
	and.b32  	%r386, %r385, 496;
	mov.u32 	%r387, _ZN6thrust24THRUST_300001_SM_1000_NS8cuda_cub4core6detail5shmemE;
	add.s32 	%r388, %r387, %r386;
	st.shared.f64 	[%r388+8], %fd351;
	st.shared.u64 	[%r388+16], %rd355;
$L__BB7_48:
	bar.sync 	0;
	setp.ne.s32 	%p192, %r4, 0;
	@%p192 bra 	$L__BB7_208;
	ld.shared.f64 	%fd58, [_ZN6thrust24THRUST_300001_SM_1000_NS8cuda_cub4core6detail5shmemE+24];
	ld.shared.u64 	%rd49, [_ZN6thrust24THRUST_300001_SM_1000_NS8cuda_cub4core6detail5shmemE+32];
	abs.f64 	%fd59, %fd351;
	abs.f64 	%fd60, %fd58;
	setp.lt.f64 	%p193, %fd59, %fd60;
	mov.u64 	%rd305, %rd49;
	mov.f64 	%fd305, %fd58;
	@%p193 bra 	$L__BB7_52;
	setp.lt.f64 	%p194, %fd60, %fd59;
	mov.u64 	%rd305, %rd355;
	mov.f64 	%fd305, %fd351;
	@%p194 bra 	$L__BB7_52;
	setp.lt.s64 	%p195, %rd355, %rd49;
	min.s64 	%rd305, %rd355, %rd49;
	selp.f64 	%fd305, %fd351, %fd58, %p195;
$L__BB7_52:
	ld.shared.f64 	%fd63, [_ZN6thrust24THRUST_300001_SM_1000_NS8cuda_cub4core6detail5shmemE+40];
	ld.shared.u64 	%rd52, [_ZN6thrust24THRUST_300001_SM_1000_NS8cuda_cub4core6detail5shmemE+48];
	abs.f64 	%fd64, %fd305;
	abs.f64 	%fd65, %fd63;
	setp.lt.f64 	%p196, %fd64, %fd65;
	mov.u64 	%rd306, %rd52;
	mov.f64 	%fd306, %fd63;
	@%p196 bra 	$L__BB7_55;
	setp.lt.f64 	%p197, %fd65, %fd64;
	mov.u64 	%rd306, %rd305;
	mov.f64 	%fd306, %fd305;
	@%p197 bra 	$L__BB7_55;
	setp.lt.s64 	%p198, %rd305, %rd52;
	min.s64 	%rd306, %rd305, %rd52;
	selp.f64 	%fd306, %fd305, %fd63, %p198;
$L__BB7_55:
	ld.shared.f64 	%fd68, [_ZN6thrust24THRUST_300001_SM_1000_NS8cuda_cub4core6detail5shmemE+56];
	ld.shared.u64 	%rd55, [_ZN6thrust24THRUST_300001_SM_1000_NS8cuda_cub4core6detail5shmemE+64];
	abs.f64 	%fd69, %fd306;
	abs.f64 	%fd70, %fd68;
	setp.lt.f64 	%p199, %fd69, %fd70;
	mov.u64 	%rd307, %rd55;
	mov.f64 	%fd307, %fd68;
	@%p199 bra 	$L__BB7_58;
	setp.lt.f64 	%p200, %fd70, %fd69;
	mov.u64 	%rd307, %rd306;
	mov.f64 	%fd307, %fd306;
	@%p200 bra 	$L__BB7_58;
	setp.lt.s64 	%p201, %rd306, %rd55;
	min.s64 	%rd307, %rd306, %rd55;
	selp.f64 	%fd307, %fd306, %fd68, %p201;
$L__BB7_58:
	ld.shared.f64 	%fd73, [_ZN6thrust24THRUST_300001_SM_1000_NS8cuda_cub4core6detail5shmemE+72];
	ld.shared.u64 	%rd58, [_ZN6thrust24THRUST_300001_SM_1000_NS8cuda_cub4core6detail5shmemE+80];
	abs.f64 	%fd74, %fd307;
	abs.f64 	%fd75, %fd73;
	setp.lt.f64 	%p202, %fd74, %fd75;
	mov.u64 	%rd308, %rd58;
	mov.f64 	%fd308, %fd73;
	@%p202 bra 	$L__BB7_61;
	setp.lt.f64 	%p203, %fd75, %fd74;
	mov.u64 	%rd308, %rd307;
	mov.f64 	%fd308, %fd307;
	@%p203 bra 	$L__BB7_61;
	setp.lt.s64 	%p204, %rd307, %rd58;
	min.s64 	%rd308, %rd307, %rd58;
	selp.f64 	%fd308, %fd307, %fd73, %p204;
$L__BB7_61:
	ld.shared.f64 	%fd78, [_ZN6thrust24THRUST_300001_SM_1000_NS8cuda_cub4core6detail5shmemE+88];
	ld.shared.u64 	%rd61, [_ZN6thrust24THRUST_300001_SM_1000_NS8cuda_cub4core6detail5shmemE+96];
	abs.f64 	%fd79, %fd308;
	abs.f64 	%fd80, %fd78;
	setp.lt.f64 	%p205, %fd79, %fd80;
	mov.u64 	%rd309, %rd61;
	mov.f64 	%fd309, %fd78;
	@%p205 bra 	$L__BB7_64;
	setp.lt.f64 	%p206, %fd80, %fd79;
	mov.u64 	%rd309, %rd308;
	mov.f64 	%fd309, %fd308;
	@%p206 bra 	$L__BB7_64;
	setp.lt.s64 	%p207, %rd308, %rd61;
	min.s64 	%rd309, %rd308, %rd61;
	selp.f64 	%fd309, %fd308, %fd78, %p207;
$L__BB7_64:
	ld.shared.f64 	%fd83, [_ZN6thrust24THRUST_300001_SM_1000_NS8cuda_cub4core6detail5shmemE+104];
	ld.shared.u64 	%rd64, [_ZN6thrust24THRUST_300001_SM_1000_NS8cuda_cub4core6detail5shmemE+112];
	abs.f64 	%fd84, %fd309;
	abs.f64 	%fd85, %fd83;
	setp.lt.f64 	%p208, %fd84, %fd85;
	mov.u64 	%rd310, %rd64;
	mov.f64 	%fd310, %fd83;
	@%p208 bra 	$L__BB7_67;
	setp.lt.f64 	%p209, %fd85, %fd84;
	mov.u64 	%rd310, %rd309;
	mov.f64 	%fd310, %fd309;
	@%p209 bra 	$L__BB7_67;
	setp.lt.s64 	%p210, %rd309, %rd64;
	min.s64 	%rd310, %rd309, %rd64;
	selp.f64 	%fd310, %fd309, %fd83, %p210;
$L__BB7_67:
	ld.shared.f64 	%fd88, [_ZN6thrust24THRUST_300001_SM_1000_NS8cuda_cub4core6detail5shmemE+120];
	ld.shared.u64 	%rd67, [_ZN6thrust24THRUST_300001_SM_1000_NS8cuda_cub4core6detail5shmemE+128];
	abs.f64 	%fd89, %fd310;
	abs.f64 	%fd90, %fd88;
	setp.lt.f64 	%p211, %fd89, %fd90;
	mov.u64 	%rd355, %rd67;
	mov.f64 	%fd351, %fd88;
	@%p211 bra 	$L__BB7_208;
	setp.lt.f64 	%p212, %fd90, %fd89;
	mov.u64 	%rd355, %rd310;
	mov.f64 	%fd351, %fd310;
	@%p212 bra 	$L__BB7_208;
	setp.lt.s64 	%p213, %rd310, %rd67;
	min.s64 	%rd355, %rd310, %rd67;
	selp.f64 	%fd351, %fd310, %fd88, %p213;
	bra.uni 	$L__BB7_208;
$L__BB7_70:
	// begin inline asm
	mov.u32 %r171, %laneid;
	// end inline asm
	and.b32  	%r192, %r4, 992;
	add.s32 	%r193, %r192, 32;
	setp.gt.s32 	%p120, %r193, %r3;
	not.b32 	%r194, %r192;
	add.s32 	%r195, %r3, %r194;
	selp.b32 	%r190, %r195, 31, %p120;
	mov.b64 	%rd263, %fd298;
	mov.b64 	{%r173, %r178}, %rd263;
	mov.b32 	%r189, 1;
	mov.b32 	%r191, -1;
	// begin inline asm
	shfl.sync.down.b32 %r172, %r173, %r189, %r190, %r191;
	// end inline asm
	// begin inline asm
	shfl.sync.down.b32 %r177, %r178, %r189, %r190, %r191;
	// end inline asm
	mov.b64 	%rd264, {%r172, %r177};
	mov.b64 	%fd92, %rd264;
	mov.b64 	{%r183, %r188}, %rd298;
	// begin inline asm
	shfl.sync.down.b32 %r182, %r183, %r189, %r190, %r191;
	// end inline asm
	// begin inline asm
	shfl.sync.down.b32 %r187, %r188, %r189, %r190, %r191;
	// end inline asm
	mov.b64 	%rd69, {%r182, %r187};
	setp.ge.s32 	%p121, %r171, %r190;
	mov.u64 	%rd311, %rd298;
	mov.f64 	%fd311, %fd298;
	@%p121 bra 	$L__BB7_74;
	abs.f64 	%fd93, %fd298;
	abs.f64 	%fd94, %fd92;
	setp.lt.f64 	%p122, %fd93, %fd94;
	mov.u64 	%rd311, %rd69;
	mov.f64 	%fd311, %fd92;
	@%p122 bra 	$L__BB7_74;
	setp.lt.f64 	%p123, %fd94, %fd93;
	mov.u64 	%rd311, %rd298;
	mov.f64 	%fd311, %fd298;
	@%p123 bra 	$L__BB7_74;
	setp.lt.s64 	%p124, %rd298, %rd69;
	min.s64 	%rd311, %rd298, %rd69;
	selp.f64 	%fd311, %fd298, %fd92, %p124;
$L__BB7_74:
	mov.b64 	%rd265, %fd311;
	mov.b64 	{%r197, %r202}, %rd265;
	mov.b32 	%r213, 2;
	mov.b32 	%r215, -1;
	// begin inline asm
	shfl.sync.down.b32 %r196, %r197, %r213, %r190, %r215;
	// end inline asm
	// begin inline asm
	shfl.sync.down.b32 %r201, %r202, %r213, %r190, %r215;
	// end inline asm
	mov.b64 	%rd266, {%r196, %r201};
	mov.b64 	%fd97, %rd266;
	mov.b64 	{%r207, %r212}, %rd311;
	// begin inline asm
	shfl.sync.down.b32 %r206, %r207, %r213, %r190, %r215;
	// end inline asm
	// begin inline asm
	shfl.sync.down.b32 %r211, %r212, %r213, %r190, %r215;
	// end inline asm
	mov.b64 	%rd72, {%r206, %r211};
	add.s32 	%r216, %r171, 2;
	setp.gt.s32 	%p125, %r216, %r190;
	mov.u64 	%rd312, %rd311;
	mov.f64 	%fd312, %fd311;
	@%p125 bra 	$L__BB7_78;
	abs.f64 	%fd98, %fd311;
	abs.f64 	%fd99, %fd97;
	setp.lt.f64 	%p126, %fd98, %fd99;
	mov.u64 	%rd312, %rd72;
	mov.f64 	%fd312, %fd97;
	@%p126 bra 	$L__BB7_78;
	setp.lt.f64 	%p127, %fd99, %fd98;
	mov.u64 	%rd312, %rd311;
	mov.f64 	%fd312, %fd311;
	@%p127 bra 	$L__BB7_78;
	setp.lt.s64 	%p128, %rd311, %rd72;
	min.s64 	%rd312, %rd311, %rd72;
	selp.f64 	%fd312, %fd311, %fd97, %p128;
$L__BB7_78:
	mov.b64 	%rd267, %fd312;
	mov.b64 	{%r218, %r223}, %rd267;
	mov.b32 	%r234, 4;
	mov.b32 	%r236, -1;
	// begin inline asm
	shfl.sync.down.b32 %r217, %r218, %r234, %r190, %r236;
	// end inline asm
	// begin inline asm
	shfl.sync.down.b32 %r222, %r223, %r234, %r190, %r236;
	// end inline asm
	mov.b64 	%rd268, {%r217, %r222};
	mov.b64 	%fd102, %rd268;
	mov.b64 	{%r228, %r233}, %rd312;
	// begin inline asm
	shfl.sync.down.b32 %r227, %r228, %r234, %r190, %r236;
	// end inline asm
	// begin inline asm
	shfl.sync.down.b32 %r232, %r233, %r234, %r190, %r236;
	// end inline asm
	mov.b64 	%rd75, {%r227, %r232};
	add.s32 	%r237, %r171, 4;
	setp.gt.s32 	%p129, %r237, %r190;
	mov.u64 	%rd313, %rd312;
	mov.f64 	%fd313, %fd312;
	@%p129 bra 	$L__BB7_82;
	abs.f64 	%fd103, %fd312;
	abs.f64 	%fd104, %fd102;
	setp.lt.f64 	%p130, %fd103, %fd104;
	mov.u64 	%rd313, %rd75;
	mov.f64 	%fd313, %fd102;
	@%p130 bra 	$L__BB7_82;
	setp.lt.f64 	%p131, %fd104, %fd103;
	mov.u64 	%rd313, %rd312;
	mov.f64 	%fd313, %fd312;
	@%p131 bra 	$L__BB7_82;
	setp.lt.s64 	%p132, %rd312, %rd75;
	min.s64 	%rd313, %rd312, %rd75;
	selp.f64 	%fd313, %fd312, %fd102, %p132;
$L__BB7_82:
	mov.b64 	%rd269, %fd313;
	mov.b64 	{%r239, %r244}, %rd269;
	mov.b32 	%r255, 8;
	mov.b32 	%r257, -1;
	// begin inline asm
	shfl.sync.down.b32 %r238, %r239, %r255, %r190, %r257;
	// end inline asm
	// begin inline asm
	shfl.sync.down.b32 %r243, %r244, %r255, %r190, %r257;
	// end inline asm
	mov.b64 	%rd270, {%r238, %r243};
	mov.b64 	%fd107, %rd270;
	mov.b64 	{%r249, %r254}, %rd313;
	// begin inline asm
	shfl.sync.down.b32 %r248, %r249, %r255, %r190, %r257;
	// end inline asm
	// begin inline asm
	shfl.sync.down.b32 %r253, %r254, %r255, %r190, %r257;
	// end inline asm
	mov.b64 	%rd78, {%r248, %r253};
	add.s32 	%r258, %r171, 8;
	setp.gt.s32 	%p133, %r258, %r190;
	mov.u64 	%rd314, %rd313;
	mov.f64 	%fd314, %fd313;
	@%p133 bra 	$L__BB7_86;
	abs.f64 	%fd108, %fd313;
	abs.f64 	%fd109, %fd107;
	setp.lt.f64 	%p134, %fd108, %fd109;
	mov.u64 	%rd314, %rd78;
	mov.f64 	%fd314, %fd107;
	@%p134 bra 	$L__BB7_86;
	setp.lt.f64 	%p135, %fd109, %fd108;
	mov.u64 	%rd314, %rd313;
	mov.f64 	%fd314, %fd313;
	@%p135 bra 	$L__BB7_86;
	setp.lt.s64 	%p136, %rd313, %rd78;
	min.s64 	%rd314, %rd313, %rd78;
	selp.f64 	%fd314, %fd313, %fd107, %p136;
$L__BB7_86:
	mov.b64 	%rd271, %fd314;
	mov.b64 	{%r260, %r265}, %rd271;
	mov.b32 	%r276, 16;
	mov.b32 	%r278, -1;
	// begin inline asm
	shfl.sync.down.b32 %r259, %r260, %r276, %r190, %r278;
	// end inline asm
	// begin inline asm
	shfl.sync.down.b32 %r264, %r265, %r276, %r190, %r278;
	// end inline asm
	mov.b64 	%rd272, {%r259, %r264};
	mov.b64 	%fd112, %rd272;
	mov.b64 	{%r270, %r275}, %rd314;
	// begin inline asm
	shfl.sync.down.b32 %r269, %r270, %r276, %r190, %r278;
	// end inline asm
	// begin inline asm
	shfl.sync.down.b32 %r274, %r275, %r276, %r190, %r278;
	// end inline asm
	mov.b64 	%rd81, {%r269, %r274};
	add.s32 	%r279, %r171, 16;
	setp.gt.s32 	%p137, %r279, %r190;
	mov.u64 	%rd355, %rd314;
	mov.f64 	%fd351, %fd314;
	@%p137 bra 	$L__BB7_90;
	abs.f64 	%fd113, %fd314;
	abs.f64 	%fd114, %fd112;
	setp.lt.f64 	%p138, %fd113, %fd114;
	mov.u64 	%rd355, %rd81;
	mov.f64 	%fd351, %fd112;
	@%p138 bra 	$L__BB7_90;
	setp.lt.f64 	%p139, %fd114, %fd113;
	mov.u64 	%rd355, %rd314;
	mov.f64 	%fd351, %fd314;
	@%p139 bra 	$L__BB7_90;
	setp.lt.s64 	%p140, %rd314, %rd81;
	min.s64 	%rd355, %rd314, %rd81;
	selp.f64 	%fd351, %fd314, %fd112, %p140;
$L__BB7_90:
	setp.ne.s32 	%p141, %r171, 0;
	@%p141 bra 	$L__BB7_92;
	shr.u32 	%r280, %r4, 1;
	and.b32  	%r281, %r280, 496;
	mov.u32 	%r282, _ZN6thrust24THRUST_300001_SM_1000_NS8cuda_cub4core6detail5shmemE;
	add.s32 	%r283, %r282, %r281;
	st.shared.f64 	[%r283+8], %fd351;
	st.shared.u64 	[%r283+16], %rd355;
$L__BB7_92:
	bar.sync 	0;
	setp.ne.s32 	%p142, %r4, 0;
	@%p142 bra 	$L__BB7_208;
	setp.lt.s32 	%p143, %r3, 33;
	mov.f64 	%fd316, %fd351;
	mov.u64 	%rd316, %rd355;
	@%p143 bra 	$L__BB7_97;
	ld.shared.f64 	%fd117, [_ZN6thrust24THRUST_300001_SM_1000_NS8cuda_cub4core6detail5shmemE+24];
	ld.shared.u64 	%rd84, [_ZN6thrust24THRUST_300001_SM_1000_NS8cuda_cub4core6detail5shmemE+32];
	abs.f64 	%fd118, %fd351;
	abs.f64 	%fd119, %fd117;
	setp.lt.f64 	%p144, %fd118, %fd119;
	mov.f64 	%fd316, %fd117;
	mov.u64 	%rd316, %rd84;
	@%p144 bra 	$L__BB7_97;
	setp.lt.f64 	%p145, %fd119, %fd118;
	mov.f64 	%fd316, %fd351;
	mov.u64 	%rd316, %rd355;
	@%p145 bra 	$L__BB7_97;
	setp.lt.s64 	%p146, %rd355, %rd84;
	selp.f64 	%fd316, %fd351, %fd117, %p146;
	min.s64 	%rd316, %rd355, %rd84;
$L__BB7_97:
	setp.lt.s32 	%p147, %r3, 65;
	mov.f64 	%fd317, %fd316;
	mov.u64 	%rd317, %rd316;
	@%p147 bra 	$L__BB7_101;
	ld.shared.f64 	%fd122, [_ZN6thrust24THRUST_300001_SM_1000_NS8cuda_cub4core6detail5shmemE+40];
	ld.shared.u64 	%rd87, [_ZN6thrust24THRUST_300001_SM_1000_NS8cuda_cub4core6detail5shmemE+48];
	abs.f64 	%fd123, %fd316;
	abs.f64 	%fd124, %fd122;
	setp.lt.f64 	%p148, %fd123, %fd124;
	mov.f64 	%fd317, %fd122;
	mov.u64 	%rd317, %rd87;
	@%p148 bra 	$L__BB7_101;
	setp.lt.f64 	%p149, %fd124, %fd123;
	mov.f64 	%fd317, %fd316;
	mov.u64 	%rd317, %rd316;
	@%p149 bra 	$L__BB7_101;
	setp.lt.s64 	%p150, %rd316, %rd87;
	selp.f64 	%fd317, %fd316, %fd122, %p150;
	min.s64 	%rd317, %rd316, %rd87;
$L__BB7_101:
	setp.lt.s32 	%p151, %r3, 97;
	mov.f64 	%fd318, %fd317;
	mov.u64 	%rd318, %rd317;
	@%p151 bra 	$L__BB7_105;
	ld.shared.f64 	%fd127, [_ZN6thrust24THRUST_300001_SM_1000_NS8cuda_cub4core6detail5shmemE+56];
	ld.shared.u64 	%rd90, [_ZN6thrust24THRUST_300001_SM_1000_NS8cuda_cub4core6detail5shmemE+64];
	abs.f64 	%fd128, %fd317;
	abs.f64 	%fd129, %fd127;
	setp.lt.f64 	%p152, %fd128, %fd129;
	mov.f64 	%fd318, %fd127;
	mov.u64 	%rd318, %rd90;
	@%p152 bra 	$L__BB7_105;
	setp.lt.f64 	%p153, %fd129, %fd128;
	mov.f64 	%fd318, %fd317;
	mov.u64 	%rd318, %rd317;
	@%p153 bra 	$L__BB7_105;
	setp.lt.s64 	%p154, %rd317, %rd90;
	selp.f64 	%fd318, %fd317, %fd127, %p154;
	min.s64 	%rd318, %rd317, %rd90;
$L__BB7_105:
	setp.lt.s32 	%p155, %r3, 129;
	mov.f64 	%fd319, %fd318;
	mov.u64 	%rd319, %rd318;
	@%p155 bra 	$L__BB7_109;
	ld.shared.f64 	%fd132, [_ZN6thrust24THRUST_300001_SM_1000_NS8cuda_cub4core6detail5shmemE+72];
	ld.shared.u64 	%rd93, [_ZN6thrust24THRUST_300001_SM_1000_NS8cuda_cub4core6detail5shmemE+80];
	abs.f64 	%fd133, %fd318;
	abs.f64 	%fd134, %fd132;
	setp.lt.f64 	%p156, %fd133, %fd134;
	mov.f64 	%fd319, %fd132;
	mov.u64 	%rd319, %rd93;
	@%p156 bra 	$L__BB7_109;
	setp.lt.f64 	%p157, %fd134, %fd133;
	mov.f64 	%fd319, %fd318;
	mov.u64 	%rd319, %rd318;
	@%p157 bra 	$L__BB7_109;
	setp.lt.s64 	%p158, %rd318, %rd93;
	selp.f64 	%fd319, %fd318, %fd132, %p158;
	min.s64 	%rd319, %rd318, %rd93;
$L__BB7_109:
	setp.lt.s32 	%p159, %r3, 161;
	mov.f64 	%fd320, %fd319;
	mov.u64 	%rd320, %rd319;
	@%p159 bra 	$L__BB7_113;
	ld.shared.f64 	%fd137, [_ZN6thrust24THRUST_300001_SM_1000_NS8cuda_cub4core6detail5shmemE+88];
	ld.shared.u64 	%rd96, [_ZN6thrust24THRUST_300001_SM_1000_NS8cuda_cub4core6detail5shmemE+96];
	abs.f64 	%fd138, %fd319;
	abs.f64 	%fd139, %fd137;
	setp.lt.f64 	%p160, %fd138, %fd139;
	mov.f64 	%fd320, %fd137;
	mov.u64 	%rd320, %rd96;
	@%p160 bra 	$L__BB7_113;
	setp.lt.f64 	%p161, %fd139, %fd138;
	mov.f64 	%fd320, %fd319;
	mov.u64 	%rd320, %rd319;
	@%p161 bra 	$L__BB7_113;
	setp.lt.s64 	%p162, %rd319, %rd96;
	selp.f64 	%fd320, %fd319, %fd137, %p162;
	min.s64 	%rd320, %rd319, %rd96;
$L__BB7_113:
	setp.lt.s32 	%p163, %r3, 193;
	mov.f64 	%fd321, %fd320;
	mov.u64 	%rd321, %rd320;
	@%p163 bra 	$L__BB7_117;
	ld.shared.f64 	%fd142, [_ZN6thrust24THRUST_300001_SM_1000_NS8cuda_cub4core6detail5shmemE+104];
	ld.shared.u64 	%rd99, [_ZN6thrust24THRUST_300001_SM_1000_NS8cuda_cub4core6detail5shmemE+112];
	abs.f64 	%fd143, %fd320;
	abs.f64 	%fd144, %fd142;
	setp.lt.f64 	%p164, %fd143, %fd144;
	mov.f64 	%fd321, %fd142;
	mov.u64 	%rd321, %rd99;
	@%p164 bra 	$L__BB7_117;
	setp.lt.f64 	%p165, %fd144, %fd143;
	mov.f64 	%fd321, %fd320;
	mov.u64 	%rd321, %rd320;
	@%p165 bra 	$L__BB7_117;
	setp.lt.s64 	%p166, %rd320, %rd99;
	selp.f64 	%fd321, %fd320, %fd142, %p166;
	min.s64 	%rd321, %rd320, %rd99;
$L__BB7_117:
	setp.lt.s32 	%p167, %r3, 225;
	mov.u64 	%rd355, %rd321;
	mov.f64 	%fd351, %fd321;
	@%p167 bra 	$L__BB7_208;
	ld.shared.f64 	%fd147, [_ZN6thrust24THRUST_300001_SM_1000_NS8cuda_cub4core6detail5shmemE+120];
	ld.shared.u64 	%rd102, [_ZN6thrust24THRUST_300001_SM_1000_NS8cuda_cub4core6detail5shmemE+128];
	abs.f64 	%fd148, %fd321;
	abs.f64 	%fd149, %fd147;
	setp.lt.f64 	%p168, %fd148, %fd149;
	mov.u64 	%rd355, %rd102;
	mov.f64 	%fd351, %fd147;
	@%p168 bra 	$L__BB7_208;
	setp.lt.f64 	%p169, %fd149, %fd148;
	mov.u64 	%rd355, %rd321;
	mov.f64 	%fd351, %fd321;
	@%p169 bra 	$L__BB7_208;
	setp.lt.s64 	%p170, %rd321, %rd102;
	selp.f64 	%fd351, %fd321, %fd147, %p170;
	min.s64 	%rd355, %rd321, %rd102;
	bra.uni 	$L__BB7_208;
$L__BB7_121:
	mov.u32 	%r20, %tid.x;
	add.s64 	%rd104, %rd196, %rd4;
	cvt.u64.u32 	%rd105, %r20;
	add.s64 	%rd201, %rd105, %rd4;
	cvta.to.global.u64 	%rd202, %rd195;
	shl.b64 	%rd203, %rd201, 3;
	add.s64 	%rd204, %rd202, %rd203;
	ld.global.f64 	%fd274, [%rd204];
	add.s32 	%r36, %r20, 256;
	cvt.u64.u32 	%rd205, %r36;
	ld.global.f64 	%fd275, [%rd204+2048];
	add.s32 	%r37, %r20, 512;
	cvt.u64.u32 	%rd206, %r37;
	ld.global.f64 	%fd276, [%rd204+4096];
	add.s32 	%r38, %r20, 768;
	cvt.u64.u32 	%rd207, %r38;
	ld.global.f64 	%fd277, [%rd204+6144];
	or.b32  	%r39, %r20, 1024;
	cvt.u64.u32 	%rd106, %r39;
	add.s64 	%rd343, %rd104, %rd106;
	ld.global.f64 	%fd339, [%rd204+8192];
	abs.f64 	%fd278, %fd274;
	abs.f64 	%fd279, %fd275;
	setp.geu.f64 	%p2, %fd278, %fd279;
	selp.f64 	%fd280, %fd274, %fd275, %p2;
	selp.b64 	%rd208, %rd105, %rd205, %p2;
	abs.f64 	%fd281, %fd280;
	abs.f64 	%fd282, %fd276;
	setp.geu.f64 	%p3, %fd281, %fd282;
	selp.f64 	%fd283, %fd280, %fd276, %p3;
	selp.b64 	%rd209, %rd208, %rd206, %p3;
	abs.f64 	%fd284, %fd283;
	abs.f64 	%fd285, %fd277;
	setp.geu.f64 	%p4, %fd284, %fd285;
	selp.f64 	%fd152, %fd283, %fd277, %p4;
	selp.b64 	%rd108, %rd209, %rd207, %p4;
	abs.f64 	%fd153, %fd152;
	abs.f64 	%fd154, %fd339;
	setp.lt.f64 	%p5, %fd153, %fd154;
	@%p5 bra 	$L__BB7_123;
	setp.lt.f64 	%p6, %fd154, %fd153;
	setp.lt.u64 	%p7, %rd108, %rd106;
	or.pred  	%p8, %p6, %p7;
	selp.f64 	%fd339, %fd152, %fd339, %p8;
	add.s64 	%rd212, %rd104, %rd108;
	selp.b64 	%rd343, %rd212, %rd343, %p8;
$L__BB7_123:
	setp.le.u64 	%p9, %rd198, %rd5;
	@%p9 bra 	$L__BB7_164;
	setp.ne.s32 	%p10, %r20, 0;
	@%p10 bra 	$L__BB7_126;
	atom.global.add.u64 	%rd213, [%rd1+8], 1280;
	add.s64 	%rd214, %rd213, %rd5;
	st.shared.u64 	[_ZN6thrust24THRUST_300001_SM_1000_NS8cuda_cub4core6detail5shmemE+152], %rd214;
$L__BB7_126:
	bar.sync 	0;
	ld.shared.u64 	%rd331, [_ZN6thrust24THRUST_300001_SM_1000_NS8cuda_cub4core6detail5shmemE+152];
	add.s64 	%rd215, %rd331, 1280;
	setp.gt.s64 	%p11, %rd215, %rd198;
	@%p11 bra 	$L__BB7_141;
	mov.f64 	%fd323, %fd339;
	mov.u64 	%rd324, %rd343;
$L__BB7_128:
	add.s64 	%rd216, %rd331, %rd105;
	cvta.to.global.u64 	%rd217, %rd195;
	shl.b64 	%rd218, %rd216, 3;
	add.s64 	%rd219, %rd217, %rd218;
	add.s64 	%rd325, %rd216, %rd196;
	ld.global.f64 	%fd324, [%rd219];
	add.s64 	%rd326, %rd325, 256;
	ld.global.f64 	%fd325, [%rd219+2048];
	add.s64 	%rd327, %rd325, 512;
	ld.global.f64 	%fd326, [%rd219+4096];
	add.s64 	%rd328, %rd325, 768;
	ld.global.f64 	%fd327, [%rd219+6144];
	add.s64 	%rd343, %rd325, 1024;
	ld.global.f64 	%fd339, [%rd219+8192];
	abs.f64 	%fd163, %fd323;
	abs.f64 	%fd164, %fd324;
	setp.lt.f64 	%p12, %fd163, %fd164;
	@%p12 bra 	$L__BB7_130;
	setp.lt.f64 	%p13, %fd164, %fd163;
	setp.lt.s64 	%p14, %rd324, %rd325;
	or.pred  	%p15, %p13, %p14;
	selp.f64 	%fd324, %fd323, %fd324, %p15;
	selp.b64 	%rd325, %rd324, %rd325, %p15;
$L__BB7_130:
	abs.f64 	%fd167, %fd324;
	abs.f64 	%fd168, %fd325;
	setp.lt.f64 	%p16, %fd167, %fd168;
	@%p16 bra 	$L__BB7_132;
	setp.lt.f64 	%p17, %fd168, %fd167;
	setp.lt.s64 	%p18, %rd325, %rd326;
	or.pred  	%p19, %p17, %p18;
	selp.f64 	%fd325, %fd324, %fd325, %p19;
	selp.b64 	%rd326, %rd325, %rd326, %p19;
$L__BB7_132:
	abs.f64 	%fd171, %fd325;
	abs.f64 	%fd172, %fd326;
	setp.lt.f64 	%p20, %fd171, %fd172;
	@%p20 bra 	$L__BB7_134;
	setp.lt.f64 	%p21, %fd172, %fd171;
	setp.lt.s64 	%p22, %rd326, %rd327;
	or.pred  	%p23, %p21, %p22;
	selp.f64 	%fd326, %fd325, %fd326, %p23;
	selp.b64 	%rd327, %rd326, %rd327, %p23;
$L__BB7_134:
	abs.f64 	%fd175, %fd326;
	abs.f64 	%fd176, %fd327;
	setp.lt.f64 	%p24, %fd175, %fd176;
	@%p24 bra 	$L__BB7_136;
	setp.lt.f64 	%p25, %fd176, %fd175;
	setp.lt.s64 	%p26, %rd327, %rd328;
	or.pred  	%p27, %p25, %p26;
	selp.f64 	%fd327, %fd326, %fd327, %p27;
	selp.b64 	%rd328, %rd327, %rd328, %p27;
$L__BB7_136:
	abs.f64 	%fd179, %fd327;
	abs.f64 	%fd180, %fd339;
	setp.lt.f64 	%p28, %fd179, %fd180;
	@%p28 bra 	$L__BB7_138;
	setp.lt.f64 	%p29, %fd180, %fd179;
	setp.lt.s64 	%p30, %rd328, %rd343;
	or.pred  	%p31, %p29, %p30;
	selp.f64 	%fd339, %fd327, %fd339, %p31;
	selp.b64 	%rd343, %rd328, %rd343, %p31;
$L__BB7_138:
	setp.ne.s32 	%p32, %r20, 0;
	bar.sync 	0;
	@%p32 bra 	$L__BB7_140;
	atom.global.add.u64 	%rd220, [%rd1+8], 1280;
	add.s64 	%rd221, %rd220, %rd5;
	st.shared.u64 	[_ZN6thrust24THRUST_300001_SM_1000_NS8cuda_cub4core6detail5shmemE+152], %rd221;
$L__BB7_140:
	bar.sync 	0;
	ld.shared.u64 	%rd331, [_ZN6thrust24THRUST_300001_SM_1000_NS8cuda_cub4core6detail5shmemE+152];
	add.s64 	%rd222, %rd331, 1280;
	setp.le.s64 	%p33, %rd222, %rd198;
	mov.f64 	%fd323, %fd339;
	mov.u64 	%rd324, %rd343;
	@%p33 bra 	$L__BB7_128;
$L__BB7_141:
	setp.le.s64 	%p34, %rd198, %rd331;
	@%p34 bra 	$L__BB7_164;
	cvt.u32.u64 	%r40, %rd331;
	cvt.u32.u64 	%r41, %rd198;
	sub.s32 	%r21, %r41, %r40;
	setp.ge.s32 	%p35, %r20, %r21;
	@%p35 bra 	$L__BB7_164;
	cvta.to.global.u64 	%rd132, %rd195;
	not.b32 	%r43, %r20;
	add.s32 	%r44, %r43, %r41;
	sub.s32 	%r22, %r44, %r40;
	and.b32  	%r46, %r22, 768;
	setp.eq.s32 	%p36, %r46, 768;
	mov.u32 	%r397, %r20;
	@%p36 bra 	$L__BB7_149;
	add.s64 	%rd224, %rd331, %rd105;
	add.s64 	%rd333, %rd224, %rd196;
	shl.b64 	%rd225, %rd224, 3;
	add.s64 	%rd332, %rd132, %rd225;
	shr.u32 	%r47, %r22, 8;
	add.s32 	%r48, %r47, 1;
	and.b32  	%r49, %r48, 3;
	neg.s32 	%r395, %r49;
	mov.u32 	%r397, %r20;
$L__BB7_145:
	.pragma "nounroll";
	mov.u64 	%rd137, %rd343;
	mov.f64 	%fd184, %fd339;
	ld.global.f64 	%fd185, [%rd332];
	abs.f64 	%fd186, %fd184;
	abs.f64 	%fd187, %fd185;
	setp.lt.f64 	%p37, %fd186, %fd187;
	mov.f64 	%fd339, %fd185;
	mov.u64 	%rd343, %rd333;
	@%p37 bra 	$L__BB7_148;
	setp.lt.f64 	%p38, %fd187, %fd186;
	mov.f64 	%fd339, %fd184;
	mov.u64 	%rd343, %rd137;
	@%p38 bra 	$L__BB7_148;
	setp.lt.s64 	%p39, %rd137, %rd333;
	selp.f64 	%fd339, %fd184, %fd185, %p39;
	min.s64 	%rd343, %rd137, %rd333;
$L__BB7_148:
	add.s32 	%r397, %r397, 256;
	add.s64 	%rd333, %rd333, 256;
	add.s64 	%rd332, %rd332, 2048;
	add.s32 	%r395, %r395, 1;
	setp.ne.s32 	%p40, %r395, 0;
	@%p40 bra 	$L__BB7_145;
$L__BB7_149:
	setp.lt.u32 	%p41, %r22, 768;
	@%p41 bra 	$L__BB7_164;
	add.s32 	%r398, %r397, 512;
$L__BB7_151:
	mov.u32 	%r30, %r398;
	add.s32 	%r50, %r30, -512;
	cvt.u64.u32 	%rd226, %r50;
	add.s64 	%rd227, %rd331, %rd226;
	shl.b64 	%rd228, %rd227, 3;
	add.s64 	%rd145, %rd132, %rd228;
	add.s64 	%rd146, %rd227, %rd196;
	ld.global.f64 	%fd193, [%rd145];
	abs.f64 	%fd194, %fd339;
	abs.f64 	%fd195, %fd193;
	setp.lt.f64 	%p42, %fd194, %fd195;
	mov.f64 	%fd335, %fd193;
	mov.u64 	%rd339, %rd146;
	@%p42 bra 	$L__BB7_154;
	setp.lt.f64 	%p43, %fd195, %fd194;
	mov.f64 	%fd335, %fd339;
	mov.u64 	%rd339, %rd343;
	@%p43 bra 	$L__BB7_154;
	setp.lt.s64 	%p44, %rd343, %rd146;
	selp.f64 	%fd335, %fd339, %fd193, %p44;
	min.s64 	%rd339, %rd343, %rd146;
$L__BB7_154:
	add.s32 	%r51, %r30, -256;
	cvt.u64.u32 	%rd229, %r51;
	add.s64 	%rd230, %rd331, %rd229;
	add.s64 	%rd149, %rd230, %rd196;
	ld.global.f64 	%fd198, [%rd145+2048];
	abs.f64 	%fd199, %fd335;
	abs.f64 	%fd200, %fd198;
	setp.lt.f64 	%p45, %fd199, %fd200;
	mov.f64 	%fd336, %fd198;
	mov.u64 	%rd340, %rd149;
	@%p45 bra 	$L__BB7_157;
	setp.lt.f64 	%p46, %fd200, %fd199;
	mov.f64 	%fd336, %fd335;
	mov.u64 	%rd340, %rd339;
	@%p46 bra 	$L__BB7_157;
	setp.lt.s64 	%p47, %rd339, %rd149;
	selp.f64 	%fd336, %fd335, %fd198, %p47;
	min.s64 	%rd340, %rd339, %rd149;
$L__BB7_157:
	cvt.u64.u32 	%rd231, %r30;
	add.s64 	%rd232, %rd331, %rd231;
	add.s64 	%rd152, %rd232, %rd196;
	ld.global.f64 	%fd203, [%rd145+4096];
	abs.f64 	%fd204, %fd336;
	abs.f64 	%fd205, %fd203;
	setp.lt.f64 	%p48, %fd204, %fd205;
	mov.f64 	%fd337, %fd203;
	mov.u64 	%rd341, %rd152;
	@%p48 bra 	$L__BB7_160;
	setp.lt.f64 	%p49, %fd205, %fd204;
	mov.f64 	%fd337, %fd336;
	mov.u64 	%rd341, %rd340;
	@%p49 bra 	$L__BB7_160;
	setp.lt.s64 	%p50, %rd340, %rd152;
	selp.f64 	%fd337, %fd336, %fd203, %p50;
	min.s64 	%rd341, %rd340, %rd152;
$L__BB7_160:
	add.s32 	%r52, %r30, 256;
	cvt.u64.u32 	%rd233, %r52;
	add.s64 	%rd234, %rd331, %rd233;
	add.s64 	%rd155, %rd234, %rd196;
	ld.global.f64 	%fd208, [%rd145+6144];
	abs.f64 	%fd209, %fd337;
	abs.f64 	%fd210, %fd208;
	setp.lt.f64 	%p51, %fd209, %fd210;
	mov.f64 	%fd339, %fd208;
	mov.u64 	%rd343, %rd155;
	@%p51 bra 	$L__BB7_163;
	setp.lt.f64 	%p52, %fd210, %fd209;
	mov.f64 	%fd339, %fd337;
	mov.u64 	%rd343, %rd341;
	@%p52 bra 	$L__BB7_163;
	setp.lt.s64 	%p53, %rd341, %rd155;
	selp.f64 	%fd339, %fd337, %fd208, %p53;
	min.s64 	%rd343, %rd341, %rd155;
$L__BB7_163:
	add.s32 	%r398, %r30, 1024;
	add.s32 	%r53, %r30, 512;
	setp.lt.s32 	%p54, %r53, %r21;
	@%p54 bra 	$L__BB7_151;
$L__BB7_164:
	// begin inline asm
	mov.u32 %r54, %laneid;
	// end inline asm
	mov.b64 	%rd235, %fd339;
	mov.b64 	{%r56, %r61}, %rd235;
	mov.b32 	%r72, 1;
	mov.b32 	%r73, 31;
	mov.b32 	%r74, -1;
	// begin inline asm
	shfl.sync.down.b32 %r55, %r56, %r72, %r73, %r74;
	// end inline asm
	// begin inline asm
	shfl.sync.down.b32 %r60, %r61, %r72, %r73, %r74;
	// end inline asm
	mov.b64 	%rd236, {%r55, %r60};
	mov.b64 	%fd214, %rd236;
	mov.b64 	{%r66, %r71}, %rd343;
	// begin inline asm
	shfl.sync.down.b32 %r65, %r66, %r72, %r73, %r74;
	// end inline asm
	// begin inline asm
	shfl.sync.down.b32 %r70, %r71, %r72, %r73, %r74;
	// end inline asm
	mov.b64 	%rd159, {%r65, %r70};
	setp.gt.s32 	%p55, %r54, 30;
	mov.f64 	%fd340, %fd339;
	mov.u64 	%rd344, %rd343;
	@%p55 bra 	$L__BB7_168;
	abs.f64 	%fd215, %fd339;
	abs.f64 	%fd216, %fd214;
	setp.lt.f64 	%p56, %fd215, %fd216;
	mov.f64 	%fd340, %fd214;
	mov.u64 	%rd344, %rd159;
	@%p56 bra 	$L__BB7_168;
	setp.lt.f64 	%p57, %fd216, %fd215;
	mov.f64 	%fd340, %fd339;
	mov.u64 	%rd344, %rd343;
	@%p57 bra 	$L__BB7_168;
	setp.lt.s64 	%p58, %rd343, %rd159;
	selp.f64 	%fd340, %fd339, %fd214, %p58;
	min.s64 	%rd344, %rd343, %rd159;
$L__BB7_168:
	mov.b64 	%rd237, %fd340;
	mov.b64 	{%r76, %r81}, %rd237;
	mov.b32 	%r92, 2;
	mov.b32 	%r93, 31;
	mov.b32 	%r94, -1;
	// begin inline asm
	shfl.sync.down.b32 %r75, %r76, %r92, %r93, %r94;
	// end inline asm
	// begin inline asm
	shfl.sync.down.b32 %r80, %r81, %r92, %r93, %r94;
	// end inline asm
	mov.b64 	%rd238, {%r75, %r80};
	mov.b64 	%fd219, %rd238;
	mov.b64 	{%r86, %r91}, %rd344;
	// begin inline asm
	shfl.sync.down.b32 %r85, %r86, %r92, %r93, %r94;
	// end inline asm
	// begin inline asm
	shfl.sync.down.b32 %r90, %r91, %r92, %r93, %r94;
	// end inline asm
	mov.b64 	%rd162, {%r85, %r90};
	setp.gt.s32 	%p59, %r54, 29;
	mov.f64 	%fd341, %fd340;
	mov.u64 	%rd345, %rd344;
	@%p59 bra 	$L__BB7_172;
	abs.f64 	%fd220, %fd340;
	abs.f64 	%fd221, %fd219;
	setp.lt.f64 	%p60, %fd220, %fd221;
	mov.f64 	%fd341, %fd219;
	mov.u64 	%rd345, %rd162;
	@%p60 bra 	$L__BB7_172;
	setp.lt.f64 	%p61, %fd221, %fd220;
	mov.f64 	%fd341, %fd340;
	mov.u64 	%rd345, %rd344;
	@%p61 bra 	$L__BB7_172;
	setp.lt.s64 	%p62, %rd344, %rd162;
	selp.f64 	%fd341, %fd340, %fd219, %p62;
	min.s64 	%rd345, %rd344, %rd162;
$L__BB7_172:
	mov.b64 	%rd239, %fd341;
	mov.b64 	{%r96, %r101}, %rd239;
	mov.b32 	%r112, 4;
	mov.b32 	%r113, 31;
	mov.b32 	%r114, -1;
	// begin inline asm
	shfl.sync.down.b32 %r95, %r96, %r112, %r113, %r114;
	// end inline asm
	// begin inline asm
	shfl.sync.down.b32 %r100, %r101, %r112, %r113, %r114;
	// end inline asm
	mov.b64 	%rd240, {%r95, %r100};
	mov.b64 	%fd224, %rd240;
	mov.b64 	{%r106, %r111}, %rd345;
	// begin inline asm
	shfl.sync.down.b32 %r105, %r106, %r112, %r113, %r114;
	// end inline asm
	// begin inline asm
	shfl.sync.down.b32 %r110, %r111, %r112, %r113, %r114;
	// end inline asm
	mov.b64 	%rd165, {%r105, %r110};
	setp.gt.s32 	%p63, %r54, 27;
	mov.f64 	%fd342, %fd341;
	mov.u64 	%rd346, %rd345;
	@%p63 bra 	$L__BB7_176;
	abs.f64 	%fd225, %fd341;
	abs.f64 	%fd226, %fd224;
	setp.lt.f64 	%p64, %fd225, %fd226;
	mov.f64 	%fd342, %fd224;
	mov.u64 	%rd346, %rd165;
	@%p64 bra 	$L__BB7_176;
	setp.lt.f64 	%p65, %fd226, %fd225;
	mov.f64 	%fd342, %fd341;
	mov.u64 	%rd346, %rd345;
	@%p65 bra 	$L__BB7_176;
	setp.lt.s64 	%p66, %rd345, %rd165;
	selp.f64 	%fd342, %fd341, %fd224, %p66;
	min.s64 	%rd346, %rd345, %rd165;
$L__BB7_176:
	mov.b64 	%rd241, %fd342;
	mov.b64 	{%r116, %r121}, %rd241;
	mov.b32 	%r132, 8;
	mov.b32 	%r133, 31;
	mov.b32 	%r134, -1;
	// begin inline asm
	shfl.sync.down.b32 %r115, %r116, %r132, %r133, %r134;
	// end inline asm
	// begin inline asm
	shfl.sync.down.b32 %r120, %r121, %r132, %r133, %r134;
	// end inline asm
	mov.b64 	%rd242, {%r115, %r120};
	mov.b64 	%fd229, %rd242;
	mov.b64 	{%r126, %r131}, %rd346;
	// begin inline asm
	shfl.sync.down.b32 %r125, %r126, %r132, %r133, %r134;
	// end inline asm
	// begin inline asm
	shfl.sync.down.b32 %r130, %r131, %r132, %r133, %r134;
	// end inline asm
	mov.b64 	%rd168, {%r125, %r130};
	setp.gt.s32 	%p67, %r54, 23;
	mov.f64 	%fd343, %fd342;
	mov.u64 	%rd347, %rd346;
	@%p67 bra 	$L__BB7_180;
	abs.f64 	%fd230, %fd342;
	abs.f64 	%fd231, %fd229;
	setp.lt.f64 	%p68, %fd230, %fd231;
	mov.f64 	%fd343, %fd229;
	mov.u64 	%rd347, %rd168;
	@%p68 bra 	$L__BB7_180;
	setp.lt.f64 	%p69, %fd231, %fd230;
	mov.f64 	%fd343, %fd342;
	mov.u64 	%rd347, %rd346;
	@%p69 bra 	$L__BB7_180;
	setp.lt.s64 	%p70, %rd346, %rd168;
	selp.f64 	%fd343, %fd342, %fd229, %p70;
	min.s64 	%rd347, %rd346, %rd168;
$L__BB7_180:
	mov.b64 	%rd243, %fd343;
	mov.b64 	{%r136, %r141}, %rd243;
	mov.b32 	%r152, 16;
	mov.b32 	%r153, 31;
	mov.b32 	%r154, -1;
	// begin inline asm
	shfl.sync.down.b32 %r135, %r136, %r152, %r153, %r154;
	// end inline asm
	// begin inline asm
	shfl.sync.down.b32 %r140, %r141, %r152, %r153, %r154;
	// end inline asm
	mov.b64 	%rd244, {%r135, %r140};
	mov.b64 	%fd234, %rd244;
	mov.b64 	{%r146, %r151}, %rd347;
	// begin inline asm
	shfl.sync.down.b32 %r145, %r146, %r152, %r153, %r154;
	// end inline asm
	// begin inline asm
	shfl.sync.down.b32 %r150, %r151, %r152, %r153, %r154;
	// end inline asm
	mov.b64 	%rd171, {%r145, %r150};
	setp.gt.s32 	%p71, %r54, 15;
	mov.f64 	%fd351, %fd343;
	mov.u64 	%rd355, %rd347;
	@%p71 bra 	$L__BB7_184;
	abs.f64 	%fd235, %fd343;
	abs.f64 	%fd236, %fd234;
	setp.lt.f64 	%p72, %fd235, %fd236;
	mov.f64 	%fd351, %fd234;
	mov.u64 	%rd355, %rd171;
	@%p72 bra 	$L__BB7_184;
	setp.lt.f64 	%p73, %fd236, %fd235;
	mov.f64 	%fd351, %fd343;
	mov.u64 	%rd355, %rd347;
	@%p73 bra 	$L__BB7_184;
	setp.lt.s64 	%p74, %rd347, %rd171;
	selp.f64 	%fd351, %fd343, %fd234, %p74;
	min.s64 	%rd355, %rd347, %rd171;
$L__BB7_184:
	setp.ne.s32 	%p75, %r54, 0;
	@%p75 bra 	$L__BB7_186;
	shr.u32 	%r155, %r20, 1;
	and.b32  	%r156, %r155, 496;
	mov.u32 	%r157, _ZN6thrust24THRUST_300001_SM_1000_NS8cuda_cub4core6detail5shmemE;
	add.s32 	%r158, %r157, %r156;
	st.shared.f64 	[%r158+8], %fd351;
	st.shared.u64 	[%r158+16], %rd355;
$L__BB7_186:
	bar.sync 	0;
	setp.ne.s32 	%p76, %r20, 0;
	@%p76 bra 	$L__BB7_208;
	ld.shared.f64 	%fd239, [_ZN6thrust24THRUST_300001_SM_1000_NS8cuda_cub4core6detail5shmemE+24];
	ld.shared.u64 	%rd174, [_ZN6thrust24THRUST_300001_SM_1000_NS8cuda_cub4core6detail5shmemE+32];
	abs.f64 	%fd240, %fd351;
	abs.f64 	%fd241, %fd239;
	setp.lt.f64 	%p77, %fd240, %fd241;
	mov.f64 	%fd345, %fd239;
	mov.u64 	%rd349, %rd174;
	@%p77 bra 	$L__BB7_190;
	setp.lt.f64 	%p78, %fd241, %fd240;
	mov.f64 	%fd345, %fd351;
	mov.u64 	%rd349, %rd355;
	@%p78 bra 	$L__BB7_190;
	setp.lt.s64 	%p79, %rd355, %rd174;
	selp.f64 	%fd345, %fd351, %fd239, %p79;
	min.s64 	%rd349, %rd355, %rd174;
$L__BB7_190:
	ld.shared.f64 	%fd244, [_ZN6thrust24THRUST_300001_SM_1000_NS8cuda_cub4core6detail5shmemE+40];
	ld.shared.u64 	%rd177, [_ZN6thrust24THRUST_300001_SM_1000_NS8cuda_cub4core6detail5shmemE+48];
	abs.f64 	%fd245, %fd345;
	abs.f64 	%fd246, %fd244;
	setp.lt.f64 	%p80, %fd245, %fd246;
	mov.f64 	%fd346, %fd244;
	mov.u64 	%rd350, %rd177;
	@%p80 bra 	$L__BB7_193;
	setp.lt.f64 	%p81, %fd246, %fd245;
	mov.f64 	%fd346, %fd345;
	mov.u64 	%rd350, %rd349;
	@%p81 bra 	$L__BB7_193;
	setp.lt.s64 	%p82, %rd349, %rd177;
	selp.f64 	%fd346, %fd345, %fd244, %p82;
	min.s64 	%rd350, %rd349, %rd177;
$L__BB7_193:
	ld.shared.f64 	%fd249, [_ZN6thrust24THRUST_300001_SM_1000_NS8cuda_cub4core6detail5shmemE+56];
	ld.shared.u64 	%rd180, [_ZN6thrust24THRUST_300001_SM_1000_NS8cuda_cub4core6detail5shmemE+64];
	abs.f64 	%fd250, %fd346;
	abs.f64 	%fd251, %fd249;
	setp.lt.f64 	%p83, %fd250, %fd251;
	mov.f64 	%fd347, %fd249;
	mov.u64 	%rd351, %rd180;
	@%p83 bra 	$L__BB7_196;
	setp.lt.f64 	%p84, %fd251, %fd250;
	mov.f64 	%fd347, %fd346;
	mov.u64 	%rd351, %rd350;
	@%p84 bra 	$L__BB7_196;
	setp.lt.s64 	%p85, %rd350, %rd180;
	selp.f64 	%fd347, %fd346, %fd249, %p85;
	min.s64 	%rd351, %rd350, %rd180;
$L__BB7_196:
	ld.shared.f64 	%fd254, [_ZN6thrust24THRUST_300001_SM_1000_NS8cuda_cub4core6detail5shmemE+72];
	ld.shared.u64 	%rd183, [_ZN6thrust24THRUST_300001_SM_1000_NS8cuda_cub4core6detail5shmemE+80];
	abs.f64 	%fd255, %fd347;
	abs.f64 	%fd256, %fd254;
	setp.lt.f64 	%p86, %fd255, %fd256;
	mov.f64 	%fd348, %fd254;
	mov.u64 	%rd352, %rd183;
	@%p86 bra 	$L__BB7_199;
	setp.lt.f64 	%p87, %fd256, %fd255;
	mov.f64 	%fd348, %fd347;
	mov.u64 	%rd352, %rd351;
	@%p87 bra 	$L__BB7_199;
	setp.lt.s64 	%p88, %rd351, %rd183;
	selp.f64 	%fd348, %fd347, %fd254, %p88;
	min.s64 	%rd352, %rd351, %rd183;
$L__BB7_199:
	ld.shared.f64 	%fd259, [_ZN6thrust24THRUST_300001_SM_1000_NS8cuda_cub4core6detail5shmemE+88];
	ld.shared.u64 	%rd186, [_ZN6thrust24THRUST_300001_SM_1000_NS8cuda_cub4core6detail5shmemE+96];
	abs.f64 	%fd260, %fd348;
	abs.f64 	%fd261, %fd259;
	setp.lt.f64 	%p89, %fd260, %fd261;
	mov.f64 	%fd349, %fd259;
	mov.u64 	%rd353, %rd186;
	@%p89 bra 	$L__BB7_202;
	setp.lt.f64 	%p90, %fd261, %fd260;
	mov.f64 	%fd349, %fd348;
	mov.u64 	%rd353, %rd352;
	@%p90 bra 	$L__BB7_202;
	setp.lt.s64 	%p91, %rd352, %rd186;
	selp.f64 	%fd349, %fd348, %fd259, %p91;
	min.s64 	%rd353, %rd352, %rd186;
$L__BB7_202:
	ld.shared.f64 	%fd264, [_ZN6thrust24THRUST_300001_SM_1000_NS8cuda_cub4core6detail5shmemE+104];
	ld.shared.u64 	%rd189, [_ZN6thrust24THRUST_300001_SM_1000_NS8cuda_cub4core6detail5shmemE+112];
	abs.f64 	%fd265, %fd349;
	abs.f64 	%fd266, %fd264;
	setp.lt.f64 	%p92, %fd265, %fd266;
	mov.f64 	%fd350, %fd264;
	mov.u64 	%rd354, %rd189;
	@%p92 bra 	$L__BB7_205;
	setp.lt.f64 	%p93, %fd266, %fd265;
	mov.f64 	%fd350, %fd349;
	mov.u64 	%rd354, %rd353;
	@%p93 bra 	$L__BB7_205;
	setp.lt.s64 	%p94, %rd353, %rd189;
	selp.f64 	%fd350, %fd349, %fd264, %p94;
	min.s64 	%rd354, %rd353, %rd189;
$L__BB7_205:
	ld.shared.f64 	%fd269, [_ZN6thrust24THRUST_300001_SM_1000_NS8cuda_cub4core6detail5shmemE+120];
	ld.shared.u64 	%rd192, [_ZN6thrust24THRUST_300001_SM_1000_NS8cuda_cub4core6detail5shmemE+128];
	abs.f64 	%fd270, %fd350;
	abs.f64 	%fd271, %fd269;
	setp.lt.f64 	%p95, %fd270, %fd271;
	mov.u64 	%rd355, %rd192;
	mov.f64 	%fd351, %fd269;
	@%p95 bra 	$L__BB7_208;
	setp.lt.f64 	%p96, %fd271, %fd270;
	mov.u64 	%rd355, %rd354;
	mov.f64 	%fd351, %fd350;
	@%p96 bra 	$L__BB7_208;
	setp.lt.s64 	%p97, %rd354, %rd192;
	selp.f64 	%fd351, %fd350, %fd269, %p97;
	min.s64 	%rd355, %rd354, %rd192;
$L__BB7_208:
	mov.u32 	%r389, %tid.x;
	setp.ne.s32 	%p214, %r389, 0;
	@%p214 bra 	$L__BB7_210;
	ld.param.u64 	%rd286, [_ZN6thrust24THRUST_300001_SM_1000_NS8cuda_cub4core6detail13_kernel_agentINS1_8__reduce11ReduceAgentINS0_12zip_iteratorIN4cuda3std3__45tupleIJNS0_10device_ptrIdEENS0_17counting_iteratorIlNS0_11use_defaultESF_SF_EEEEEEEPNSB_IJdlEEESJ_lNS1_9__extrema9arg_max_fIdl14abs_comparatorEEEEJSI_SK_lN3cub18CUB_300001_SM_100013GridEvenShareIlEENSR_9GridQueueIyEESO_EEEvDpT0__param_1];
	cvta.to.global.u64 	%rd283, %rd286;
	mul.wide.u32 	%rd284, %r1, 16;
	add.s64 	%rd285, %rd283, %rd284;
	st.global.f64 	[%rd285], %fd351;
	st.global.u64 	[%rd285+8], %rd355;
$L__BB7_210:
	ret;

}
	// .globl	_ZN6thrust24THRUST_300001_SM_1000_NS8cuda_cub4core6detail13_kernel_agentINS1_8__reduce10DrainAgentIlEEJN3cub18CUB_300001_SM_10009GridQueueIyEElEEEvDpT0_
.visible .entry _ZN6thrust24THRUST_300001_SM_1000_NS8cuda_cub4core6detail13_kernel_agentINS1_8__reduce10DrainAgentIlEEJN3cub18CUB_300001_SM_10009GridQueueIyEElEEEvDpT0_(
	.param .align 8 .b8 _ZN6thrust24THRUST_300001_SM_1000_NS8cuda_cub4core6detail13_kernel_agentINS1_8__reduce10DrainAgentIlEEJN3cub18CUB_300001_SM_10009GridQueueIyEElEEEvDpT0__param_0[8],
	.param .u64 _ZN6thrust24THRUST_300001_SM_1000_NS8cuda_cub4core6detail13_kernel_agentINS1_8__reduce10DrainAgentIlEEJN3cub18CUB_300001_SM_10009GridQueueIyEElEEEvDpT0__param_1
)
.maxntid 1
{
	.reg .b64 	%rd<5>;

	ld.param.u64 	%rd1, [_ZN6thrust24THRUST_300001_SM_1000_NS8cuda_cub4core6detail13_kernel_agentINS1_8__reduce10DrainAgentIlEEJN3cub18CUB_300001_SM_10009GridQueueIyEElEEEvDpT0__param_0];
	ld.param.u64 	%rd2, [_ZN6thrust24THRUST_300001_SM_1000_NS8cuda_cub4core6detail13_kernel_agentINS1_8__reduce10DrainAgentIlEEJN3cub18CUB_300001_SM_10009GridQueueIyEElEEEvDpT0__param_1];
	cvta.to.global.u64 	%rd3, %rd1;
	st.global.u64 	[%rd3], %rd2;
	mov.b64 	%rd4, 0;
	st.global.u64 	[%rd3+8], %rd4;
	ret;

}
	// .globl	_ZN6thrust24THRUST_300001_SM_1000_NS8cuda_cub4core6detail13_kernel_agentINS1_8__reduce11ReduceAgentIPN4cuda3std3__45tupleIJdlEEESC_SB_lNS1_9__extrema9arg_max_fIdl14abs_comparatorEEEEJSC_SC_iSG_EEEvDpT0_
.visible .entry _ZN6thrust24THRUST_300001_SM_1000_NS8cuda_cub4core6detail13_kernel_agentINS1_8__reduce11ReduceAgentIPN4cuda3std3__45tupleIJdlEEESC_SB_lNS1_9__extrema9arg_max_fIdl14abs_comparatorEEEEJSC_SC_iSG_EEEvDpT0_(
	.param .u64 .ptr .align 1 _ZN6thrust24THRUST_300001_SM_1000_NS8cuda_cub4core6detail13_kernel_agentINS1_8__reduce11ReduceAgentIPN4cuda3std3__45tupleIJdlEEESC_SB_lNS1_9__extrema9arg_max_fIdl14abs_comparatorEEEEJSC_SC_iSG_EEEvDpT0__param_0,
	.param .u64 .ptr .align 1 _ZN6thrust24THRUST_300001_SM_1000_NS8cuda_cub4core6detail13_kernel_agentINS1_8__reduce11ReduceAgentIPN4cuda3std3__45tupleIJdlEEESC_SB_lNS1_9__extrema9arg_max_fIdl14abs_comparatorEEEEJSC_SC_iSG_EEEvDpT0__param_1,
	.param .u32 _ZN6thrust24THRUST_300001_SM_1000_NS8cuda_cub4core6detail13_kernel_agentINS1_8__reduce11ReduceAgentIPN4cuda3std3__45tupleIJdlEEESC_SB_lNS1_9__extrema9arg_max_fIdl14abs_comparatorEEEEJSC_SC_iSG_EEEvDpT0__param_2,
	.param .align 1 .b8 _ZN6thrust24THRUST_300001_SM_1000_NS8cuda_cub4core6detail13_kernel_agentINS1_8__reduce11ReduceAgentIPN4cuda3std3__45tupleIJdlEEESC_SB_lNS1_9__extrema9arg_max_fIdl14abs_comparatorEEEEJSC_SC_iSG_EEEvDpT0__param_3[1]
)
.maxntid 256
{
	.reg .pred 	%p<264>;
	.reg .b32 	%r<374>;
	.reg .b64 	%rd<509>;
	.reg .b64 	%fd<423>;

	ld.param.u64 	%rd236, [_ZN6thrust24THRUST_300001_SM_1000_NS8cuda_cub4core6detail13_kernel_agentINS1_8__reduce11ReduceAgentIPN4cuda3std3__45tupleIJdlEEESC_SB_lNS1_9__extrema9arg_max_fIdl14abs_comparatorEEEEJSC_SC_iSG_EEEvDpT0__param_0];
	ld.param.u32 	%r29, [_ZN6thrust24THRUST_300001_SM_1000_NS8cuda_cub4core6detail13_kernel_agentINS1_8__reduce11ReduceAgentIPN4cuda3std3__45tupleIJdlEEESC_SB_lNS1_9__extrema9arg_max_fIdl14abs_comparatorEEEEJSC_SC_iSG_EEEvDpT0__param_2];
	cvt.s64.s32 	%rd1, %r29;
	setp.eq.s32 	%p1, %r29, 0;
	@%p1 bra 	$L__BB9_234;
	setp.gt.s32 	%p2, %r29, 1279;
	@%p2 bra 	$L__BB9_121;
	mov.u32 	%r1, %tid.x;
	setp.ge.s32 	%p147, %r1, %r29;
	mov.f64 	%fd354, 0d0000000000000000;
	mov.b64 	%rd432, 0;
	mov.u32 	%r368, %r1;
	@%p147 bra 	$L__BB9_4;
	mul.wide.u32 	%rd376, %r1, 16;
	add.s64 	%rd373, %rd236, %rd376;
	// begin inline asm
	ld.global.nc.u64 %rd372, [%rd373];
	// end inline asm
	add.s64 	%rd375, %rd373, 8;
	// begin inline asm
	ld.global.nc.u64 %rd432, [%rd375];
	// end inline asm
	mov.b64 	%fd354, %rd372;
	add.s32 	%r368, %r1, 256;
$L__BB9_4:
	setp.ge.s32 	%p148, %r368, %r29;
	@%p148 bra 	$L__BB9_25;
	not.b32 	%r141, %r368;
	add.s32 	%r4, %r29, %r141;
	and.b32  	%r142, %r4, 768;
	setp.eq.s32 	%p149, %r142, 768;
	@%p149 bra 	$L__BB9_11;
	mul.wide.u32 	%rd378, %r368, 16;
	add.s64 	%rd423, %rd236, %rd378;
	shr.u32 	%r143, %r4, 8;
	add.s32 	%r144, %r143, 1;
	and.b32  	%r145, %r144, 3;
	neg.s32 	%r366, %r145;
$L__BB9_7:
	.pragma "nounroll";
	mov.u64 	%rd6, %rd432;
	mov.f64 	%fd3, %fd354;
	// begin inline asm
	ld.global.nc.u64 %rd379, [%rd423];
	// end inline asm
	add.s64 	%rd382, %rd423, 8;
	// begin inline asm
	ld.global.nc.u64 %rd381, [%rd382];
	// end inline asm
	mov.b64 	%fd4, %rd379;
	abs.f64 	%fd5, %fd3;
	abs.f64 	%fd6, %fd4;
	setp.lt.f64 	%p150, %fd5, %fd6;
	mov.u64 	%rd432, %rd381;
	mov.f64 	%fd354, %fd4;
	@%p150 bra 	$L__BB9_10;
	setp.lt.f64 	%p151, %fd6, %fd5;
	mov.u64 	%rd432, %rd6;
	mov.f64 	%fd354, %fd3;
	@%p151 bra 	$L__BB9_10;
	setp.lt.s64 	%p152, %rd6, %rd381;
	min.s64 	%rd432, %rd6, %rd381;
	selp.f64 	%fd354, %fd3, %fd4, %p152;
$L__BB9_10:
	add.s32 	%r368, %r368, 256;
	add.s64 	%rd423, %rd423, 4096;
	add.s32 	%r366, %r366, 1;
	setp.ne.s32 	%p153, %r366, 0;
	@%p153 bra 	$L__BB9_7;
$L__BB9_11:
	setp.lt.u32 	%p154, %r4, 768;
	@%p154 bra 	$L__BB9_25;
$L__BB9_12:
	mul.wide.s32 	%rd387, %r368, 16;
	add.s64 	%rd384, %rd236, %rd387;
	// begin inline asm
	ld.global.nc.u64 %rd383, [%rd384];
	// end inline asm
	add.s64 	%rd386, %rd384, 8;
	// begin inline asm
	ld.global.nc.u64 %rd385, [%rd386];
	// end inline asm
	mov.b64 	%fd12, %rd383;
	abs.f64 	%fd13, %fd354;
	abs.f64 	%fd14, %fd12;
	setp.lt.f64 	%p155, %fd13, %fd14;
	mov.u64 	%rd429, %rd385;
	mov.f64 	%fd351, %fd12;
	@%p155 bra 	$L__BB9_15;
	setp.lt.f64 	%p156, %fd14, %fd13;
	mov.u64 	%rd429, %rd432;
	mov.f64 	%fd351, %fd354;
	@%p156 bra 	$L__BB9_15;
	setp.lt.s64 	%p157, %rd432, %rd385;
	min.s64 	%rd429, %rd432, %rd385;
	selp.f64 	%fd351, %fd354, %fd12, %p157;
$L__BB9_15:
	add.s64 	%rd389, %rd384, 4096;
	// begin inline asm
	ld.global.nc.u64 %rd388, [%rd389];
	// end inline asm
	add.s64 	%rd391, %rd384, 4104;
	// begin inline asm
	ld.global.nc.u64 %rd390, [%rd391];
	// end inline asm
	mov.b64 	%fd17, %rd388;
	abs.f64 	%fd18, %fd351;
	abs.f64 	%fd19, %fd17;
	setp.lt.f64 	%p158, %fd18, %fd19;
	mov.u64 	%rd430, %rd390;
	mov.f64 	%fd352, %fd17;
	@%p158 bra 	$L__BB9_18;
	setp.lt.f64 	%p159, %fd19, %fd18;
	mov.u64 	%rd430, %rd429;
	mov.f64 	%fd352, %fd351;
	@%p159 bra 	$L__BB9_18;
	setp.lt.s64 	%p160, %rd429, %rd390;
	min.s64 	%rd430, %rd429, %rd390;
	selp.f64 	%fd352, %fd351, %fd17, %p160;
$L__BB9_18:
	add.s64 	%rd393, %rd384, 8192;
	// begin inline asm
	ld.global.nc.u64 %rd392, [%rd393];
	// end inline asm
	add.s64 	%rd395, %rd384, 8200;
	// begin inline asm
	ld.global.nc.u64 %rd394, [%rd395];
	// end inline asm
	mov.b64 	%fd22, %rd392;
	abs.f64 	%fd23, %fd352;
	abs.f64 	%fd24, %fd22;
	setp.lt.f64 	%p161, %fd23, %fd24;
	mov.u64 	%rd431, %rd394;
	mov.f64 	%fd353, %fd22;
	@%p161 bra 	$L__BB9_21;
	setp.lt.f64 	%p162, %fd24, %fd23;
	mov.u64 	%rd431, %rd430;
	mov.f64 	%fd353, %fd352;
	@%p162 bra 	$L__BB9_21;
	setp.lt.s64 	%p163, %rd430, %rd394;
	min.s64 	%rd431, %rd430, %rd394;
	selp.f64 	%fd353, %fd352, %fd22, %p163;
$L__BB9_21:
	add.s64 	%rd397, %rd384, 12288;
	// begin inline asm
	ld.global.nc.u64 %rd396, [%rd397];
	// end inline asm
	add.s64 	%rd399, %rd384, 12296;
	// begin inline asm
	ld.global.nc.u64 %rd398, [%rd399];
	// end inline asm
	mov.b64 	%fd27, %rd396;
	abs.f64 	%fd28, %fd353;
	abs.f64 	%fd29, %fd27;
	setp.lt.f64 	%p164, %fd28, %fd29;
	mov.u64 	%rd432, %rd398;
	mov.f64 	%fd354, %fd27;
	@%p164 bra 	$L__BB9_24;
	setp.lt.f64 	%p165, %fd29, %fd28;
	mov.u64 	%rd432, %rd431;
	mov.f64 	%fd354, %fd353;
	@%p165 bra 	$L__BB9_24;
	setp.lt.s64 	%p166, %rd431, %rd398;
	min.s64 	%rd432, %rd431, %rd398;
	selp.f64 	%fd354, %fd353, %fd27, %p166;
$L__BB9_24:
	add.s32 	%r368, %r368, 1024;
	setp.lt.s32 	%p167, %r368, %r29;
	@%p167 bra 	$L__BB9_12;
$L__BB9_25:
	setp.lt.s32 	%p168, %r29, 256;
	@%p168 bra 	$L__BB9_70;
	// begin inline asm
	mov.u32 %r259, %laneid;
	// end inline asm
	mov.b64 	%rd410, %fd354;
	mov.b64 	{%r261, %r266}, %rd410;
	mov.b32 	%r277, 1;
	mov.b32 	%r278, 31;
	mov.b32 	%r279, -1;
	// begin inline asm
	shfl.sync.down.b32 %r260, %r261, %r277, %r278, %r279;
	// end inline asm
	// begin inline asm
	shfl.sync.down.b32 %r265, %r266, %r277, %r278, %r279;
	// end inline asm
	mov.b64 	%rd411, {%r260, %r265};
	mov.b64 	%fd33, %rd411;
	mov.b64 	{%r271, %r276}, %rd432;
	// begin inline asm
	shfl.sync.down.b32 %r270, %r271, %r277, %r278, %r279;
	// end inline asm
	// begin inline asm
	shfl.sync.down.b32 %r275, %r276, %r277, %r278, %r279;
	// end inline asm
	mov.b64 	%rd28, {%r270, %r275};
	setp.gt.s32 	%p220, %r259, 30;
	mov.u64 	%rd434, %rd432;
	mov.f64 	%fd356, %fd354;
	@%p220 bra 	$L__BB9_30;
	abs.f64 	%fd34, %fd354;
	abs.f64 	%fd35, %fd33;
	setp.lt.f64 	%p221, %fd34, %fd35;
	mov.u64 	%rd434, %rd28;
	mov.f64 	%fd356, %fd33;
	@%p221 bra 	$L__BB9_30;
	setp.lt.f64 	%p222, %fd35, %fd34;
	mov.u64 	%rd434, %rd432;
	mov.f64 	%fd356, %fd354;
	@%p222 bra 	$L__BB9_30;
	setp.lt.s64 	%p223, %rd432, %rd28;
	min.s64 	%rd434, %rd432, %rd28;
	selp.f64 	%fd356, %fd354, %fd33, %p223;
$L__BB9_30:
	mov.b64 	%rd412, %fd356;
	mov.b64 	{%r281, %r286}, %rd412;
	mov.b32 	%r297, 2;
	mov.b32 	%r298, 31;
	mov.b32 	%r299, -1;
	// begin inline asm
	shfl.sync.down.b32 %r280, %r281, %r297, %r298, %r299;
	// end inline asm
	// begin inline asm
	shfl.sync.down.b32 %r285, %r286, %r297, %r298, %r299;
	// end inline asm
	mov.b64 	%rd413, {%r280, %r285};
	mov.b64 	%fd38, %rd413;
	mov.b64 	{%r291, %r296}, %rd434;
	// begin inline asm
	shfl.sync.down.b32 %r290, %r291, %r297, %r298, %r299;
	// end inline asm
	// begin inline asm
	shfl.sync.down.b32 %r295, %r296, %r297, %r298, %r299;
	// end inline asm
	mov.b64 	%rd31, {%r290, %r295};
	setp.gt.s32 	%p224, %r259, 29;
	mov.u64 	%rd435, %rd434;
	mov.f64 	%fd357, %fd356;
	@%p224 bra 	$L__BB9_34;
	abs.f64 	%fd39, %fd356;
	abs.f64 	%fd40, %fd38;
	setp.lt.f64 	%p225, %fd39, %fd40;
	mov.u64 	%rd435, %rd31;
	mov.f64 	%fd357, %fd38;
	@%p225 bra 	$L__BB9_34;
	setp.lt.f64 	%p226, %fd40, %fd39;
	mov.u64 	%rd435, %rd434;
	mov.f64 	%fd357, %fd356;
	@%p226 bra 	$L__BB9_34;
	setp.lt.s64 	%p227, %rd434, %rd31;
	min.s64 	%rd435, %rd434, %rd31;
	selp.f64 	%fd357, %fd356, %fd38, %p227;
$L__BB9_34:
	mov.b64 	%rd414, %fd357;
	mov.b64 	{%r301, %r306}, %rd414;
	mov.b32 	%r317, 4;
	mov.b32 	%r318, 31;
	mov.b32 	%r319, -1;
	// begin inline asm
	shfl.sync.down.b32 %r300, %r301, %r317, %r318, %r319;
	// end inline asm
	// begin inline asm
	shfl.sync.down.b32 %r305, %r306, %r317, %r318, %r319;
	// end inline asm
	mov.b64 	%rd415, {%r300, %r305};
	mov.b64 	%fd43, %rd415;
	mov.b64 	{%r311, %r316}, %rd435;
	// begin inline asm
	shfl.sync.down.b32 %r310, %r311, %r317, %r318, %r319;
	// end inline asm
	// begin inline asm
	shfl.sync.down.b32 %r315, %r316, %r317, %r318, %r319;
	// end inline asm
	mov.b64 	%rd34, {%r310, %r315};
	setp.gt.s32 	%p228, %r259, 27;
	mov.u64 	%rd436, %rd435;
	mov.f64 	%fd358, %fd357;
	@%p228 bra 	$L__BB9_38;
	abs.f64 	%fd44, %fd357;
	abs.f64 	%fd45, %fd43;
	setp.lt.f64 	%p229, %fd44, %fd45;
	mov.u64 	%rd436, %rd34;
	mov.f64 	%fd358, %fd43;
	@%p229 bra 	$L__BB9_38;
	setp.lt.f64 	%p230, %fd45, %fd44;
	mov.u64 	%rd436, %rd435;
	mov.f64 	%fd358, %fd357;
	@%p230 bra 	$L__BB9_38;
	setp.lt.s64 	%p231, %rd435, %rd34;
	min.s64 	%rd436, %rd435, %rd34;
	selp.f64 	%fd358, %fd357, %fd43, %p231;
$L__BB9_38:
	mov.b64 	%rd416, %fd358;
	mov.b64 	{%r321, %r326}, %rd416;
	mov.b32 	%r337, 8;
	mov.b32 	%r338, 31;
	mov.b32 	%r339, -1;
	// begin inline asm
	shfl.sync.down.b32 %r320, %r321, %r337, %r338, %r339;
	// end inline asm
	// begin inline asm
	shfl.sync.down.b32 %r325, %r326, %r337, %r338, %r339;
	// end inline asm
	mov.b64 	%rd417, {%r320, %r325};
	mov.b64 	%fd48, %rd417;
	mov.b64 	{%r331, %r336}, %rd436;
	// begin inline asm
	shfl.sync.down.b32 %r330, %r331, %r337, %r338, %r339;
	// end inline asm
	// begin inline asm
	shfl.sync.down.b32 %r335, %r336, %r337, %r338, %r339;
	// end inline asm
	mov.b64 	%rd37, {%r330, %r335};
	setp.gt.s32 	%p232, %r259, 23;
	mov.u64 	%rd437, %rd436;
	mov.f64 	%fd359, %fd358;
	@%p232 bra 	$L__BB9_42;
	abs.f64 	%fd49, %fd358;
	abs.f64 	%fd50, %fd48;
	setp.lt.f64 	%p233, %fd49, %fd50;
	mov.u64 	%rd437, %rd37;
	mov.f64 	%fd359, %fd48;
	@%p233 bra 	$L__BB9_42;
	setp.lt.f64 	%p234, %fd50, %fd49;
	mov.u64 	%rd437, %rd436;
	mov.f64 	%fd359, %fd358;
	@%p234 bra 	$L__BB9_42;
	setp.lt.s64 	%p235, %rd436, %rd37;
	min.s64 	%rd437, %rd436, %rd37;
	selp.f64 	%fd359, %fd358, %fd48, %p235;
$L__BB9_42:
	mov.b64 	%rd418, %fd359;
	mov.b64 	{%r341, %r346}, %rd418;
	mov.b32 	%r357, 16;
	mov.b32 	%r358, 31;
	mov.b32 	%r359, -1;
	// begin inline asm
	shfl.sync.down.b32 %r340, %r341, %r357, %r358, %r359;
	// end inline asm
	// begin inline asm
	shfl.sync.down.b32 %r345, %r346, %r357, %r358, %r359;
	// end inline asm
	mov.b64 	%rd419, {%r340, %r345};
	mov.b64 	%fd53, %rd419;
	mov.b64 	{%r351, %r356}, %rd437;
	// begin inline asm
	shfl.sync.down.b32 %r350, %r351, %r357, %r358, %r359;
	// end inline asm
	// begin inline asm
	shfl.sync.down.b32 %r355, %r356, %r357, %r358, %r359;
	// end inline asm
	mov.b64 	%rd40, {%r350, %r355};
	setp.gt.s32 	%p236, %r259, 15;
	mov.u64 	%rd508, %rd437;
	mov.f64 	%fd422, %fd359;
	@%p236 bra 	$L__BB9_46;
	abs.f64 	%fd54, %fd359;
	abs.f64 	%fd55, %fd53;
	setp.lt.f64 	%p237, %fd54, %fd55;
	mov.u64 	%rd508, %rd40;
	mov.f64 	%fd422, %fd53;
	@%p237 bra 	$L__BB9_46;
	setp.lt.f64 	%p238, %fd55, %fd54;
	mov.u64 	%rd508, %rd437;
	mov.f64 	%fd422, %fd359;
	@%p238 bra 	$L__BB9_46;
	setp.lt.s64 	%p239, %rd437, %rd40;
	min.s64 	%rd508, %rd437, %rd40;
	selp.f64 	%fd422, %fd359, %fd53, %p239;
$L__BB9_46:
	setp.ne.s32 	%p240, %r259, 0;
	@%p240 bra 	$L__BB9_48;
	shr.u32 	%r360, %r1, 1;
	and.b32  	%r361, %r360, 496;
	mov.u32 	%r362, _ZN6thrust24THRUST_300001_SM_1000_NS8cuda_cub4core6detail5shmemE;
	add.s32 	%r363, %r362, %r361;
	st.shared.f64 	[%r363+8], %fd422;
	st.shared.u64 	[%r363+16], %rd508;
$L__BB9_48:
	bar.sync 	0;
	setp.ne.s32 	%p241, %r1, 0;
	@%p241 bra 	$L__BB9_232;
	ld.shared.f64 	%fd58, [_ZN6thrust24THRUST_300001_SM_1000_NS8cuda_cub4core6detail5shmemE+24];
	ld.shared.u64 	%rd43, [_ZN6thrust24THRUST_300001_SM_1000_NS8cuda_cub4core6detail5shmemE+32];
	abs.f64 	%fd59, %fd422;
	abs.f64 	%fd60, %fd58;
	setp.lt.f64 	%p242, %fd59, %fd60;
	mov.u64 	%rd439, %rd43;
	mov.f64 	%fd361, %fd58;
	@%p242 bra 	$L__BB9_52;
	setp.lt.f64 	%p243, %fd60, %fd59;
	mov.u64 	%rd439, %rd508;
	mov.f64 	%fd361, %fd422;
	@%p243 bra 	$L__BB9_52;
	setp.lt.s64 	%p244, %rd508, %rd43;
	min.s64 	%rd439, %rd508, %rd43;
	selp.f64 	%fd361, %fd422, %fd58, %p244;
$L__BB9_52:
	ld.shared.f64 	%fd63, [_ZN6thrust24THRUST_300001_SM_1000_NS8cuda_cub4core6detail5shmemE+40];
	ld.shared.u64 	%rd46, [_ZN6thrust24THRUST_300001_SM_1000_NS8cuda_cub4core6detail5shmemE+48];
	abs.f64 	%fd64, %fd361;
	abs.f64 	%fd65, %fd63;
	setp.lt.f64 	%p245, %fd64, %fd65;
	mov.u64 	%rd440, %rd46;
	mov.f64 	%fd362, %fd63;
	@%p245 bra 	$L__BB9_55;
	setp.lt.f64 	%p246, %fd65, %fd64;
	mov.u64 	%rd440, %rd439;
	mov.f64 	%fd362, %fd361;
	@%p246 bra 	$L__BB9_55;
	setp.lt.s64 	%p247, %rd439, %rd46;
	min.s64 	%rd440, %rd439, %rd46;
	selp.f64 	%fd362, %fd361, %fd63, %p247;
$L__BB9_55:
	ld.shared.f64 	%fd68, [_ZN6thrust24THRUST_300001_SM_1000_NS8cuda_cub4core6detail5shmemE+56];
	ld.shared.u64 	%rd49, [_ZN6thrust24THRUST_300001_SM_1000_NS8cuda_cub4core6detail5shmemE+64];
	abs.f64 	%fd69, %fd362;
	abs.f64 	%fd70, %fd68;
	setp.lt.f64 	%p248, %fd69, %fd70;
	mov.u64 	%rd441, %rd49;
	mov.f64 	%fd363, %fd68;
	@%p248 bra 	$L__BB9_58;
	setp.lt.f64 	%p249, %fd70, %fd69;
	mov.u64 	%rd441, %rd440;
	mov.f64 	%fd363, %fd362;
	@%p249 bra 	$L__BB9_58;
	setp.lt.s64 	%p250, %rd440, %rd49;
	min.s64 	%rd441, %rd440, %rd49;
	selp.f64 	%fd363, %fd362, %fd68, %p250;
$L__BB9_58:
	ld.shared.f64 	%fd73, [_ZN6thrust24THRUST_300001_SM_1000_NS8cuda_cub4core6detail5shmemE+72];
	ld.shared.u64 	%rd52, [_ZN6thrust24THRUST_300001_SM_1000_NS8cuda_cub4core6detail5shmemE+80];
	abs.f64 	%fd74, %fd363;
	abs.f64 	%fd75, %fd73;
	setp.lt.f64 	%p251, %fd74, %fd75;
	mov.u64 	%rd442, %rd52;
	mov.f64 	%fd364, %fd73;
	@%p251 bra 	$L__BB9_61;
	setp.lt.f64 	%p252, %fd75, %fd74;
	mov.u64 	%rd442, %rd441;
	mov.f64 	%fd364, %fd363;
	@%p252 bra 	$L__BB9_61;
	setp.lt.s64 	%p253, %rd441, %rd52;
	min.s64 	%rd442, %rd441, %rd52;
	selp.f64 	%fd364, %fd363, %fd73, %p253;
$L__BB9_61:
	ld.shared.f64 	%fd78, [_ZN6thrust24THRUST_300001_SM_1000_NS8cuda_cub4core6detail5shmemE+88];
	ld.shared.u64 	%rd55, [_ZN6thrust24THRUST_300001_SM_1000_NS8cuda_cub4core6detail5shmemE+96];
	abs.f64 	%fd79, %fd364;
	abs.f64 	%fd80, %fd78;
	setp.lt.f64 	%p254, %fd79, %fd80;
	mov.u64 	%rd443, %rd55;
	mov.f64 	%fd365, %fd78;
	@%p254 bra 	$L__BB9_64;
	setp.lt.f64 	%p255, %fd80, %fd79;
	mov.u64 	%rd443, %rd442;
	mov.f64 	%fd365, %fd364;
	@%p255 bra 	$L__BB9_64;
	setp.lt.s64 	%p256, %rd442, %rd55;
	min.s64 	%rd443, %rd442, %rd55;
	selp.f64 	%fd365, %fd364, %fd78, %p256;
$L__BB9_64:
	ld.shared.f64 	%fd83, [_ZN6thrust24THRUST_300001_SM_1000_NS8cuda_cub4core6detail5shmemE+104];
	ld.shared.u64 	%rd58, [_ZN6thrust24THRUST_300001_SM_1000_NS8cuda_cub4core6detail5shmemE+112];
	abs.f64 	%fd84, %fd365;
	abs.f64 	%fd85, %fd83;
	setp.lt.f64 	%p257, %fd84, %fd85;
	mov.u64 	%rd444, %rd58;
	mov.f64 	%fd366, %fd83;
	@%p257 bra 	$L__BB9_67;
	setp.lt.f64 	%p258, %fd85, %fd84;
	mov.u64 	%rd444, %rd443;
	mov.f64 	%fd366, %fd365;
	@%p258 bra 	$L__BB9_67;
	setp.lt.s64 	%p259, %rd443, %rd58;
	min.s64 	%rd444, %rd443, %rd58;
	selp.f64 	%fd366, %fd365, %fd83, %p259;
$L__BB9_67:
	ld.shared.f64 	%fd88, [_ZN6thrust24THRUST_300001_SM_1000_NS8cuda_cub4core6detail5shmemE+120];
	ld.shared.u64 	%rd61, [_ZN6thrust24THRUST_300001_SM_1000_NS8cuda_cub4core6detail5shmemE+128];
	abs.f64 	%fd89, %fd366;
	abs.f64 	%fd90, %fd88;
	setp.lt.f64 	%p260, %fd89, %fd90;
	mov.u64 	%rd508, %rd61;
	mov.f64 	%fd422, %fd88;
	@%p260 bra 	$L__BB9_232;
	setp.lt.f64 	%p261, %fd90, %fd89;
	mov.u64 	%rd508, %rd444;
	mov.f64 	%fd422, %fd366;
	@%p261 bra 	$L__BB9_232;
	setp.lt.s64 	%p262, %rd444, %rd61;
	min.s64 	%rd508, %rd444, %rd61;
	selp.f64 	%fd422, %fd366, %fd88, %p262;
	bra.uni 	$L__BB9_232;
$L__BB9_70:
	// begin inline asm
	mov.u32 %r146, %laneid;
	// end inline asm
	and.b32  	%r167, %r1, 992;
	add.s32 	%r168, %r167, 32;
	setp.gt.s32 	%p169, %r168, %r29;
	not.b32 	%r169, %r167;
	add.s32 	%r170, %r29, %r169;
	selp.b32 	%r165, %r170, 31, %p169;
	mov.b64 	%rd400, %fd354;
	mov.b64 	{%r148, %r153}, %rd400;
	mov.b32 	%r164, 1;
	mov.b32 	%r166, -1;
	// begin inline asm
	shfl.sync.down.b32 %r147, %r148, %r164, %r165, %r166;
	// end inline asm
	// begin inline asm
	shfl.sync.down.b32 %r152, %r153, %r164, %r165, %r166;
	// end inline asm
	mov.b64 	%rd401, {%r147, %r152};
	mov.b64 	%fd92, %rd401;
	mov.b64 	{%r158, %r163}, %rd432;
	// begin inline asm
	shfl.sync.down.b32 %r157, %r158, %r164, %r165, %r166;
	// end inline asm
	// begin inline asm
	shfl.sync.down.b32 %r162, %r163, %r164, %r165, %r166;
	// end inline asm
	mov.b64 	%rd63, {%r157, %r162};
	setp.ge.s32 	%p170, %r146, %r165;
	mov.u64 	%rd445, %rd432;
	mov.f64 	%fd367, %fd354;
	@%p170 bra 	$L__BB9_74;
	abs.f64 	%fd93, %fd354;
	abs.f64 	%fd94, %fd92;
	setp.lt.f64 	%p171, %fd93, %fd94;
	mov.u64 	%rd445, %rd63;
	mov.f64 	%fd367, %fd92;
	@%p171 bra 	$L__BB9_74;
	setp.lt.f64 	%p172, %fd94, %fd93;
	mov.u64 	%rd445, %rd432;
	mov.f64 	%fd367, %fd354;
	@%p172 bra 	$L__BB9_74;
	setp.lt.s64 	%p173, %rd432, %rd63;
	min.s64 	%rd445, %rd432, %rd63;
	selp.f64 	%fd367, %fd354, %fd92, %p173;
$L__BB9_74:
	mov.b64 	%rd402, %fd367;
	mov.b64 	{%r172, %r177}, %rd402;
	mov.b32 	%r188, 2;
	mov.b32 	%r190, -1;
	// begin inline asm
	shfl.sync.down.b32 %r171, %r172, %r188, %r165, %r190;
	// end inline asm
	// begin inline asm
	shfl.sync.down.b32 %r176, %r177, %r188, %r165, %r190;
	// end inline asm
	mov.b64 	%rd403, {%r171, %r176};
	mov.b64 	%fd97, %rd403;
	mov.b64 	{%r182, %r187}, %rd445;
	// begin inline asm
	shfl.sync.down.b32 %r181, %r182, %r188, %r165, %r190;
	// end inline asm
	// begin inline asm
	shfl.sync.down.b32 %r186, %r187, %r188, %r165, %r190;
	// end inline asm
	mov.b64 	%rd66, {%r181, %r186};
	add.s32 	%r191, %r146, 2;
	setp.gt.s32 	%p174, %r191, %r165;
	mov.u64 	%rd446, %rd445;
	mov.f64 	%fd368, %fd367;
	@%p174 bra 	$L__BB9_78;
	abs.f64 	%fd98, %fd367;
	abs.f64 	%fd99, %fd97;
	setp.lt.f64 	%p175, %fd98, %fd99;
	mov.u64 	%rd446, %rd66;
	mov.f64 	%fd368, %fd97;
	@%p175 bra 	$L__BB9_78;
	setp.lt.f64 	%p176, %fd99, %fd98;
	mov.u64 	%rd446, %rd445;
	mov.f64 	%fd368, %fd367;
	@%p176 bra 	$L__BB9_78;
	setp.lt.s64 	%p177, %rd445, %rd66;
	min.s64 	%rd446, %rd445, %rd66;
	selp.f64 	%fd368, %fd367, %fd97, %p177;
$L__BB9_78:
	mov.b64 	%rd404, %fd368;
	mov.b64 	{%r193, %r198}, %rd404;
	mov.b32 	%r209, 4;
	mov.b32 	%r211, -1;
	// begin inline asm
	shfl.sync.down.b32 %r192, %r193, %r209, %r165, %r211;
	// end inline asm
	// begin inline asm
	shfl.sync.down.b32 %r197, %r198, %r209, %r165, %r211;
	// end inline asm
	mov.b64 	%rd405, {%r192, %r197};
	mov.b64 	%fd102, %rd405;
	mov.b64 	{%r203, %r208}, %rd446;
	// begin inline asm
	shfl.sync.down.b32 %r202, %r203, %r209, %r165, %r211;
	// end inline asm
	// begin inline asm
	shfl.sync.down.b32 %r207, %r208, %r209, %r165, %r211;
	// end inline asm
	mov.b64 	%rd69, {%r202, %r207};
	add.s32 	%r212, %r146, 4;
	setp.gt.s32 	%p178, %r212, %r165;
	mov.u64 	%rd447, %rd446;
	mov.f64 	%fd369, %fd368;
	@%p178 bra 	$L__BB9_82;
	abs.f64 	%fd103, %fd368;
	abs.f64 	%fd104, %fd102;
	setp.lt.f64 	%p179, %fd103, %fd104;
	mov.u64 	%rd447, %rd69;
	mov.f64 	%fd369, %fd102;
	@%p179 bra 	$L__BB9_82;
	setp.lt.f64 	%p180, %fd104, %fd103;
	mov.u64 	%rd447, %rd446;
	mov.f64 	%fd369, %fd368;
	@%p180 bra 	$L__BB9_82;
	setp.lt.s64 	%p181, %rd446, %rd69;
	min.s64 	%rd447, %rd446, %rd69;
	selp.f64 	%fd369, %fd368, %fd102, %p181;
$L__BB9_82:
	mov.b64 	%rd406, %fd369;
	mov.b64 	{%r214, %r219}, %rd406;
	mov.b32 	%r230, 8;
	mov.b32 	%r232, -1;
	// begin inline asm
	shfl.sync.down.b32 %r213, %r214, %r230, %r165, %r232;
	// end inline asm
	// begin inline asm
	shfl.sync.down.b32 %r218, %r219, %r230, %r165, %r232;
	// end inline asm
	mov.b64 	%rd407, {%r213, %r218};
	mov.b64 	%fd107, %rd407;
	mov.b64 	{%r224, %r229}, %rd447;
	// begin inline asm
	shfl.sync.down.b32 %r223, %r224, %r230, %r165, %r232;
	// end inline asm
	// begin inline asm
	shfl.sync.down.b32 %r228, %r229, %r230, %r165, %r232;
	// end inline asm
	mov.b64 	%rd72, {%r223, %r228};
	add.s32 	%r233, %r146, 8;
	setp.gt.s32 	%p182, %r233, %r165;
	mov.u64 	%rd448, %rd447;
	mov.f64 	%fd370, %fd369;
	@%p182 bra 	$L__BB9_86;
	abs.f64 	%fd108, %fd369;
	abs.f64 	%fd109, %fd107;
	setp.lt.f64 	%p183, %fd108, %fd109;
	mov.u64 	%rd448, %rd72;
	mov.f64 	%fd370, %fd107;
	@%p183 bra 	$L__BB9_86;
	setp.lt.f64 	%p184, %fd109, %fd108;
	mov.u64 	%rd448, %rd447;
	mov.f64 	%fd370, %fd369;
	@%p184 bra 	$L__BB9_86;
	setp.lt.s64 	%p185, %rd447, %rd72;
	min.s64 	%rd448, %rd447, %rd72;
	selp.f64 	%fd370, %fd369, %fd107, %p185;
$L__BB9_86:
	mov.b64 	%rd408, %fd370;
	mov.b64 	{%r235, %r240}, %rd408;
	mov.b32 	%r251, 16;
	mov.b32 	%r253, -1;
	// begin inline asm
	shfl.sync.down.b32 %r234, %r235, %r251, %r165, %r253;
	// end inline asm
	// begin inline asm
	shfl.sync.down.b32 %r239, %r240, %r251, %r165, %r253;
	// end inline asm
	mov.b64 	%rd409, {%r234, %r239};
	mov.b64 	%fd112, %rd409;
	mov.b64 	{%r245, %r250}, %rd448;
	// begin inline asm
	shfl.sync.down.b32 %r244, %r245, %r251, %r165, %r253;
	// end inline asm
	// begin inline asm
	shfl.sync.down.b32 %r249, %r250, %r251, %r165, %r253;
	// end inline asm
	mov.b64 	%rd75, {%r244, %r249};
	add.s32 	%r254, %r146, 16;
	setp.gt.s32 	%p186, %r254, %r165;
	mov.u64 	%rd508, %rd448;
	mov.f64 	%fd422, %fd370;
	@%p186 bra 	$L__BB9_90;
	abs.f64 	%fd113, %fd370;
	abs.f64 	%fd114, %fd112;
	setp.lt.f64 	%p187, %fd113, %fd114;
	mov.u64 	%rd508, %rd75;
	mov.f64 	%fd422, %fd112;
	@%p187 bra 	$L__BB9_90;
	setp.lt.f64 	%p188, %fd114, %fd113;
	mov.u64 	%rd508, %rd448;
	mov.f64 	%fd422, %fd370;
	@%p188 bra 	$L__BB9_90;
	setp.lt.s64 	%p189, %rd448, %rd75;
	min.s64 	%rd508, %rd448, %rd75;
	selp.f64 	%fd422, %fd370, %fd112, %p189;
$L__BB9_90:
	setp.ne.s32 	%p190, %r146, 0;
	@%p190 bra 	$L__BB9_92;
	shr.u32 	%r255, %r1, 1;
	and.b32  	%r256, %r255, 496;
	mov.u32 	%r257, _ZN6thrust24THRUST_300001_SM_1000_NS8cuda_cub4core6detail5shmemE;
	add.s32 	%r258, %r257, %r256;
	st.shared.f64 	[%r258+8], %fd422;
	st.shared.u64 	[%r258+16], %rd508;
$L__BB9_92:
	bar.sync 	0;
	setp.ne.s32 	%p191, %r1, 0;
	@%p191 bra 	$L__BB9_232;
	setp.lt.s32 	%p192, %r29, 33;
	mov.f64 	%fd372, %fd422;
	mov.u64 	%rd450, %rd508;
	@%p192 bra 	$L__BB9_97;
	ld.shared.f64 	%fd117, [_ZN6thrust24THRUST_300001_SM_1000_NS8cuda_cub4core6detail5shmemE+24];
	ld.shared.u64 	%rd78, [_ZN6thrust24THRUST_300001_SM_1000_NS8cuda_cub4core6detail5shmemE+32];
	abs.f64 	%fd118, %fd422;
	abs.f64 	%fd119, %fd117;
	setp.lt.f64 	%p193, %fd118, %fd119;
	mov.f64 	%fd372, %fd117;
	mov.u64 	%rd450, %rd78;
	@%p193 bra 	$L__BB9_97;
	setp.lt.f64 	%p194, %fd119, %fd118;
	mov.f64 	%fd372, %fd422;
	mov.u64 	%rd450, %rd508;
	@%p194 bra 	$L__BB9_97;
	setp.lt.s64 	%p195, %rd508, %rd78;
	min.s64 	%rd450, %rd508, %rd78;
	selp.f64 	%fd372, %fd422, %fd117, %p195;
$L__BB9_97:
	setp.lt.s32 	%p196, %r29, 65;
	mov.f64 	%fd373, %fd372;
	mov.u64 	%rd451, %rd450;
	@%p196 bra 	$L__BB9_101;
	ld.shared.f64 	%fd122, [_ZN6thrust24THRUST_300001_SM_1000_NS8cuda_cub4core6detail5shmemE+40];
	ld.shared.u64 	%rd81, [_ZN6thrust24THRUST_300001_SM_1000_NS8cuda_cub4core6detail5shmemE+48];
	abs.f64 	%fd123, %fd372;
	abs.f64 	%fd124, %fd122;
	setp.lt.f64 	%p197, %fd123, %fd124;
	mov.f64 	%fd373, %fd122;
	mov.u64 	%rd451, %rd81;
	@%p197 bra 	$L__BB9_101;
	setp.lt.f64 	%p198, %fd124, %fd123;
	mov.f64 	%fd373, %fd372;
	mov.u64 	%rd451, %rd450;
	@%p198 bra 	$L__BB9_101;
	setp.lt.s64 	%p199, %rd450, %rd81;
	min.s64 	%rd451, %rd450, %rd81;
	selp.f64 	%fd373, %fd372, %fd122, %p199;
$L__BB9_101:
	setp.lt.s32 	%p200, %r29, 97;
	mov.f64 	%fd374, %fd373;
	mov.u64 	%rd452, %rd451;
	@%p200 bra 	$L__BB9_105;
	ld.shared.f64 	%fd127, [_ZN6thrust24THRUST_300001_SM_1000_NS8cuda_cub4core6detail5shmemE+56];
	ld.shared.u64 	%rd84, [_ZN6thrust24THRUST_300001_SM_1000_NS8cuda_cub4core6detail5shmemE+64];
	abs.f64 	%fd128, %fd373;
	abs.f64 	%fd129, %fd127;
	setp.lt.f64 	%p201, %fd128, %fd129;
	mov.f64 	%fd374, %fd127;
	mov.u64 	%rd452, %rd84;
	@%p201 bra 	$L__BB9_105;
	setp.lt.f64 	%p202, %fd129, %fd128;
	mov.f64 	%fd374, %fd373;
	mov.u64 	%rd452, %rd451;
	@%p202 bra 	$L__BB9_105;
	setp.lt.s64 	%p203, %rd451, %rd84;
	min.s64 	%rd452, %rd451, %rd84;
	selp.f64 	%fd374, %fd373, %fd127, %p203;
$L__BB9_105:
	setp.lt.s32 	%p204, %r29, 129;
	mov.f64 	%fd375, %fd374;
	mov.u64 	%rd453, %rd452;
	@%p204 bra 	$L__BB9_109;
	ld.shared.f64 	%fd132, [_ZN6thrust24THRUST_300001_SM_1000_NS8cuda_cub4core6detail5shmemE+72];
	ld.shared.u64 	%rd87, [_ZN6thrust24THRUST_300001_SM_1000_NS8cuda_cub4core6detail5shmemE+80];
	abs.f64 	%fd133, %fd374;
	abs.f64 	%fd134, %fd132;
	setp.lt.f64 	%p205, %fd133, %fd134;
	mov.f64 	%fd375, %fd132;
	mov.u64 	%rd453, %rd87;
	@%p205 bra 	$L__BB9_109;
	setp.lt.f64 	%p206, %fd134, %fd133;
	mov.f64 	%fd375, %fd374;
	mov.u64 	%rd453, %rd452;
	@%p206 bra 	$L__BB9_109;
	setp.lt.s64 	%p207, %rd452, %rd87;
	min.s64 	%rd453, %rd452, %rd87;
	selp.f64 	%fd375, %fd374, %fd132, %p207;
$L__BB9_109:
	setp.lt.s32 	%p208, %r29, 161;
	mov.f64 	%fd376, %fd375;
	mov.u64 	%rd454, %rd453;
	@%p208 bra 	$L__BB9_113;
	ld.shared.f64 	%fd137, [_ZN6thrust24THRUST_300001_SM_1000_NS8cuda_cub4core6detail5shmemE+88];
	ld.shared.u64 	%rd90, [_ZN6thrust24THRUST_300001_SM_1000_NS8cuda_cub4core6detail5shmemE+96];
	abs.f64 	%fd138, %fd375;
	abs.f64 	%fd139, %fd137;
	setp.lt.f64 	%p209, %fd138, %fd139;
	mov.f64 	%fd376, %fd137;
	mov.u64 	%rd454, %rd90;
	@%p209 bra 	$L__BB9_113;
	setp.lt.f64 	%p210, %fd139, %fd138;
	mov.f64 	%fd376, %fd375;
	mov.u64 	%rd454, %rd453;
	@%p210 bra 	$L__BB9_113;
	setp.lt.s64 	%p211, %rd453, %rd90;
	min.s64 	%rd454, %rd453, %rd90;
	selp.f64 	%fd376, %fd375, %fd137, %p211;
$L__BB9_113:
	setp.lt.s32 	%p212, %r29, 193;
	mov.f64 	%fd377, %fd376;
	mov.u64 	%rd455, %rd454;
	@%p212 bra 	$L__BB9_117;
	ld.shared.f64 	%fd142, [_ZN6thrust24THRUST_300001_SM_1000_NS8cuda_cub4core6detail5shmemE+104];
	ld.shared.u64 	%rd93, [_ZN6thrust24THRUST_300001_SM_1000_NS8cuda_cub4core6detail5shmemE+112];
	abs.f64 	%fd143, %fd376;
	abs.f64 	%fd144, %fd142;
	setp.lt.f64 	%p213, %fd143, %fd144;
	mov.f64 	%fd377, %fd142;
	mov.u64 	%rd455, %rd93;
	@%p213 bra 	$L__BB9_117;
	setp.lt.f64 	%p214, %fd144, %fd143;
	mov.f64 	%fd377, %fd376;
	mov.u64 	%rd455, %rd454;
	@%p214 bra 	$L__BB9_117;
	setp.lt.s64 	%p215, %rd454, %rd93;
	min.s64 	%rd455, %rd454, %rd93;
	selp.f64 	%fd377, %fd376, %fd142, %p215;
$L__BB9_117:
	setp.lt.s32 	%p216, %r29, 225;
	mov.u64 	%rd508, %rd455;
	mov.f64 	%fd422, %fd377;
	@%p216 bra 	$L__BB9_232;
	ld.shared.f64 	%fd147, [_ZN6thrust24THRUST_300001_SM_1000_NS8cuda_cub4core6detail5shmemE+120];
	ld.shared.u64 	%rd96, [_ZN6thrust24THRUST_300001_SM_1000_NS8cuda_cub4core6detail5shmemE+128];
	abs.f64 	%fd148, %fd377;
	abs.f64 	%fd149, %fd147;
	setp.lt.f64 	%p217, %fd148, %fd149;
	mov.u64 	%rd508, %rd96;
	mov.f64 	%fd422, %fd147;
	@%p217 bra 	$L__BB9_232;
	setp.lt.f64 	%p218, %fd149, %fd148;
	mov.u64 	%rd508, %rd455;
	mov.f64 	%fd422, %fd377;
	@%p218 bra 	$L__BB9_232;
	setp.lt.s64 	%p219, %rd455, %rd96;
	min.s64 	%rd508, %rd455, %rd96;
	selp.f64 	%fd422, %fd377, %fd147, %p219;
	bra.uni 	$L__BB9_232;
$L__BB9_121:
	mov.u32 	%r16, %tid.x;
	cvt.u64.u32 	%rd98, %r16;
	mul.wide.u32 	%rd258, %r16, 16;
	add.s64 	%rd239, %rd236, %rd258;
	// begin inline asm
	ld.global.nc.u64 %rd238, [%rd239];
	// end inline asm
	add.s64 	%rd241, %rd239, 8;
	// begin inline asm
	ld.global.nc.u64 %rd240, [%rd241];
	// end inline asm
	mov.b64 	%fd151, %rd238;
	add.s64 	%rd243, %rd239, 4096;
	// begin inline asm
	ld.global.nc.u64 %rd242, [%rd243];
	// end inline asm
	add.s64 	%rd245, %rd239, 4104;
	// begin inline asm
	ld.global.nc.u64 %rd456, [%rd245];
	// end inline asm
	mov.b64 	%fd378, %rd242;
	add.s64 	%rd247, %rd239, 8192;
	// begin inline asm
	ld.global.nc.u64 %rd246, [%rd247];
	// end inline asm
	add.s64 	%rd249, %rd239, 8200;
	// begin inline asm
	ld.global.nc.u64 %rd457, [%rd249];
	// end inline asm
	mov.b64 	%fd379, %rd246;
	add.s64 	%rd251, %rd239, 12288;
	// begin inline asm
	ld.global.nc.u64 %rd250, [%rd251];
	// end inline asm
	add.s64 	%rd253, %rd239, 12296;
	// begin inline asm
	ld.global.nc.u64 %rd458, [%rd253];
	// end inline asm
	mov.b64 	%fd380, %rd250;
	add.s64 	%rd255, %rd239, 16384;
	// begin inline asm
	ld.global.nc.u64 %rd254, [%rd255];
	// end inline asm
	add.s64 	%rd257, %rd239, 16392;
	// begin inline asm
	ld.global.nc.u64 %rd495, [%rd257];
	// end inline asm
	mov.b64 	%fd409, %rd254;
	abs.f64 	%fd156, %fd151;
	abs.f64 	%fd157, %fd378;
	setp.lt.f64 	%p3, %fd156, %fd157;
	@%p3 bra 	$L__BB9_123;
	setp.lt.f64 	%p4, %fd157, %fd156;
	setp.lt.s64 	%p5, %rd240, %rd456;
	or.pred  	%p6, %p4, %p5;
	selp.b64 	%rd456, %rd240, %rd456, %p6;
	selp.f64 	%fd378, %fd151, %fd378, %p6;
$L__BB9_123:
	abs.f64 	%fd160, %fd378;
	abs.f64 	%fd161, %fd379;
	setp.lt.f64 	%p7, %fd160, %fd161;
	@%p7 bra 	$L__BB9_125;
	setp.lt.f64 	%p8, %fd161, %fd160;
	setp.lt.s64 	%p9, %rd456, %rd457;
	or.pred  	%p10, %p8, %p9;
	selp.b64 	%rd457, %rd456, %rd457, %p10;
	selp.f64 	%fd379, %fd378, %fd379, %p10;
$L__BB9_125:
	abs.f64 	%fd164, %fd379;
	abs.f64 	%fd165, %fd380;
	setp.lt.f64 	%p11, %fd164, %fd165;
	@%p11 bra 	$L__BB9_127;
	setp.lt.f64 	%p12, %fd165, %fd164;
	setp.lt.s64 	%p13, %rd457, %rd458;
	or.pred  	%p14, %p12, %p13;
	selp.b64 	%rd458, %rd457, %rd458, %p14;
	selp.f64 	%fd380, %fd379, %fd380, %p14;
$L__BB9_127:
	abs.f64 	%fd168, %fd380;
	abs.f64 	%fd169, %fd409;
	setp.lt.f64 	%p15, %fd168, %fd169;
	@%p15 bra 	$L__BB9_129;
	setp.lt.f64 	%p16, %fd169, %fd168;
	setp.lt.s64 	%p17, %rd458, %rd495;
	or.pred  	%p18, %p16, %p17;
	selp.b64 	%rd495, %rd458, %rd495, %p18;
	selp.f64 	%fd409, %fd380, %fd409, %p18;
$L__BB9_129:
	setp.lt.u32 	%p19, %r29, 2560;
	mov.b64 	%rd474, 1280;
	@%p19 bra 	$L__BB9_165;
	add.s64 	%rd262, %rd1, -2560;
	mul.hi.u64 	%rd263, %rd262, -3689348814741910323;
	shr.u64 	%rd112, %rd263, 10;
	setp.lt.u64 	%p20, %rd262, 1280;
	mov.b64 	%rd474, 1280;
	@%p20 bra 	$L__BB9_153;
	add.s64 	%rd265, %rd112, 1;
	and.b64  	%rd460, %rd265, 36028797018963966;
	shl.b64 	%rd266, %rd98, 4;
	add.s64 	%rd267, %rd266, %rd236;
	add.s64 	%rd461, %rd267, 57352;
	mov.b64 	%rd474, 1280;
$L__BB9_132:
	add.s64 	%rd269, %rd461, -36872;
	// begin inline asm
	ld.global.nc.u64 %rd268, [%rd269];
	// end inline asm
	add.s64 	%rd271, %rd461, -36864;
	// begin inline asm
	ld.global.nc.u64 %rd464, [%rd271];
	// end inline asm
	mov.b64 	%fd383, %rd268;
	add.s64 	%rd273, %rd461, -32776;
	// begin inline asm
	ld.global.nc.u64 %rd272, [%rd273];
	// end inline asm
	add.s64 	%rd275, %rd461, -32768;
	// begin inline asm
	ld.global.nc.u64 %rd465, [%rd275];
	// end inline asm
	mov.b64 	%fd384, %rd272;
	add.s64 	%rd277, %rd461, -28680;
	// begin inline asm
	ld.global.nc.u64 %rd276, [%rd277];
	// end inline asm
	add.s64 	%rd279, %rd461, -28672;
	// begin inline asm
	ld.global.nc.u64 %rd466, [%rd279];
	// end inline asm
	mov.b64 	%fd385, %rd276;
	add.s64 	%rd281, %rd461, -24584;
	// begin inline asm
	ld.global.nc.u64 %rd280, [%rd281];
	// end inline asm
	add.s64 	%rd283, %rd461, -24576;
	// begin inline asm
	ld.global.nc.u64 %rd467, [%rd283];
	// end inline asm
	mov.b64 	%fd386, %rd280;
	add.s64 	%rd285, %rd461, -20488;
	// begin inline asm
	ld.global.nc.u64 %rd284, [%rd285];
	// end inline asm
	add.s64 	%rd287, %rd461, -20480;
	// begin inline asm
	ld.global.nc.u64 %rd468, [%rd287];
	// end inline asm
	mov.b64 	%fd387, %rd284;
	abs.f64 	%fd178, %fd409;
	abs.f64 	%fd179, %fd383;
	setp.lt.f64 	%p21, %fd178, %fd179;
	@%p21 bra 	$L__BB9_134;
	setp.lt.f64 	%p22, %fd179, %fd178;
	setp.lt.s64 	%p23, %rd495, %rd464;
	or.pred  	%p24, %p22, %p23;
	selp.b64 	%rd464, %rd495, %rd464, %p24;
	selp.f64 	%fd383, %fd409, %fd383, %p24;
$L__BB9_134:
	abs.f64 	%fd182, %fd383;
	abs.f64 	%fd183, %fd384;
	setp.lt.f64 	%p25, %fd182, %fd183;
	@%p25 bra 	$L__BB9_136;
	setp.lt.f64 	%p26, %fd183, %fd182;
	setp.lt.s64 	%p27, %rd464, %rd465;
	or.pred  	%p28, %p26, %p27;
	selp.b64 	%rd465, %rd464, %rd465, %p28;
	selp.f64 	%fd384, %fd383, %fd384, %p28;
$L__BB9_136:
	abs.f64 	%fd186, %fd384;
	abs.f64 	%fd187, %fd385;
	setp.lt.f64 	%p29, %fd186, %fd187;
	@%p29 bra 	$L__BB9_138;
	setp.lt.f64 	%p30, %fd187, %fd186;
	setp.lt.s64 	%p31, %rd465, %rd466;
	or.pred  	%p32, %p30, %p31;
	selp.b64 	%rd466, %rd465, %rd466, %p32;
	selp.f64 	%fd385, %fd384, %fd385, %p32;
$L__BB9_138:
	abs.f64 	%fd190, %fd385;
	abs.f64 	%fd191, %fd386;
	setp.lt.f64 	%p33, %fd190, %fd191;
	@%p33 bra 	$L__BB9_140;
	setp.lt.f64 	%p34, %fd191, %fd190;
	setp.lt.s64 	%p35, %rd466, %rd467;
	or.pred  	%p36, %p34, %p35;
	selp.b64 	%rd467, %rd466, %rd467, %p36;
	selp.f64 	%fd386, %fd385, %fd386, %p36;
$L__BB9_140:
	abs.f64 	%fd194, %fd386;
	abs.f64 	%fd195, %fd387;
	setp.lt.f64 	%p37, %fd194, %fd195;
	@%p37 bra 	$L__BB9_142;
	setp.lt.f64 	%p38, %fd195, %fd194;
	setp.lt.s64 	%p39, %rd467, %rd468;
	or.pred  	%p40, %p38, %p39;
	selp.b64 	%rd468, %rd467, %rd468, %p40;
	selp.f64 	%fd387, %fd386, %fd387, %p40;
$L__BB9_142:
	add.s64 	%rd289, %rd461, -16392;
	// begin inline asm
	ld.global.nc.u64 %rd288, [%rd289];
	// end inline asm
	add.s64 	%rd291, %rd461, -16384;
	// begin inline asm
	ld.global.nc.u64 %rd469, [%rd291];
	// end inline asm
	mov.b64 	%fd388, %rd288;
	add.s64 	%rd293, %rd461, -12296;
	// begin inline asm
	ld.global.nc.u64 %rd292, [%rd293];
	// end inline asm
	add.s64 	%rd295, %rd461, -12288;
	// begin inline asm
	ld.global.nc.u64 %rd470, [%rd295];
	// end inline asm
	mov.b64 	%fd389, %rd292;
	add.s64 	%rd297, %rd461, -8200;
	// begin inline asm
	ld.global.nc.u64 %rd296, [%rd297];
	// end inline asm
	add.s64 	%rd299, %rd461, -8192;
	// begin inline asm
	ld.global.nc.u64 %rd471, [%rd299];
	// end inline asm
	mov.b64 	%fd390, %rd296;
	add.s64 	%rd301, %rd461, -4104;
	// begin inline asm
	ld.global.nc.u64 %rd300, [%rd301];
	// end inline asm
	add.s64 	%rd303, %rd461, -4096;
	// begin inline asm
	ld.global.nc.u64 %rd472, [%rd303];
	// end inline asm
	mov.b64 	%fd391, %rd300;
	add.s64 	%rd305, %rd461, -8;
	// begin inline asm
	ld.global.nc.u64 %rd304, [%rd305];
	// end inline asm
	// begin inline asm
	ld.global.nc.u64 %rd495, [%rd461];
	// end inline asm
	mov.b64 	%fd409, %rd304;
	abs.f64 	%fd203, %fd387;
	abs.f64 	%fd204, %fd388;
	setp.lt.f64 	%p41, %fd203, %fd204;
	@%p41 bra 	$L__BB9_144;
	setp.lt.f64 	%p42, %fd204, %fd203;
	setp.lt.s64 	%p43, %rd468, %rd469;
	or.pred  	%p44, %p42, %p43;
	selp.b64 	%rd469, %rd468, %rd469, %p44;
	selp.f64 	%fd388, %fd387, %fd388, %p44;
$L__BB9_144:
	abs.f64 	%fd207, %fd388;
	abs.f64 	%fd208, %fd389;
	setp.lt.f64 	%p45, %fd207, %fd208;
	@%p45 bra 	$L__BB9_146;
	setp.lt.f64 	%p46, %fd208, %fd207;
	setp.lt.s64 	%p47, %rd469, %rd470;
	or.pred  	%p48, %p46, %p47;
	selp.b64 	%rd470, %rd469, %rd470, %p48;
	selp.f64 	%fd389, %fd388, %fd389, %p48;
$L__BB9_146:
	abs.f64 	%fd211, %fd389;
	abs.f64 	%fd212, %fd390;
	setp.lt.f64 	%p49, %fd211, %fd212;
	@%p49 bra 	$L__BB9_148;
	setp.lt.f64 	%p50, %fd212, %fd211;
	setp.lt.s64 	%p51, %rd470, %rd471;
	or.pred  	%p52, %p50, %p51;
	selp.b64 	%rd471, %rd470, %rd471, %p52;
	selp.f64 	%fd390, %fd389, %fd390, %p52;
$L__BB9_148:
	abs.f64 	%fd215, %fd390;
	abs.f64 	%fd216, %fd391;
	setp.lt.f64 	%p53, %fd215, %fd216;
	@%p53 bra 	$L__BB9_150;
	setp.lt.f64 	%p54, %fd216, %fd215;
	setp.lt.s64 	%p55, %rd471, %rd472;
	or.pred  	%p56, %p54, %p55;
	selp.b64 	%rd472, %rd471, %rd472, %p56;
	selp.f64 	%fd391, %fd390, %fd391, %p56;
$L__BB9_150:
	abs.f64 	%fd219, %fd391;
	abs.f64 	%fd220, %fd409;
	setp.lt.f64 	%p57, %fd219, %fd220;
	@%p57 bra 	$L__BB9_152;
	setp.lt.f64 	%p58, %fd220, %fd219;
	setp.lt.s64 	%p59, %rd472, %rd495;
	or.pred  	%p60, %p58, %p59;
	selp.b64 	%rd495, %rd472, %rd495, %p60;
	selp.f64 	%fd409, %fd391, %fd409, %p60;
$L__BB9_152:
	add.s64 	%rd474, %rd474, 2560;
	add.s64 	%rd461, %rd461, 40960;
	add.s64 	%rd460, %rd460, -2;
	setp.ne.s64 	%p61, %rd460, 0;
	@%p61 bra 	$L__BB9_132;
$L__BB9_153:
	and.b64  	%rd308, %rd112, 1;
	setp.eq.b64 	%p62, %rd308, 1;
	@%p62 bra 	$L__BB9_165;
	shl.b64 	%rd329, %rd474, 4;
	mul.wide.u32 	%rd330, %r16, 16;
	add.s64 	%rd331, %rd236, %rd330;
	add.s64 	%rd310, %rd331, %rd329;
	// begin inline asm
	ld.global.nc.u64 %rd309, [%rd310];
	// end inline asm
	add.s64 	%rd312, %rd310, 8;
	// begin inline asm
	ld.global.nc.u64 %rd478, [%rd312];
	// end inline asm
	mov.b64 	%fd395, %rd309;
	add.s64 	%rd314, %rd310, 4096;
	// begin inline asm
	ld.global.nc.u64 %rd313, [%rd314];
	// end inline asm
	add.s64 	%rd316, %rd310, 4104;
	// begin inline asm
	ld.global.nc.u64 %rd479, [%rd316];
	// end inline asm
	mov.b64 	%fd396, %rd313;
	add.s64 	%rd318, %rd310, 8192;
	// begin inline asm
	ld.global.nc.u64 %rd317, [%rd318];
	// end inline asm
	add.s64 	%rd320, %rd310, 8200;
	// begin inline asm
	ld.global.nc.u64 %rd480, [%rd320];
	// end inline asm
	mov.b64 	%fd397, %rd317;
	add.s64 	%rd322, %rd310, 12288;
	// begin inline asm
	ld.global.nc.u64 %rd321, [%rd322];
	// end inline asm
	add.s64 	%rd324, %rd310, 12296;
	// begin inline asm
	ld.global.nc.u64 %rd481, [%rd324];
	// end inline asm
	mov.b64 	%fd398, %rd321;
	add.s64 	%rd326, %rd310, 16384;
	// begin inline asm
	ld.global.nc.u64 %rd325, [%rd326];
	// end inline asm
	add.s64 	%rd328, %rd310, 16392;
	// begin inline asm
	ld.global.nc.u64 %rd482, [%rd328];
	// end inline asm
	mov.b64 	%fd399, %rd325;
	abs.f64 	%fd230, %fd409;
	abs.f64 	%fd231, %fd395;
	setp.lt.f64 	%p63, %fd230, %fd231;
	@%p63 bra 	$L__BB9_156;
	setp.lt.f64 	%p64, %fd231, %fd230;
	setp.lt.s64 	%p65, %rd495, %rd478;
	or.pred  	%p66, %p64, %p65;
	selp.b64 	%rd478, %rd495, %rd478, %p66;
	selp.f64 	%fd395, %fd409, %fd395, %p66;
$L__BB9_156:
	abs.f64 	%fd234, %fd395;
	abs.f64 	%fd235, %fd396;
	setp.lt.f64 	%p67, %fd234, %fd235;
	@%p67 bra 	$L__BB9_158;
	setp.lt.f64 	%p68, %fd235, %fd234;
	setp.lt.s64 	%p69, %rd478, %rd479;
	or.pred  	%p70, %p68, %p69;
	selp.b64 	%rd479, %rd478, %rd479, %p70;
	selp.f64 	%fd396, %fd395, %fd396, %p70;
$L__BB9_158:
	abs.f64 	%fd238, %fd396;
	abs.f64 	%fd239, %fd397;
	setp.lt.f64 	%p71, %fd238, %fd239;
	@%p71 bra 	$L__BB9_160;
	setp.lt.f64 	%p72, %fd239, %fd238;
	setp.lt.s64 	%p73, %rd479, %rd480;
	or.pred  	%p74, %p72, %p73;
	selp.b64 	%rd480, %rd479, %rd480, %p74;
	selp.f64 	%fd397, %fd396, %fd397, %p74;
$L__BB9_160:
	abs.f64 	%fd242, %fd397;
	abs.f64 	%fd243, %fd398;
	setp.lt.f64 	%p75, %fd242, %fd243;
	@%p75 bra 	$L__BB9_162;
	setp.lt.f64 	%p76, %fd243, %fd242;
	setp.lt.s64 	%p77, %rd480, %rd481;
	or.pred  	%p78, %p76, %p77;
	selp.b64 	%rd481, %rd480, %rd481, %p78;
	selp.f64 	%fd398, %fd397, %fd398, %p78;
$L__BB9_162:
	abs.f64 	%fd246, %fd398;
	abs.f64 	%fd247, %fd399;
	setp.lt.f64 	%p79, %fd246, %fd247;
	@%p79 bra 	$L__BB9_164;
	setp.lt.f64 	%p80, %fd247, %fd246;
	setp.lt.s64 	%p81, %rd481, %rd482;
	or.pred  	%p82, %p80, %p81;
	selp.b64 	%rd482, %rd481, %rd482, %p82;
	selp.f64 	%fd399, %fd398, %fd399, %p82;
$L__BB9_164:
	add.s64 	%rd474, %rd474, 1280;
	mov.u64 	%rd495, %rd482;
	mov.f64 	%fd409, %fd399;
$L__BB9_165:
	cvt.s64.s32 	%rd332, %r29;
	setp.ge.s64 	%p83, %rd474, %rd332;
	@%p83 bra 	$L__BB9_188;
	cvt.u32.u64 	%r17, %rd474;
	sub.s32 	%r18, %r29, %r17;
	setp.ge.s32 	%p84, %r16, %r18;
	@%p84 bra 	$L__BB9_188;
	not.b32 	%r30, %r16;
	add.s32 	%r31, %r29, %r30;
	sub.s32 	%r19, %r31, %r17;
	and.b32  	%r32, %r19, 768;
	setp.eq.s32 	%p85, %r32, 768;
	mov.u32 	%r372, %r16;
	@%p85 bra 	$L__BB9_173;
	cvt.u64.u32 	%rd334, %r16;
	add.s64 	%rd335, %rd474, %rd334;
	shl.b64 	%rd336, %rd335, 4;
	add.s64 	%rd485, %rd236, %rd336;
	shr.u32 	%r33, %r19, 8;
	add.s32 	%r34, %r33, 1;
	and.b32  	%r35, %r34, 3;
	neg.s32 	%r370, %r35;
	mov.u32 	%r372, %r16;
$L__BB9_169:
	.pragma "nounroll";
	mov.u64 	%rd176, %rd495;
	mov.f64 	%fd251, %fd409;
	// begin inline asm
	ld.global.nc.u64 %rd337, [%rd485];
	// end inline asm
	add.s64 	%rd340, %rd485, 8;
	// begin inline asm
	ld.global.nc.u64 %rd339, [%rd340];
	// end inline asm
	mov.b64 	%fd252, %rd337;
	abs.f64 	%fd253, %fd251;
	abs.f64 	%fd254, %fd252;
	setp.lt.f64 	%p86, %fd253, %fd254;
	mov.f64 	%fd409, %fd252;
	mov.u64 	%rd495, %rd339;
	@%p86 bra 	$L__BB9_172;
	setp.lt.f64 	%p87, %fd254, %fd253;
	mov.f64 	%fd409, %fd251;
	mov.u64 	%rd495, %rd176;
	@%p87 bra 	$L__BB9_172;
	setp.lt.s64 	%p88, %rd176, %rd339;
	selp.f64 	%fd409, %fd251, %fd252, %p88;
	min.s64 	%rd495, %rd176, %rd339;
$L__BB9_172:
	add.s32 	%r372, %r372, 256;
	add.s64 	%rd485, %rd485, 4096;
	add.s32 	%r370, %r370, 1;
	setp.ne.s32 	%p89, %r370, 0;
	@%p89 bra 	$L__BB9_169;
$L__BB9_173:
	setp.lt.u32 	%p90, %r19, 768;
	@%p90 bra 	$L__BB9_188;
	cvt.u64.u32 	%rd341, %r372;
	add.s64 	%rd342, %rd474, %rd341;
	shl.b64 	%rd343, %rd342, 4;
	add.s64 	%rd344, %rd343, %rd236;
	add.s64 	%rd490, %rd344, 12296;
$L__BB9_175:
	add.s64 	%rd346, %rd490, -12296;
	// begin inline asm
	ld.global.nc.u64 %rd345, [%rd346];
	// end inline asm
	add.s64 	%rd348, %rd490, -12288;
	// begin inline asm
	ld.global.nc.u64 %rd347, [%rd348];
	// end inline asm
	mov.b64 	%fd260, %rd345;
	abs.f64 	%fd261, %fd409;
	abs.f64 	%fd262, %fd260;
	setp.lt.f64 	%p91, %fd261, %fd262;
	mov.f64 	%fd406, %fd260;
	mov.u64 	%rd492, %rd347;
	@%p91 bra 	$L__BB9_178;
	setp.lt.f64 	%p92, %fd262, %fd261;
	mov.f64 	%fd406, %fd409;
	mov.u64 	%rd492, %rd495;
	@%p92 bra 	$L__BB9_178;
	setp.lt.s64 	%p93, %rd495, %rd347;
	selp.f64 	%fd406, %fd409, %fd260, %p93;
	min.s64 	%rd492, %rd495, %rd347;
$L__BB9_178:
	add.s64 	%rd350, %rd490, -8200;
	// begin inline asm
	ld.global.nc.u64 %rd349, [%rd350];
	// end inline asm
	add.s64 	%rd352, %rd490, -8192;
	// begin inline asm
	ld.global.nc.u64 %rd351, [%rd352];
	// end inline asm
	mov.b64 	%fd265, %rd349;
	abs.f64 	%fd266, %fd406;
	abs.f64 	%fd267, %fd265;
	setp.lt.f64 	%p94, %fd266, %fd267;
	mov.f64 	%fd407, %fd265;
	mov.u64 	%rd493, %rd351;
	@%p94 bra 	$L__BB9_181;
	setp.lt.f64 	%p95, %fd267, %fd266;
	mov.f64 	%fd407, %fd406;
	mov.u64 	%rd493, %rd492;
	@%p95 bra 	$L__BB9_181;
	setp.lt.s64 	%p96, %rd492, %rd351;
	selp.f64 	%fd407, %fd406, %fd265, %p96;
	min.s64 	%rd493, %rd492, %rd351;
$L__BB9_181:
	add.s64 	%rd354, %rd490, -4104;
	// begin inline asm
	ld.global.nc.u64 %rd353, [%rd354];
	// end inline asm
	add.s64 	%rd356, %rd490, -4096;
	// begin inline asm
	ld.global.nc.u64 %rd355, [%rd356];
	// end inline asm
	mov.b64 	%fd270, %rd353;
	abs.f64 	%fd271, %fd407;
	abs.f64 	%fd272, %fd270;
	setp.lt.f64 	%p97, %fd271, %fd272;
	mov.f64 	%fd408, %fd270;
	mov.u64 	%rd494, %rd355;
	@%p97 bra 	$L__BB9_184;
	setp.lt.f64 	%p98, %fd272, %fd271;
	mov.f64 	%fd408, %fd407;
	mov.u64 	%rd494, %rd493;
	@%p98 bra 	$L__BB9_184;
	setp.lt.s64 	%p99, %rd493, %rd355;
	selp.f64 	%fd408, %fd407, %fd270, %p99;
	min.s64 	%rd494, %rd493, %rd355;
$L__BB9_184:
	add.s64 	%rd358, %rd490, -8;
	// begin inline asm
	ld.global.nc.u64 %rd357, [%rd358];
	// end inline asm
	// begin inline asm
	ld.global.nc.u64 %rd359, [%rd490];
	// end inline asm
	mov.b64 	%fd275, %rd357;
	abs.f64 	%fd276, %fd408;
	abs.f64 	%fd277, %fd275;
	setp.lt.f64 	%p100, %fd276, %fd277;
	mov.f64 	%fd409, %fd275;
	mov.u64 	%rd495, %rd359;
	@%p100 bra 	$L__BB9_187;
	setp.lt.f64 	%p101, %fd277, %fd276;
	mov.f64 	%fd409, %fd408;
	mov.u64 	%rd495, %rd494;
	@%p101 bra 	$L__BB9_187;
	setp.lt.s64 	%p102, %rd494, %rd359;
	selp.f64 	%fd409, %fd408, %fd275, %p102;
	min.s64 	%rd495, %rd494, %rd359;
$L__BB9_187:
	add.s32 	%r372, %r372, 1024;
	add.s64 	%rd490, %rd490, 16384;
	setp.lt.s32 	%p103, %r372, %r18;
	@%p103 bra 	$L__BB9_175;
$L__BB9_188:
	// begin inline asm
	mov.u32 %r36, %laneid;
	// end inline asm
	mov.b64 	%rd361, %fd409;
	mov.b64 	{%r38, %r43}, %rd361;
	mov.b32 	%r54, 1;
	mov.b32 	%r55, 31;
	mov.b32 	%r56, -1;
	// begin inline asm
	shfl.sync.down.b32 %r37, %r38, %r54, %r55, %r56;
	// end inline asm
	// begin inline asm
	shfl.sync.down.b32 %r42, %r43, %r54, %r55, %r56;
	// end inline asm
	mov.b64 	%rd362, {%r37, %r42};
	mov.b64 	%fd281, %rd362;
	mov.b64 	{%r48, %r53}, %rd495;
	// begin inline asm
	shfl.sync.down.b32 %r47, %r48, %r54, %r55, %r56;
	// end inline asm
	// begin inline asm
	shfl.sync.down.b32 %r52, %r53, %r54, %r55, %r56;
	// end inline asm
	mov.b64 	%rd200, {%r47, %r52};
	setp.gt.s32 	%p104, %r36, 30;
	mov.f64 	%fd411, %fd409;
	mov.u64 	%rd497, %rd495;
	@%p104 bra 	$L__BB9_192;
	abs.f64 	%fd282, %fd409;
	abs.f64 	%fd283, %fd281;
	setp.lt.f64 	%p105, %fd282, %fd283;
	mov.f64 	%fd411, %fd281;
	mov.u64 	%rd497, %rd200;
	@%p105 bra 	$L__BB9_192;
	setp.lt.f64 	%p106, %fd283, %fd282;
	mov.f64 	%fd411, %fd409;
	mov.u64 	%rd497, %rd495;
	@%p106 bra 	$L__BB9_192;
	setp.lt.s64 	%p107, %rd495, %rd200;
	selp.f64 	%fd411, %fd409, %fd281, %p107;
	min.s64 	%rd497, %rd495, %rd200;
$L__BB9_192:
	mov.b64 	%rd363, %fd411;
	mov.b64 	{%r58, %r63}, %rd363;
	mov.b32 	%r74, 2;
	mov.b32 	%r75, 31;
	mov.b32 	%r76, -1;
	// begin inline asm
	shfl.sync.down.b32 %r57, %r58, %r74, %r75, %r76;
	// end inline asm
	// begin inline asm
	shfl.sync.down.b32 %r62, %r63, %r74, %r75, %r76;
	// end inline asm
	mov.b64 	%rd364, {%r57, %r62};
	mov.b64 	%fd286, %rd364;
	mov.b64 	{%r68, %r73}, %rd497;
	// begin inline asm
	shfl.sync.down.b32 %r67, %r68, %r74, %r75, %r76;
	// end inline asm
	// begin inline asm
	shfl.sync.down.b32 %r72, %r73, %r74, %r75, %r76;
	// end inline asm
	mov.b64 	%rd203, {%r67, %r72};
	setp.gt.s32 	%p108, %r36, 29;
	mov.f64 	%fd412, %fd411;
	mov.u64 	%rd498, %rd497;
	@%p108 bra 	$L__BB9_196;
	abs.f64 	%fd287, %fd411;
	abs.f64 	%fd288, %fd286;
	setp.lt.f64 	%p109, %fd287, %fd288;
	mov.f64 	%fd412, %fd286;
	mov.u64 	%rd498, %rd203;
	@%p109 bra 	$L__BB9_196;
	setp.lt.f64 	%p110, %fd288, %fd287;
	mov.f64 	%fd412, %fd411;
	mov.u64 	%rd498, %rd497;
	@%p110 bra 	$L__BB9_196;
	setp.lt.s64 	%p111, %rd497, %rd203;
	selp.f64 	%fd412, %fd411, %fd286, %p111;
	min.s64 	%rd498, %rd497, %rd203;
$L__BB9_196:
	mov.b64 	%rd365, %fd412;
	mov.b64 	{%r78, %r83}, %rd365;
	mov.b32 	%r94, 4;
	mov.b32 	%r95, 31;
	mov.b32 	%r96, -1;
	// begin inline asm
	shfl.sync.down.b32 %r77, %r78, %r94, %r95, %r96;
	// end inline asm
	// begin inline asm
	shfl.sync.down.b32 %r82, %r83, %r94, %r95, %r96;
	// end inline asm
	mov.b64 	%rd366, {%r77, %r82};
	mov.b64 	%fd291, %rd366;
	mov.b64 	{%r88, %r93}, %rd498;
	// begin inline asm
	shfl.sync.down.b32 %r87, %r88, %r94, %r95, %r96;
	// end inline asm
	// begin inline asm
	shfl.sync.down.b32 %r92, %r93, %r94, %r95, %r96;
	// end inline asm
	mov.b64 	%rd206, {%r87, %r92};
	setp.gt.s32 	%p112, %r36, 27;
	mov.f64 	%fd413, %fd412;
	mov.u64 	%rd499, %rd498;
	@%p112 bra 	$L__BB9_200;
	abs.f64 	%fd292, %fd412;
	abs.f64 	%fd293, %fd291;
	setp.lt.f64 	%p113, %fd292, %fd293;
	mov.f64 	%fd413, %fd291;
	mov.u64 	%rd499, %rd206;
	@%p113 bra 	$L__BB9_200;
	setp.lt.f64 	%p114, %fd293, %fd292;
	mov.f64 	%fd413, %fd412;
	mov.u64 	%rd499, %rd498;
	@%p114 bra 	$L__BB9_200;
	setp.lt.s64 	%p115, %rd498, %rd206;
	selp.f64 	%fd413, %fd412, %fd291, %p115;
	min.s64 	%rd499, %rd498, %rd206;
$L__BB9_200:
	mov.b64 	%rd367, %fd413;
	mov.b64 	{%r98, %r103}, %rd367;
	mov.b32 	%r114, 8;
	mov.b32 	%r115, 31;
	mov.b32 	%r116, -1;
	// begin inline asm
	shfl.sync.down.b32 %r97, %r98, %r114, %r115, %r116;
	// end inline asm
	// begin inline asm
	shfl.sync.down.b32 %r102, %r103, %r114, %r115, %r116;
	// end inline asm
	mov.b64 	%rd368, {%r97, %r102};
	mov.b64 	%fd296, %rd368;
	mov.b64 	{%r108, %r113}, %rd499;
	// begin inline asm
	shfl.sync.down.b32 %r107, %r108, %r114, %r115, %r116;
	// end inline asm
	// begin inline asm
	shfl.sync.down.b32 %r112, %r113, %r114, %r115, %r116;
	// end inline asm
	mov.b64 	%rd209, {%r107, %r112};
	setp.gt.s32 	%p116, %r36, 23;
	mov.f64 	%fd414, %fd413;
	mov.u64 	%rd500, %rd499;
	@%p116 bra 	$L__BB9_204;
	abs.f64 	%fd297, %fd413;
	abs.f64 	%fd298, %fd296;
	setp.lt.f64 	%p117, %fd297, %fd298;
	mov.f64 	%fd414, %fd296;
	mov.u64 	%rd500, %rd209;
	@%p117 bra 	$L__BB9_204;
	setp.lt.f64 	%p118, %fd298, %fd297;
	mov.f64 	%fd414, %fd413;
	mov.u64 	%rd500, %rd499;
	@%p118 bra 	$L__BB9_204;
	setp.lt.s64 	%p119, %rd499, %rd209;
	selp.f64 	%fd414, %fd413, %fd296, %p119;
	min.s64 	%rd500, %rd499, %rd209;
$L__BB9_204:
	mov.b64 	%rd369, %fd414;
	mov.b64 	{%r118, %r123}, %rd369;
	mov.b32 	%r134, 16;
	mov.b32 	%r135, 31;
	mov.b32 	%r136, -1;
	// begin inline asm
	shfl.sync.down.b32 %r117, %r118, %r134, %r135, %r136;
	// end inline asm
	// begin inline asm
	shfl.sync.down.b32 %r122, %r123, %r134, %r135, %r136;
	// end inline asm
	mov.b64 	%rd370, {%r117, %r122};
	mov.b64 	%fd301, %rd370;
	mov.b64 	{%r128, %r133}, %rd500;
	// begin inline asm
	shfl.sync.down.b32 %r127, %r128, %r134, %r135, %r136;
	// end inline asm
	// begin inline asm
	shfl.sync.down.b32 %r132, %r133, %r134, %r135, %r136;
	// end inline asm
	mov.b64 	%rd212, {%r127, %r132};
	setp.gt.s32 	%p120, %r36, 15;
	mov.f64 	%fd422, %fd414;
	mov.u64 	%rd508, %rd500;
	@%p120 bra 	$L__BB9_208;
	abs.f64 	%fd302, %fd414;
	abs.f64 	%fd303, %fd301;
	setp.lt.f64 	%p121, %fd302, %fd303;
	mov.f64 	%fd422, %fd301;
	mov.u64 	%rd508, %rd212;
	@%p121 bra 	$L__BB9_208;
	setp.lt.f64 	%p122, %fd303, %fd302;
	mov.f64 	%fd422, %fd414;
	mov.u64 	%rd508, %rd500;
	@%p122 bra 	$L__BB9_208;
	setp.lt.s64 	%p123, %rd500, %rd212;
	selp.f64 	%fd422, %fd414, %fd301, %p123;
	min.s64 	%rd508, %rd500, %rd212;
$L__BB9_208:
	setp.ne.s32 	%p124, %r36, 0;
	@%p124 bra 	$L__BB9_210;
	shr.u32 	%r137, %r16, 1;
	and.b32  	%r138, %r137, 496;
	mov.u32 	%r139, _ZN6thrust24THRUST_300001_SM_1000_NS8cuda_cub4core6detail5shmemE;
	add.s32 	%r140, %r139, %r138;
	st.shared.f64 	[%r140+8], %fd422;
	st.shared.u64 	[%r140+16], %rd508;
$L__BB9_210:
	bar.sync 	0;
	setp.ne.s32 	%p125, %r16, 0;
	@%p125 bra 	$L__BB9_232;
	ld.shared.f64 	%fd306, [_ZN6thrust24THRUST_300001_SM_1000_NS8cuda_cub4core6detail5shmemE+24];
	ld.shared.u64 	%rd215, [_ZN6thrust24THRUST_300001_SM_1000_NS8cuda_cub4core6detail5shmemE+32];
	abs.f64 	%fd307, %fd422;
	abs.f64 	%fd308, %fd306;
	setp.lt.f64 	%p126, %fd307, %fd308;
	mov.f64 	%fd416, %fd306;
	mov.u64 	%rd502, %rd215;
	@%p126 bra 	$L__BB9_214;
	setp.lt.f64 	%p127, %fd308, %fd307;
	mov.f64 	%fd416, %fd422;
	mov.u64 	%rd502, %rd508;
	@%p127 bra 	$L__BB9_214;
	setp.lt.s64 	%p128, %rd508, %rd215;
	selp.f64 	%fd416, %fd422, %fd306, %p128;
	min.s64 	%rd502, %rd508, %rd215;
$L__BB9_214:
	ld.shared.f64 	%fd311, [_ZN6thrust24THRUST_300001_SM_1000_NS8cuda_cub4core6detail5shmemE+40];
	ld.shared.u64 	%rd218, [_ZN6thrust24THRUST_300001_SM_1000_NS8cuda_cub4core6detail5shmemE+48];
	abs.f64 	%fd312, %fd416;
	abs.f64 	%fd313, %fd311;
	setp.lt.f64 	%p129, %fd312, %fd313;
	mov.f64 	%fd417, %fd311;
	mov.u64 	%rd503, %rd218;
	@%p129 bra 	$L__BB9_217;
	setp.lt.f64 	%p130, %fd313, %fd312;
	mov.f64 	%fd417, %fd416;
	mov.u64 	%rd503, %rd502;
	@%p130 bra 	$L__BB9_217;
	setp.lt.s64 	%p131, %rd502, %rd218;
	selp.f64 	%fd417, %fd416, %fd311, %p131;
	min.s64 	%rd503, %rd502, %rd218;
$L__BB9_217:
	ld.shared.f64 	%fd316, [_ZN6thrust24THRUST_300001_SM_1000_NS8cuda_cub4core6detail5shmemE+56];
	ld.shared.u64 	%rd221, [_ZN6thrust24THRUST_300001_SM_1000_NS8cuda_cub4core6detail5shmemE+64];
	abs.f64 	%fd317, %fd417;
	abs.f64 	%fd318, %fd316;
	setp.lt.f64 	%p132, %fd317, %fd318;
	mov.f64 	%fd418, %fd316;
	mov.u64 	%rd504, %rd221;
	@%p132 bra 	$L__BB9_220;
	setp.lt.f64 	%p133, %fd318, %fd317;
	mov.f64 	%fd418, %fd417;
	mov.u64 	%rd504, %rd503;
	@%p133 bra 	$L__BB9_220;
	setp.lt.s64 	%p134, %rd503, %rd221;
	selp.f64 	%fd418, %fd417, %fd316, %p134;
	min.s64 	%rd504, %rd503, %rd221;
$L__BB9_220:
	ld.shared.f64 	%fd321, [_ZN6thrust24THRUST_300001_SM_1000_NS8cuda_cub4core6detail5shmemE+72];
	ld.shared.u64 	%rd224, [_ZN6thrust24THRUST_300001_SM_1000_NS8cuda_cub4core6detail5shmemE+80];
	abs.f64 	%fd322, %fd418;
	abs.f64 	%fd323, %fd321;
	setp.lt.f64 	%p135, %fd322, %fd323;
	mov.f64 	%fd419, %fd321;
	mov.u64 	%rd505, %rd224;
	@%p135 bra 	$L__BB9_223;
	setp.lt.f64 	%p136, %fd323, %fd322;
	mov.f64 	%fd419, %fd418;
	mov.u64 	%rd505, %rd504;
	@%p136 bra 	$L__BB9_223;
	setp.lt.s64 	%p137, %rd504, %rd224;
	selp.f64 	%fd419, %fd418, %fd321, %p137;
	min.s64 	%rd505, %rd504, %rd224;
$L__BB9_223:
	ld.shared.f64 	%fd326, [_ZN6thrust24THRUST_300001_SM_1000_NS8cuda_cub4core6detail5shmemE+88];
	ld.shared.u64 	%rd227, [_ZN6thrust24THRUST_300001_SM_1000_NS8cuda_cub4core6detail5shmemE+96];
	abs.f64 	%fd327, %fd419;
	abs.f64 	%fd328, %fd326;
	setp.lt.f64 	%p138, %fd327, %fd328;
	mov.f64 	%fd420, %fd326;
	mov.u64 	%rd506, %rd227;
	@%p138 bra 	$L__BB9_226;
	setp.lt.f64 	%p139, %fd328, %fd327;
	mov.f64 	%fd420, %fd419;
	mov.u64 	%rd506, %rd505;
	@%p139 bra 	$L__BB9_226;
	setp.lt.s64 	%p140, %rd505, %rd227;
	selp.f64 	%fd420, %fd419, %fd326, %p140;
	min.s64 	%rd506, %rd505, %rd227;
$L__BB9_226:
	ld.shared.f64 	%fd331, [_ZN6thrust24THRUST_300001_SM_1000_NS8cuda_cub4core6detail5shmemE+104];
	ld.shared.u64 	%rd230, [_ZN6thrust24THRUST_300001_SM_1000_NS8cuda_cub4core6detail5shmemE+112];
	abs.f64 	%fd332, %fd420;
	abs.f64 	%fd333, %fd331;
	setp.lt.f64 	%p141, %fd332, %fd333;
	mov.f64 	%fd421, %fd331;
	mov.u64 	%rd507, %rd230;
	@%p141 bra 	$L__BB9_229;
	setp.lt.f64 	%p142, %fd333, %fd332;
	mov.f64 	%fd421, %fd420;
	mov.u64 	%rd507, %rd506;
	@%p142 bra 	$L__BB9_229;
	setp.lt.s64 	%p143, %rd506, %rd230;
	selp.f64 	%fd421, %fd420, %fd331, %p143;
	min.s64 	%rd507, %rd506, %rd230;
$L__BB9_229:
	ld.shared.f64 	%fd336, [_ZN6thrust24THRUST_300001_SM_1000_NS8cuda_cub4core6detail5shmemE+120];
	ld.shared.u64 	%rd233, [_ZN6thrust24THRUST_300001_SM_1000_NS8cuda_cub4core6detail5shmemE+128];
	abs.f64 	%fd337, %fd421;
	abs.f64 	%fd338, %fd336;
	setp.lt.f64 	%p144, %fd337, %fd338;
	mov.u64 	%rd508, %rd233;
	mov.f64 	%fd422, %fd336;
	@%p144 bra 	$L__BB9_232;
	setp.lt.f64 	%p145, %fd338, %fd337;
	mov.u64 	%rd508, %rd507;
	mov.f64 	%fd422, %fd421;
	@%p145 bra 	$L__BB9_232;
	setp.lt.s64 	%p146, %rd507, %rd233;
	selp.f64 	%fd422, %fd421, %fd336, %p146;
	min.s64 	%rd508, %rd507, %rd233;
$L__BB9_232:
	mov.u32 	%r364, %tid.x;
	setp.ne.s32 	%p263, %r364, 0;
	@%p263 bra 	$L__BB9_234;
	ld.param.u64 	%rd421, [_ZN6thrust24THRUST_300001_SM_1000_NS8cuda_cub4core6detail13_kernel_agentINS1_8__reduce11ReduceAgentIPN4cuda3std3__45tupleIJdlEEESC_SB_lNS1_9__extrema9arg_max_fIdl14abs_comparatorEEEEJSC_SC_iSG_EEEvDpT0__param_1];
	cvta.to.global.u64 	%rd420, %rd421;
	st.global.f64 	[%rd420], %fd422;
	st.global.u64 	[%rd420+8], %rd508;
$L__BB9_234:
	ret;

}
	// .globl	_ZN3cub18CUB_300001_SM_10006detail11EmptyKernelIvEEvv
.visible .entry _ZN3cub18CUB_300001_SM_10006detail11EmptyKernelIvEEvv()
{


	ret;

}


// ===== COMPILED SASS (sm_100) =====

	.target	sm_100

	.elftype	@"ET_EXEC"


//--------------------- .note.nv.tkinfo           --------------------------
	.section	.note.nv.tkinfo,"",@"SHT_NOTE"
	.sectionflags	@"SHF_NOTE_NV_TKINFO"
	.tkinfo
        /*0018*/ 	.word	0x00000002
        /*0030*/ 	.string	""
        /*0030*/ 	.string	"ptxas"
        /*0030*/ 	.string	"Cuda compilation tools, release 13.0, V13.0.88"
        /*0030*/ 	.string	"Build cuda_13.0.r13.0/compiler.36424714_0"
        /*0030*/ 	.string	"-arch sm_100 -m 64 "



//--------------------- .note.nv.cuinfo           --------------------------
	.section	.note.nv.cuinfo,"",@"SHT_NOTE"
	.sectionflags	@"SHF_NOTE_NV_CUINFO"
        /*0018*/ 	.short	0x0002
        /*001a*/ 	.short	0x0064
        /*001c*/ 	.short	0x0082
	.zero		2


//--------------------- .nv.info                  --------------------------
	.section	.nv.info,"",@"SHT_CUDA_INFO"
	.align	4


	//----- nvinfo : EIATTR_REGCOUNT
	.align		4
        /*0000*/ 	.byte	0x04, 0x2f
        /*0002*/ 	.short	(.L_46 - .L_45)
	.align		4
.L_45:
        /*0004*/ 	.word	index@(_Z8swapRowsPdiii)
        /*0008*/ 	.word	0x0000001c


	//----- nvinfo : EIATTR_FRAME_SIZE
	.align		4
.L_46:
        /*000c*/ 	.byte	0x04, 0x11
        /*000e*/ 	.short	(.L_48 - .L_47)
	.align		4
.L_47:
        /*0010*/ 	.word	index@(_Z8swapRowsPdiii)
        /*0014*/ 	.word	0x00000000


	//----- nvinfo : EIATTR_REGCOUNT
	.align		4
.L_48:
        /*0018*/ 	.byte	0x04, 0x2f
        /*001a*/ 	.short	(.L_50 - .L_49)
	.align		4
.L_49:
        /*001c*/ 	.word	index@(_Z12updateMatrixPdii)
        /*0020*/ 	.word	0x00000026


	//----- nvinfo : EIATTR_FRAME_SIZE
	.align		4
.L_50:
        /*0024*/ 	.byte	0x04, 0x11
        /*0026*/ 	.short	(.L_52 - .L_51)
	.align		4
.L_51:
        /*0028*/ 	.word	index@($__internal_0_$__cuda_sm20_div_rn_f64_full)
        /*002c*/ 	.word	0x00000000


	//----- nvinfo : EIATTR_FRAME_SIZE
	.align		4
.L_52:
        /*0030*/ 	.byte	0x04, 0x11
        /*0032*/ 	.short	(.L_54 - .L_53)
	.align		4
.L_53:
        /*0034*/ 	.word	index@(_Z12updateMatrixPdii)
        /*0038*/ 	.word	0x00000000


	//----- nvinfo : EIATTR_REGCOUNT
	.align		4
.L_54:
        /*003c*/ 	.byte	0x04, 0x2f
        /*003e*/ 	.short	(.L_56 - .L_55)
	.align		4
.L_55:
        /*0040*/ 	.word	index@(_ZN6thrust24THRUST_300001_SM_1000_NS8cuda_cub4core6detail13_kernel_agentINS1_8__reduce11ReduceAgentINS0_12zip_iteratorIN4cuda3std3__45tupleIJNS0_10device_ptrIdEENS0_17counting_iteratorIlNS0_11use_defaultESF_SF_EEEEEEEPNSB_IJdlEEESJ_iNS1_9__extrema9arg_max_fIdl14abs_comparatorEEEEJSI_SK_iSO_EEEvDpT0_)
        /*0044*/ 	.word	0x00000020


	//----- nvinfo : EIATTR_FRAME_SIZE
	.align		4
.L_56:
        /*0048*/ 	.byte	0x04, 0x11
        /*004a*/ 	.short	(.L_58 - .L_57)
	.align		4
.L_57:
        /*004c*/ 	.word	index@(_ZN6thrust24THRUST_300001_SM_1000_NS8cuda_cub4core6detail13_kernel_agentINS1_8__reduce11ReduceAgentINS0_12zip_iteratorIN4cuda3std3__45tupleIJNS0_10device_ptrIdEENS0_17counting_iteratorIlNS0_11use_defaultESF_SF_EEEEEEEPNSB_IJdlEEESJ_iNS1_9__extrema9arg_max_fIdl14abs_comparatorEEEEJSI_SK_iSO_EEEvDpT0_)
        /*0050*/ 	.word	0x00000000


	//----- nvinfo : EIATTR_REGCOUNT
	.align		4
.L_58:
        /*0054*/ 	.byte	0x04, 0x2f
        /*0056*/ 	.short	(.L_60 - .L_59)
	.align		4
.L_59:
        /*0058*/ 	.word	index@(_ZN6thrust24THRUST_300001_SM_1000_NS8cuda_cub4core6detail13_kernel_agentINS1_8__reduce11ReduceAgentINS0_12zip_iteratorIN4cuda3std3__45tupleIJNS0_10device_ptrIdEENS0_17counting_iteratorIlNS0_11use_defaultESF_SF_EEEEEEEPNSB_IJdlEEESJ_iNS1_9__extrema9arg_max_fIdl14abs_comparatorEEEEJSI_SK_iN3cub18CUB_300001_SM_100013GridEvenShareIiEENSR_9GridQueueIjEESO_EEEvDpT0_)
        /*005c*/ 	.word	0x00000028


	//----- nvinfo : EIATTR_FRAME_SIZE
	.align		4
.L_60:
        /*0060*/ 	.byte	0x04, 0x11
        /*0062*/ 	.short	(.L_62 - .L_61)
	.align		4
.L_61:
        /*0064*/ 	.word	index@(_ZN6thrust24THRUST_300001_SM_1000_NS8cuda_cub4core6detail13_kernel_agentINS1_8__reduce11ReduceAgentINS0_12zip_iteratorIN4cuda3std3__45tupleIJNS0_10device_ptrIdEENS0_17counting_iteratorIlNS0_11use_defaultESF_SF_EEEEEEEPNSB_IJdlEEESJ_iNS1_9__extrema9arg_max_fIdl14abs_comparatorEEEEJSI_SK_iN3cub18CUB_300001_SM_100013GridEvenShareIiEENSR_9GridQueueIjEESO_EEEvDpT0_)
        /*0068*/ 	.word	0x00000000


	//----- nvinfo : EIATTR_REGCOUNT
	.align		4
.L_62:
        /*006c*/ 	.byte	0x04, 0x2f
        /*006e*/ 	.short	(.L_64 - .L_63)
	.align		4
.L_63:
        /*0070*/ 	.word	index@(_ZN6thrust24THRUST_300001_SM_1000_NS8cuda_cub4core6detail13_kernel_agentINS1_8__reduce10DrainAgentIiEEJN3cub18CUB_300001_SM_10009GridQueueIjEEiEEEvDpT0_)
        /*0074*/ 	.word	0x00000008


	//----- nvinfo : EIATTR_FRAME_SIZE
	.align		4
.L_64:
        /*0078*/ 	.byte	0x04, 0x11
        /*007a*/ 	.short	(.L_66 - .L_65)
	.align		4
.L_65:
        /*007c*/ 	.word	index@(_ZN6thrust24THRUST_300001_SM_1000_NS8cuda_cub4core6detail13_kernel_agentINS1_8__reduce10DrainAgentIiEEJN3cub18CUB_300001_SM_10009GridQueueIjEEiEEEvDpT0_)
        /*0080*/ 	.word	0x00000000


	//----- nvinfo : EIATTR_REGCOUNT
	.align		4
.L_66:
        /*0084*/ 	.byte	0x04, 0x2f
        /*0086*/ 	.short	(.L_68 - .L_67)
	.align		4
.L_67:
        /*0088*/ 	.word	index@(_ZN6thrust24THRUST_300001_SM_1000_NS8cuda_cub4core6detail13_kernel_agentINS1_8__reduce11ReduceAgentIPN4cuda3std3__45tupleIJdlEEESC_SB_iNS1_9__extrema9arg_max_fIdl14abs_comparatorEEEEJSC_SC_iSG_EEEvDpT0_)
        /*008c*/ 	.word	0x00000020


	//----- nvinfo : EIATTR_FRAME_SIZE
	.align		4
.L_68:
        /*0090*/ 	.byte	0x04, 0x11
        /*0092*/ 	.short	(.L_70 - .L_69)
	.align		4
.L_69:
        /*0094*/ 	.word	index@(_ZN6thrust24THRUST_300001_SM_1000_NS8cuda_cub4core6detail13_kernel_agentINS1_8__reduce11ReduceAgentIPN4cuda3std3__45tupleIJdlEEESC_SB_iNS1_9__extrema9arg_max_fIdl14abs_comparatorEEEEJSC_SC_iSG_EEEvDpT0_)
        /*0098*/ 	.word	0x00000000


	//----- nvinfo : EIATTR_REGCOUNT
	.align		4
.L_70:
        /*009c*/ 	.byte	0x04, 0x2f
        /*009e*/ 	.short	(.L_72 - .L_71)
	.align		4
.L_71:
        /*00a0*/ 	.word	index@(_ZN6thrust24THRUST_300001_SM_1000_NS8cuda_cub4core6detail13_kernel_agentINS1_8__reduce11ReduceAgentINS0_12zip_iteratorIN4cuda3std3__45tupleIJNS0_10device_ptrIdEENS0_17counting_iteratorIlNS0_11use_defaultESF_SF_EEEEEEEPNSB_IJdlEEESJ_lNS1_9__extrema9arg_max_fIdl14abs_comparatorEEEEJSI_SK_lSO_EEEvDpT0_)
        /*00a4*/ 	.word	0x00000020


	//----- nvinfo : EIATTR_FRAME_SIZE
	.align		4
.L_72:
        /*00a8*/ 	.byte	0x04, 0x11
        /*00aa*/ 	.short	(.L_74 - .L_73)
	.align		4
.L_73:
        /*00ac*/ 	.word	index@(_ZN6thrust24THRUST_300001_SM_1000_NS8cuda_cub4core6detail13_kernel_agentINS1_8__reduce11ReduceAgentINS0_12zip_iteratorIN4cuda3std3__45tupleIJNS0_10device_ptrIdEENS0_17counting_iteratorIlNS0_11use_defaultESF_SF_EEEEEEEPNSB_IJdlEEESJ_lNS1_9__extrema9arg_max_fIdl14abs_comparatorEEEEJSI_SK_lSO_EEEvDpT0_)
        /*00b0*/ 	.word	0x00000000


	//----- nvinfo : EIATTR_REGCOUNT
	.align		4
.L_74:
        /*00b4*/ 	.byte	0x04, 0x2f
        /*00b6*/ 	.short	(.L_76 - .L_75)
	.align		4
.L_75:
        /*00b8*/ 	.word	index@(_ZN6thrust24THRUST_300001_SM_1000_NS8cuda_cub4core6detail13_kernel_agentINS1_8__reduce11ReduceAgentINS0_12zip_iteratorIN4cuda3std3__45tupleIJNS0_10device_ptrIdEENS0_17counting_iteratorIlNS0_11use_defaultESF_SF_EEEEEEEPNSB_IJdlEEESJ_lNS1_9__extrema9arg_max_fIdl14abs_comparatorEEEEJSI_SK_lN3cub18CUB_300001_SM_100013GridEvenShareIlEENSR_9GridQueueIyEESO_EEEvDpT0_)
        /*00bc*/ 	.word	0x00000020


	//----- nvinfo : EIATTR_FRAME_SIZE
	.align		4
.L_76:
        /*00c0*/ 	.byte	0x04, 0x11
        /*00c2*/ 	.short	(.L_78 - .L_77)
	.align		4
.L_77:
        /*00c4*/ 	.word	index@(_ZN6thrust24THRUST_300001_SM_1000_NS8cuda_cub4core6detail13_kernel_agentINS1_8__reduce11ReduceAgentINS0_12zip_iteratorIN4cuda3std3__45tupleIJNS0_10device_ptrIdEENS0_17counting_iteratorIlNS0_11use_defaultESF_SF_EEEEEEEPNSB_IJdlEEESJ_lNS1_9__extrema9arg_max_fIdl14abs_comparatorEEEEJSI_SK_lN3cub18CUB_300001_SM_100013GridEvenShareIlEENSR_9GridQueueIyEESO_EEEvDpT0_)
        /*00c8*/ 	.word	0x00000000


	//----- nvinfo : EIATTR_REGCOUNT
	.align		4
.L_78:
        /*00cc*/ 	.byte	0x04, 0x2f
        /*00ce*/ 	.short	(.L_80 - .L_79)
	.align		4
.L_79:
        /*00d0*/ 	.word	index@(_ZN6thrust24THRUST_300001_SM_1000_NS8cuda_cub4core6detail13_kernel_agentINS1_8__reduce10DrainAgentIlEEJN3cub18CUB_300001_SM_10009GridQueueIyEElEEEvDpT0_)
        /*00d4*/ 	.word	0x00000008


	//----- nvinfo : EIATTR_FRAME_SIZE
	.align		4
.L_80:
        /*00d8*/ 	.byte	0x04, 0x11
        /*00da*/ 	.short	(.L_82 - .L_81)
	.align		4
.L_81:
        /*00dc*/ 	.word	index@(_ZN6thrust24THRUST_300001_SM_1000_NS8cuda_cub4core6detail13_kernel_agentINS1_8__reduce10DrainAgentIlEEJN3cub18CUB_300001_SM_10009GridQueueIyEElEEEvDpT0_)
        /*00e0*/ 	.word	0x00000000


	//----- nvinfo : EIATTR_REGCOUNT
	.align		4
.L_82:
        /*00e4*/ 	.byte	0x04, 0x2f
        /*00e6*/ 	.short	(.L_84 - .L_83)
	.align		4
.L_83:
        /*00e8*/ 	.word	index@(_ZN6thrust24THRUST_300001_SM_1000_NS8cuda_cub4core6detail13_kernel_agentINS1_8__reduce11ReduceAgentIPN4cuda3std3__45tupleIJdlEEESC_SB_lNS1_9__extrema9arg_max_fIdl14abs_comparatorEEEEJSC_SC_iSG_EEEvDpT0_)
        /*00ec*/ 	.word	0x00000020


	//----- nvinfo : EIATTR_FRAME_SIZE
	.align		4
.L_84:
        /*00f0*/ 	.byte	0x04, 0x11
        /*00f2*/ 	.short	(.L_86 - .L_85)
	.align		4
.L_85:
        /*00f4*/ 	.word	index@(_ZN6thrust24THRUST_300001_SM_1000_NS8cuda_cub4core6detail13_kernel_agentINS1_8__reduce11ReduceAgentIPN4cuda3std3__45tupleIJdlEEESC_SB_lNS1_9__extrema9arg_max_fIdl14abs_comparatorEEEEJSC_SC_iSG_EEEvDpT0_)
        /*00f8*/ 	.word	0x00000000


	//----- nvinfo : EIATTR_REGCOUNT
	.align		4
.L_86:
        /*00fc*/ 	.byte	0x04, 0x2f
        /*00fe*/ 	.short	(.L_88 - .L_87)
	.align		4
.L_87:
        /*0100*/ 	.word	index@(_ZN3cub18CUB_300001_SM_10006detail11EmptyKernelIvEEvv)
        /*0104*/ 	.word	0x00000004


	//----- nvinfo : EIATTR_FRAME_SIZE
	.align		4
.L_88:
        /*0108*/ 	.byte	0x04, 0x11
        /*010a*/ 	.short	(.L_90 - .L_89)
	.align		4
.L_89:
        /*010c*/ 	.word	index@(_ZN3cub18CUB_300001_SM_10006detail11EmptyKernelIvEEvv)
        /*0110*/ 	.word	0x00000000


	//----- nvinfo : EIATTR_MIN_STACK_SIZE
	.align		4
.L_90:
        /*0114*/ 	.byte	0x04, 0x12
        /*0116*/ 	.short	(.L_92 - .L_91)
	.align		4
.L_91:
        /*0118*/ 	.word	index@(_ZN3cub18CUB_300001_SM_10006detail11EmptyKernelIvEEvv)
        /*011c*/ 	.word	0x00000000


	//----- nvinfo : EIATTR_MIN_STACK_SIZE
	.align		4
.L_92:
        /*0120*/ 	.byte	0x04, 0x12
        /*0122*/ 	.short	(.L_94 - .L_93)
	.align		4
.L_93:
        /*0124*/ 	.word	index@(_ZN6thrust24THRUST_300001_SM_1000_NS8cuda_cub4core6detail13_kernel_agentINS1_8__reduce11ReduceAgentIPN4cuda3std3__45tupleIJdlEEESC_SB_lNS1_9__extrema9arg_max_fIdl14abs_comparatorEEEEJSC_SC_iSG_EEEvDpT0_)
        /*0128*/ 	.word	0x00000000


	//----- nvinfo : EIATTR_MIN_STACK_SIZE
	.align		4
.L_94:
        /*012c*/ 	.byte	0x04, 0x12
        /*012e*/ 	.short	(.L_96 - .L_95)
	.align		4
.L_95:
        /*0130*/ 	.word	index@(_ZN6thrust24THRUST_300001_SM_1000_NS8cuda_cub4core6detail13_kernel_agentINS1_8__reduce10DrainAgentIlEEJN3cub18CUB_300001_SM_10009GridQueueIyEElEEEvDpT0_)
        /*0134*/ 	.word	0x00000000


	//----- nvinfo : EIATTR_MIN_STACK_SIZE
	.align		4
.L_96:
        /*0138*/ 	.byte	0x04, 0x12
        /*013a*/ 	.short	(.L_98 - .L_97)
	.align		4
.L_97:
        /*013c*/ 	.word	index@(_ZN6thrust24THRUST_300001_SM_1000_NS8cuda_cub4core6detail13_kernel_agentINS1_8__reduce11ReduceAgentINS0_12zip_iteratorIN4cuda3std3__45tupleIJNS0_10device_ptrIdEENS0_17counting_iteratorIlNS0_11use_defaultESF_SF_EEEEEEEPNSB_IJdlEEESJ_lNS1_9__extrema9arg_max_fIdl14abs_comparatorEEEEJSI_SK_lN3cub18CUB_300001_SM_100013GridEvenShareIlEENSR_9GridQueueIyEESO_EEEvDpT0_)
        /*0140*/ 	.word	0x00000000


	//----- nvinfo : EIATTR_MIN_STACK_SIZE
	.align		4
.L_98:
        /*0144*/ 	.byte	0x04, 0x12
        /*0146*/ 	.short	(.L_100 - .L_99)
	.align		4
.L_99:
        /*0148*/ 	.word	index@(_ZN6thrust24THRUST_300001_SM_1000_NS8cuda_cub4core6detail13_kernel_agentINS1_8__reduce11ReduceAgentINS0_12zip_iteratorIN4cuda3std3__45tupleIJNS0_10device_ptrIdEENS0_17counting_iteratorIlNS0_11use_defaultESF_SF_EEEEEEEPNSB_IJdlEEESJ_lNS1_9__extrema9arg_max_fIdl14abs_comparatorEEEEJSI_SK_lSO_EEEvDpT0_)
        /*014c*/ 	.word	0x00000000


	//----- nvinfo : EIATTR_MIN_STACK_SIZE
	.align		4
.L_100:
        /*0150*/ 	.byte	0x04, 0x12
        /*0152*/ 	.short	(.L_102 - .L_101)
	.align		4
.L_101:
        /*0154*/ 	.word	index@(_ZN6thrust24THRUST_300001_SM_1000_NS8cuda_cub4core6detail13_kernel_agentINS1_8__reduce11ReduceAgentIPN4cuda3std3__45tupleIJdlEEESC_SB_iNS1_9__extrema9arg_max_fIdl14abs_comparatorEEEEJSC_SC_iSG_EEEvDpT0_)
        /*0158*/ 	.word	0x00000000


	//----- nvinfo : EIATTR_MIN_STACK_SIZE
	.align		4
.L_102:
        /*015c*/ 	.byte	0x04, 0x12
        /*015e*/ 	.short	(.L_104 - .L_103)
	.align		4
.L_103:
        /*0160*/ 	.word	index@(_ZN6thrust24THRUST_300001_SM_1000_NS8cuda_cub4core6detail13_kernel_agentINS1_8__reduce10DrainAgentIiEEJN3cub18CUB_300001_SM_10009GridQueueIjEEiEEEvDpT0_)
        /*0164*/ 	.word	0x00000000


	//----- nvinfo : EIATTR_MIN_STACK_SIZE
	.align		4
.L_104:
        /*0168*/ 	.byte	0x04, 0x12
        /*016a*/ 	.short	(.L_106 - .L_105)
	.align		4
.L_105:
        /*016c*/ 	.word	index@(_ZN6thrust24THRUST_300001_SM_1000_NS8cuda_cub4core6detail13_kernel_agentINS1_8__reduce11ReduceAgentINS0_12zip_iteratorIN4cuda3std3__45tupleIJNS0_10device_ptrIdEENS0_17counting_iteratorIlNS0_11use_defaultESF_SF_EEEEEEEPNSB_IJdlEEESJ_iNS1_9__extrema9arg_max_fIdl14abs_comparatorEEEEJSI_SK_iN3cub18CUB_300001_SM_100013GridEvenShareIiEENSR_9GridQueueIjEESO_EEEvDpT0_)
        /*0170*/ 	.word	0x00000000


	//----- nvinfo : EIATTR_MIN_STACK_SIZE
	.align		4
.L_106:
        /*0174*/ 	.byte	0x04, 0x12
        /*0176*/ 	.short	(.L_108 - .L_107)
	.align		4
.L_107:
        /*0178*/ 	.word	index@(_ZN6thrust24THRUST_300001_SM_1000_NS8cuda_cub4core6detail13_kernel_agentINS1_8__reduce11ReduceAgentINS0_12zip_iteratorIN4cuda3std3__45tupleIJNS0_10device_ptrIdEENS0_17counting_iteratorIlNS0_11use_defaultESF_SF_EEEEEEEPNSB_IJdlEEESJ_iNS1_9__extrema9arg_max_fIdl14abs_comparatorEEEEJSI_SK_iSO_EEEvDpT0_)
        /*017c*/ 	.word	0x00000000


	//----- nvinfo : EIATTR_MIN_STACK_SIZE
	.align		4
.L_108:
        /*0180*/ 	.byte	0x04, 0x12
        /*0182*/ 	.short	(.L_110 - .L_109)
	.align		4
.L_109:
        /*0184*/ 	.word	index@(_Z12updateMatrixPdii)
        /*0188*/ 	.word	0x00000000


	//----- nvinfo : EIATTR_MIN_STACK_SIZE
	.align		4
.L_110:
        /*018c*/ 	.byte	0x04, 0x12
        /*018e*/ 	.short	(.L_112 - .L_111)
	.align		4
.L_111:
        /*0190*/ 	.word	index@(_Z8swapRowsPdiii)
        /*0194*/ 	.word	0x00000000
.L_112:


//--------------------- .nv.compat                --------------------------
	.section	.nv.compat,"",@"SHT_CUDA_COMPAT_INFO"
	.align	4
        /*0000*/ 	.byte	0x02, 0x09, 0x00, 0x00, 0x02, 0x02, 0x01, 0x00, 0x02, 0x05, 0x05, 0x00, 0x03, 0x07, 0x01, 0x01
        /*0010*/ 	.byte	0x02, 0x03, 0x00, 0x00, 0x02, 0x06, 0x01, 0x00, 0x04, 0x0b, 0x08, 0x00, 0x01, 0x00, 0x00, 0x00
        /*0020*/ 	.byte	0x00, 0x00, 0x00, 0x00


//--------------------- .nv.info._ZN3cub18CUB_300001_SM_10006detail11EmptyKernelIvEEvv --------------------------
	.section	.nv.info._ZN3cub18CUB_300001_SM_10006detail11EmptyKernelIvEEvv,"",@"SHT_CUDA_INFO"
	.sectionflags	@""
	.align	4


	//----- nvinfo : EIATTR_CUDA_API_VERSION
	.align		4
        /*0000*/ 	.byte	0x04, 0x37
        /*0002*/ 	.short	(.L_114 - .L_113)
.L_113:
        /*0004*/ 	.word	0x00000082


	//----- nvinfo : EIATTR_SPARSE_MMA_MASK
	.align		4
.L_114:
        /*0008*/ 	.byte	0x03, 0x50
        /*000a*/ 	.short	0x0000


	//----- nvinfo : EIATTR_MAXREG_COUNT
	.align		4
        /*000c*/ 	.byte	0x03, 0x1b
        /*000e*/ 	.short	0x00ff


	//----- nvinfo : EIATTR_MERCURY_ISA_VERSION
	.align		4
        /*0010*/ 	.byte	0x03, 0x5f
        /*0012*/ 	.short	0x0101


	//----- nvinfo : EIATTR_VRC_CTA_INIT_COUNT
	.align		4
        /*0014*/ 	.byte	0x02, 0x4a
	.zero		1
	.zero		1


	//----- nvinfo : EIATTR_EXIT_INSTR_OFFSETS
	.align		4
        /*0018*/ 	.byte	0x04, 0x1c
        /*001a*/ 	.short	(.L_116 - .L_115)


	//   ....[0]....
.L_115:
        /*001c*/ 	.word	0x00000010


	//----- nvinfo : EIATTR_SW_WAR
	.align		4
.L_116:
        /*0020*/ 	.byte	0x04, 0x36
        /*0022*/ 	.short	(.L_118 - .L_117)
.L_117:
        /*0024*/ 	.word	0x00000008
.L_118:


//--------------------- .nv.info._ZN6thrust24THRUST_300001_SM_1000_NS8cuda_cub4core6detail13_kernel_agentINS1_8__reduce11ReduceAgentIPN4cuda3std3__45tupleIJdlEEESC_SB_lNS1_9__extrema9arg_max_fIdl14abs_comparatorEEEEJSC_SC_iSG_EEEvDpT0_ --------------------------
	.section	.nv.info._ZN6thrust24THRUST_300001_SM_1000_NS8cuda_cub4core6detail13_kernel_agentINS1_8__reduce11ReduceAgentIPN4cuda3std3__45tupleIJdlEEESC_SB_lNS1_9__extrema9arg_max_fIdl14abs_comparatorEEEEJSC_SC_iSG_EEEvDpT0_,"",@"SHT_CUDA_INFO"
	.sectionflags	@""
	.align	4


	//----- nvinfo : EIATTR_CUDA_API_VERSION
	.align		4
        /*0000*/ 	.byte	0x04, 0x37
        /*0002*/ 	.short	(.L_120 - .L_119)
.L_119:
        /*0004*/ 	.word	0x00000082


	//----- nvinfo : EIATTR_KPARAM_INFO
	.align		4
.L_120:
        /*0008*/ 	.byte	0x04, 0x17
        /*000a*/ 	.short	(.L_122 - .L_121)
.L_121:
        /*000c*/ 	.word	0x00000000
        /*0010*/ 	.short	0x0003
        /*0012*/ 	.short	0x0014
        /*0014*/ 	.byte	0x00, 0xf0, 0x05, 0x00


	//----- nvinfo : EIATTR_KPARAM_INFO
	.align		4
.L_122:
        /*0018*/ 	.byte	0x04, 0x17
        /*001a*/ 	.short	(.L_124 - .L_123)
.L_123:
        /*001c*/ 	.word	0x00000000
        /*0020*/ 	.short	0x0002
        /*0022*/ 	.short	0x0010
        /*0024*/ 	.byte	0x00, 0xf0, 0x11, 0x00


	//----- nvinfo : EIATTR_KPARAM_INFO
	.align		4
.L_124:
        /*0028*/ 	.byte	0x04, 0x17
        /*002a*/ 	.short	(.L_126 - .L_125)
.L_125:
        /*002c*/ 	.word	0x00000000
        /*0030*/ 	.short	0x0001
        /*0032*/ 	.short	0x0008
        /*0034*/ 	.byte	0x00, 0xf5, 0x21, 0x00


	//----- nvinfo : EIATTR_KPARAM_INFO
	.align		4
.L_126:
        /*0038*/ 	.byte	0x04, 0x17
        /*003a*/ 	.short	(.L_128 - .L_127)
.L_127:
        /*003c*/ 	.word	0x00000000
        /*0040*/ 	.short	0x0000
        /*0042*/ 	.short	0x0000
        /*0044*/ 	.byte	0x00, 0xf5, 0x21, 0x00


	//----- nvinfo : EIATTR_SPARSE_MMA_MASK
	.align		4
.L_128:
        /*0048*/ 	.byte	0x03, 0x50
        /*004a*/ 	.short	0x0000


	//----- nvinfo : EIATTR_MAXREG_COUNT
	.align		4
        /*004c*/ 	.byte	0x03, 0x1b
        /*004e*/ 	.short	0x00ff


	//----- nvinfo : EIATTR_NUM_BARRIERS
	.align		4
        /*0050*/ 	.byte	0x02, 0x4c
        /*0052*/ 	.byte	0x01
	.zero		1


	//----- nvinfo : EIATTR_MERCURY_ISA_VERSION
	.align		4
        /*0054*/ 	.byte	0x03, 0x5f
        /*0056*/ 	.short	0x0101


	//----- nvinfo : EIATTR_COOP_GROUP_MASK_REGIDS
	.align		4
        /*0058*/ 	.byte	0x04, 0x29
        /*005a*/ 	.short	(.L_130 - .L_129)


	//   ....[0]....
.L_129:
        /*005c*/ 	.word	0xffffffff


	//   ....[1]....
        /*0060*/ 	.word	0xffffffff


	//   ....[2]....
        /*0064*/ 	.word	0xffffffff


	//   ....[3]....
        /*0068*/ 	.word	0xffffffff


	//   ....[4]....
        /*006c*/ 	.word	0xffffffff


	//   ....[5]....
        /*0070*/ 	.word	0xffffffff


	//   ....[6]....
        /*0074*/ 	.word	0xffffffff


	//   ....[7]....
        /*0078*/ 	.word	0xffffffff


	//   ....[8]....
        /*007c*/ 	.word	0xffffffff


	//   ....[9]....
        /*0080*/ 	.word	0xffffffff


	//   ....[10]....
        /*0084*/ 	.word	0xffffffff


	//   ....[11]....
        /*0088*/ 	.word	0xffffffff


	//   ....[12]....
        /*008c*/ 	.word	0xffffffff


	//   ....[13]....
        /*0090*/ 	.word	0xffffffff


	//   ....[14]....
        /*0094*/ 	.word	0xffffffff


	//   ....[15]....
        /*0098*/ 	.word	0xffffffff


	//   ....[16]....
        /*009c*/ 	.word	0xffffffff


	//   ....[17]....
        /*00a0*/ 	.word	0xffffffff


	//   ....[18]....
        /*00a4*/ 	.word	0xffffffff


	//   ....[19]....
        /*00a8*/ 	.word	0xffffffff


	//   ....[20]....
        /*00ac*/ 	.word	0xffffffff


	//   ....[21]....
        /*00b0*/ 	.word	0xffffffff


	//   ....[22]....
        /*00b4*/ 	.word	0xffffffff


	//   ....[23]....
        /*00b8*/ 	.word	0xffffffff


	//   ....[24]....
        /*00bc*/ 	.word	0xffffffff


	//   ....[25]....
        /*00c0*/ 	.word	0xffffffff


	//   ....[26]....
        /*00c4*/ 	.word	0xffffffff


	//   ....[27]....
        /*00c8*/ 	.word	0xffffffff


	//   ....[28]....
        /*00cc*/ 	.word	0xffffffff


	//   ....[29]....
        /*00d0*/ 	.word	0xffffffff


	//   ....[30]....
        /*00d4*/ 	.word	0xffffffff


	//   ....[31]....
        /*00d8*/ 	.word	0xffffffff


	//   ....[32]....
        /*00dc*/ 	.word	0xffffffff


	//   ....[33]....
        /*00e0*/ 	.word	0xffffffff


	//   ....[34]....
        /*00e4*/ 	.word	0xffffffff


	//   ....[35]....
        /*00e8*/ 	.word	0xffffffff


	//   ....[36]....
        /*00ec*/ 	.word	0xffffffff


	//   ....[37]....
        /*00f0*/ 	.word	0xffffffff


	//   ....[38]....
        /*00f4*/ 	.word	0xffffffff


	//   ....[39]....
        /*00f8*/ 	.word	0xffffffff


	//   ....[40]....
        /*00fc*/ 	.word	0xffffffff


	//   ....[41]....
        /*0100*/ 	.word	0xffffffff


	//   ....[42]....
        /*0104*/ 	.word	0xffffffff


	//   ....[43]....
        /*0108*/ 	.word	0xffffffff


	//   ....[44]....
        /*010c*/ 	.word	0xffffffff


	//   ....[45]....
        /*0110*/ 	.word	0xffffffff


	//   ....[46]....
        /*0114*/ 	.word	0xffffffff


	//   ....[47]....
        /*0118*/ 	.word	0xffffffff


	//   ....[48]....
        /*011c*/ 	.word	0xffffffff


	//   ....[49]....
        /*0120*/ 	.word	0xffffffff


	//   ....[50]....
        /*0124*/ 	.word	0xffffffff


	//   ....[51]....
        /*0128*/ 	.word	0xffffffff


	//   ....[52]....
        /*012c*/ 	.word	0xffffffff


	//   ....[53]....
        /*0130*/ 	.word	0xffffffff


	//   ....[54]....
        /*0134*/ 	.word	0xffffffff


	//   ....[55]....
        /*0138*/ 	.word	0xffffffff


	//   ....[56]....
        /*013c*/ 	.word	0xffffffff


	//   ....[57]....
        /*0140*/ 	.word	0xffffffff


	//   ....[58]....
        /*0144*/ 	.word	0xffffffff


	//   ....[59]....
        /*0148*/ 	.word	0xffffffff


	//----- nvinfo : EIATTR_COOP_GROUP_INSTR_OFFSETS
	.align		4
.L_130:
        /*014c*/ 	.byte	0x04, 0x28
        /*014e*/ 	.short	(.L_132 - .L_131)


	//   ....[0]....
.L_131:
        /*0150*/ 	.word	0x00000b70


	//   ....[1]....
        /*0154*/ 	.word	0x00000ba0


	//   ....[2]....
        /*0158*/ 	.word	0x00000bc0


	//   ....[3]....
        /*015c*/ 	.word	0x00000bd0


	//   ....[4]....
        /*0160*/ 	.word	0x00000d60


	//   ....[5]....
        /*0164*/ 	.word	0x00000d90


	//   ....[6]....
        /*0168*/ 	.word	0x00000dc0


	//   ....[7]....
        /*016c*/ 	.word	0x00000de0


	//   ....[8]....
        /*0170*/ 	.word	0x00000f60


	//   ....[9]....
        /*0174*/ 	.word	0x00000f90


	//   ....[10]....
        /*0178*/ 	.word	0x00000fc0


	//   ....[11]....
        /*017c*/ 	.word	0x00000fe0


	//   ....[12]....
        /*0180*/ 	.word	0x00001160


	//   ....[13]....
        /*0184*/ 	.word	0x00001190


	//   ....[14]....
        /*0188*/ 	.word	0x000011c0


	//   ....[15]....
        /*018c*/ 	.word	0x000011e0


	//   ....[16]....
        /*0190*/ 	.word	0x00001360


	//   ....[17]....
        /*0194*/ 	.word	0x00001390


	//   ....[18]....
        /*0198*/ 	.word	0x000013c0


	//   ....[19]....
        /*019c*/ 	.word	0x000013e0


	//   ....[20]....
        /*01a0*/ 	.word	0x00002140


	//   ....[21]....
        /*01a4*/ 	.word	0x00002150


	//   ....[22]....
        /*01a8*/ 	.word	0x00002160


	//   ....[23]....
        /*01ac*/ 	.word	0x00002180


	//   ....[24]....
        /*01b0*/ 	.word	0x00002300


	//   ....[25]....
        /*01b4*/ 	.word	0x00002340


	//   ....[26]....
        /*01b8*/ 	.word	0x00002370


	//   ....[27]....
        /*01bc*/ 	.word	0x00002390


	//   ....[28]....
        /*01c0*/ 	.word	0x00002510


	//   ....[29]....
        /*01c4*/ 	.word	0x00002550


	//   ....[30]....
        /*01c8*/ 	.word	0x00002580


	//   ....[31]....
        /*01cc*/ 	.word	0x000025a0


	//   ....[32]....
        /*01d0*/ 	.word	0x00002720


	//   ....[33]....
        /*01d4*/ 	.word	0x00002760


	//   ....[34]....
        /*01d8*/ 	.word	0x00002790


	//   ....[35]....
        /*01dc*/ 	.word	0x000027b0


	//   ....[36]....
        /*01e0*/ 	.word	0x00002930


	//   ....[37]....
        /*01e4*/ 	.word	0x00002970


	//   ....[38]....
        /*01e8*/ 	.word	0x000029a0


	//   ....[39]....
        /*01ec*/ 	.word	0x000029c0


	//   ....[40]....
        /*01f0*/ 	.word	0x00005760


	//   ....[41]....
        /*01f4*/ 	.word	0x00005790


	//   ....[42]....
        /*01f8*/ 	.word	0x000057b0


	//   ....[43]....
        /*01fc*/ 	.word	0x000057c0


	//   ....[44]....
        /*0200*/ 	.word	0x00005950


	//   ....[45]....
        /*0204*/ 	.word	0x00005980


	//   ....[46]....
        /*0208*/ 	.word	0x000059b0


	//   ....[47]....
        /*020c*/ 	.word	0x000059d0


	//   ....[48]....
        /*0210*/ 	.word	0x00005b50


	//   ....[49]....
        /*0214*/ 	.word	0x00005b80


	//   ....[50]....
        /*0218*/ 	.word	0x00005bb0


	//   ....[51]....
        /*021c*/ 	.word	0x00005bd0


	//   ....[52]....
        /*0220*/ 	.word	0x00005d50


	//   ....[53]....
        /*0224*/ 	.word	0x00005d80


	//   ....[54]....
        /*0228*/ 	.word	0x00005db0


	//   ....[55]....
        /*022c*/ 	.word	0x00005dd0


	//   ....[56]....
        /*0230*/ 	.word	0x00005f50


	//   ....[57]....
        /*0234*/ 	.word	0x00005f80


	//   ....[58]....
        /*0238*/ 	.word	0x00005fb0


	//   ....[59]....
        /*023c*/ 	.word	0x00005fd0


	//----- nvinfo : EIATTR_VRC_CTA_INIT_COUNT
	.align		4
.L_132:
        /*0240*/ 	.byte	0x02, 0x4a
	.zero		1
	.zero		1


	//----- nvinfo : EIATTR_EXIT_INSTR_OFFSETS
	.align		4
        /*0244*/ 	.byte	0x04, 0x1c
        /*0246*/ 	.short	(.L_134 - .L_133)


	//   ....[0]....
.L_133:
        /*0248*/ 	.word	0x00000030


	//   ....[1]....
        /*024c*/ 	.word	0x00006c70


	//   ....[2]....
        /*0250*/ 	.word	0x00006cb0


	//----- nvinfo : EIATTR_MAX_THREADS
	.align		4
.L_134:
        /*0254*/ 	.byte	0x04, 0x05
        /*0256*/ 	.short	(.L_136 - .L_135)
.L_135:
        /*0258*/ 	.word	0x00000100
        /*025c*/ 	.word	0x00000001
        /*0260*/ 	.word	0x00000001


	//----- nvinfo : EIATTR_CRS_STACK_SIZE
	.align		4
.L_136:
        /*0264*/ 	.byte	0x04, 0x1e
        /*0266*/ 	.short	(.L_138 - .L_137)
.L_137:
        /*0268*/ 	.word	0x00000000


	//----- nvinfo : EIATTR_CBANK_PARAM_SIZE
	.align		4
.L_138:
        /*026c*/ 	.byte	0x03, 0x19
        /*026e*/ 	.short	0x0015


	//----- nvinfo : EIATTR_PARAM_CBANK
	.align		4
        /*0270*/ 	.byte	0x04, 0x0a
        /*0272*/ 	.short	(.L_140 - .L_139)
	.align		4
.L_139:
        /*0274*/ 	.word	index@(.nv.constant0._ZN6thrust24THRUST_300001_SM_1000_NS8cuda_cub4core6detail13_kernel_agentINS1_8__reduce11ReduceAgentIPN4cuda3std3__45tupleIJdlEEESC_SB_lNS1_9__extrema9arg_max_fIdl14abs_comparatorEEEEJSC_SC_iSG_EEEvDpT0_)
        /*0278*/ 	.short	0x0380
        /*027a*/ 	.short	0x0015


	//----- nvinfo : EIATTR_SW_WAR
	.align		4
.L_140:
        /*027c*/ 	.byte	0x04, 0x36
        /*027e*/ 	.short	(.L_142 - .L_141)
.L_141:
        /*0280*/ 	.word	0x00000008
.L_142:


//--------------------- .nv.info._ZN6thrust24THRUST_300001_SM_1000_NS8cuda_cub4core6detail13_kernel_agentINS1_8__reduce10DrainAgentIlEEJN3cub18CUB_300001_SM_10009GridQueueIyEElEEEvDpT0_ --------------------------
	.section	.nv.info._ZN6thrust24THRUST_300001_SM_1000_NS8cuda_cub4core6detail13_kernel_agentINS1_8__reduce10DrainAgentIlEEJN3cub18CUB_300001_SM_10009GridQueueIyEElEEEvDpT0_,"",@"SHT_CUDA_INFO"
	.sectionflags	@""
	.align	4


	//----- nvinfo : EIATTR_CUDA_API_VERSION
	.align		4
        /*0000*/ 	.byte	0x04, 0x37
        /*0002*/ 	.short	(.L_144 - .L_143)
.L_143:
        /*0004*/ 	.word	0x00000082


	//----- nvinfo : EIATTR_KPARAM_INFO
	.align		4
.L_144:
        /*0008*/ 	.byte	0x04, 0x17
        /*000a*/ 	.short	(.L_146 - .L_145)
.L_145:
        /*000c*/ 	.word	0x00000000
        /*0010*/ 	.short	0x0001
        /*0012*/ 	.short	0x0008
        /*0014*/ 	.byte	0x00, 0xf0, 0x21, 0x00


	//----- nvinfo : EIATTR_KPARAM_INFO
	.align		4
.L_146:
        /*0018*/ 	.byte	0x04, 0x17
        /*001a*/ 	.short	(.L_148 - .L_147)
.L_147:
        /*001c*/ 	.word	0x00000000
        /*0020*/ 	.short	0x0000
        /*0022*/ 	.short	0x0000
        /*0024*/ 	.byte	0x00, 0xf0, 0x21, 0x00


	//----- nvinfo : EIATTR_SPARSE_MMA_MASK
	.align		4
.L_148:
        /*0028*/ 	.byte	0x03, 0x50
        /*002a*/ 	.short	0x0000


	//----- nvinfo : EIATTR_MAXREG_COUNT
	.align		4
        /*002c*/ 	.byte	0x03, 0x1b
        /*002e*/ 	.short	0x00ff


	//----- nvinfo : EIATTR_MERCURY_ISA_VERSION
	.align		4
        /*0030*/ 	.byte	0x03, 0x5f
        /*0032*/ 	.short	0x0101


	//----- nvinfo : EIATTR_VRC_CTA_INIT_COUNT
	.align		4
        /*0034*/ 	.byte	0x02, 0x4a
	.zero		1
	.zero		1


	//----- nvinfo : EIATTR_EXIT_INSTR_OFFSETS
	.align		4
        /*0038*/ 	.byte	0x04, 0x1c
        /*003a*/ 	.short	(.L_150 - .L_149)


	//   ....[0]....
.L_149:
        /*003c*/ 	.word	0x00000060


	//----- nvinfo : EIATTR_MAX_THREADS
	.align		4
.L_150:
        /*0040*/ 	.byte	0x04, 0x05
        /*0042*/ 	.short	(.L_152 - .L_151)
.L_151:
        /*0044*/ 	.word	0x00000001
        /*0048*/ 	.word	0x00000001
        /*004c*/ 	.word	0x00000001


	//----- nvinfo : EIATTR_CBANK_PARAM_SIZE
	.align		4
.L_152:
        /*0050*/ 	.byte	0x03, 0x19
        /*0052*/ 	.short	0x0010


	//----- nvinfo : EIATTR_PARAM_CBANK
	.align		4
        /*0054*/ 	.byte	0x04, 0x0a
        /*0056*/ 	.short	(.L_154 - .L_153)
	.align		4
.L_153:
        /*0058*/ 	.word	index@(.nv.constant0._ZN6thrust24THRUST_300001_SM_1000_NS8cuda_cub4core6detail13_kernel_agentINS1_8__reduce10DrainAgentIlEEJN3cub18CUB_300001_SM_10009GridQueueIyEElEEEvDpT0_)
        /*005c*/ 	.short	0x0380
        /*005e*/ 	.short	0x0010


	//----- nvinfo : EIATTR_SW_WAR
	.align		4
.L_154:
        /*0060*/ 	.byte	0x04, 0x36
        /*0062*/ 	.short	(.L_156 - .L_155)
.L_155:
        /*0064*/ 	.word	0x00000008
.L_156:


//--------------------- .nv.info._ZN6thrust24THRUST_300001_SM_1000_NS8cuda_cub4core6detail13_kernel_agentINS1_8__reduce11ReduceAgentINS0_12zip_iteratorIN4cuda3std3__45tupleIJNS0_10device_ptrIdEENS0_17counting_iteratorIlNS0_11use_defaultESF_SF_EEEEEEEPNSB_IJdlEEESJ_lNS1_9__extrema9arg_max_fIdl14abs_comparatorEEEEJSI_SK_lN3cub18CUB_300001_SM_100013GridEvenShareIlEENSR_9GridQueueIyEESO_EEEvDpT0_ --------------------------
	.section	.nv.info._ZN6thrust24THRUST_300001_SM_1000_NS8cuda_cub4core6detail13_kernel_agentINS1_8__reduce11ReduceAgentINS0_12zip_iteratorIN4cuda3std3__45tupleIJNS0_10device_ptrIdEENS0_17counting_iteratorIlNS0_11use_defaultESF_SF_EEEEEEEPNSB_IJdlEEESJ_lNS1_9__extrema9arg_max_fIdl14abs_comparatorEEEEJSI_SK_lN3cub18CUB_300001_SM_100013GridEvenShareIlEENSR_9GridQueueIyEESO_EEEvDpT0_,"",@"SHT_CUDA_INFO"
	.sectionflags	@""
	.align	4


	//----- nvinfo : EIATTR_CUDA_API_VERSION
	.align		4
        /*0000*/ 	.byte	0x04, 0x37
        /*0002*/ 	.short	(.L_158 - .L_157)
.L_157:
        /*0004*/ 	.word	0x00000082


	//----- nvinfo : EIATTR_KPARAM_INFO
	.align		4
.L_158:
        /*0008*/ 	.byte	0x04, 0x17
        /*000a*/ 	.short	(.L_160 - .L_159)
.L_159:
        /*000c*/ 	.word	0x00000000
        /*0010*/ 	.short	0x0005
        /*0012*/ 	.short	0x0070
        /*0014*/ 	.byte	0x00, 0xf0, 0x05, 0x00


	//----- nvinfo : EIATTR_KPARAM_INFO
	.align		4
.L_160:
        /*0018*/ 	.byte	0x04, 0x17
        /*001a*/ 	.short	(.L_162 - .L_161)
.L_161:
        /*001c*/ 	.word	0x00000000
        /*0020*/ 	.short	0x0004
        /*0022*/ 	.short	0x0068
        /*0024*/ 	.byte	0x00, 0xf0, 0x21, 0x00


	//----- nvinfo : EIATTR_KPARAM_INFO
	.align		4
.L_162:
        /*0028*/ 	.byte	0x04, 0x17
        /*002a*/ 	.short	(.L_164 - .L_163)
.L_163:
        /*002c*/ 	.word	0x00000000
        /*0030*/ 	.short	0x0003
        /*0032*/ 	.short	0x0020
        /*0034*/ 	.byte	0x00, 0xf0, 0x21, 0x01


	//----- nvinfo : EIATTR_KPARAM_INFO
	.align		4
.L_164:
        /*0038*/ 	.byte	0x04, 0x17
        /*003a*/ 	.short	(.L_166 - .L_165)
.L_165:
        /*003c*/ 	.word	0x00000000
        /*0040*/ 	.short	0x0002
        /*0042*/ 	.short	0x0018
        /*0044*/ 	.byte	0x00, 0xf0, 0x21, 0x00


	//----- nvinfo : EIATTR_KPARAM_INFO
	.align		4
.L_166:
        /*0048*/ 	.byte	0x04, 0x17
        /*004a*/ 	.short	(.L_168 - .L_167)
.L_167:
        /*004c*/ 	.word	0x00000000
        /*0050*/ 	.short	0x0001
        /*0052*/ 	.short	0x0010
        /*0054*/ 	.byte	0x00, 0xf5, 0x21, 0x00


	//----- nvinfo : EIATTR_KPARAM_INFO
	.align		4
.L_168:
        /*0058*/ 	.byte	0x04, 0x17
        /*005a*/ 	.short	(.L_170 - .L_169)
.L_169:
        /*005c*/ 	.word	0x00000000
        /*0060*/ 	.short	0x0000
        /*0062*/ 	.short	0x0000
        /*0064*/ 	.byte	0x00, 0xf0, 0x41, 0x00


	//----- nvinfo : EIATTR_SPARSE_MMA_MASK
	.align		4
.L_170:
        /*0068*/ 	.byte	0x03, 0x50
        /*006a*/ 	.short	0x0000


	//----- nvinfo : EIATTR_MAXREG_COUNT
	.align		4
        /*006c*/ 	.byte	0x03, 0x1b
        /*006e*/ 	.short	0x00ff


	//----- nvinfo : EIATTR_NUM_BARRIERS
	.align		4
        /*0070*/ 	.byte	0x02, 0x4c
        /*0072*/ 	.byte	0x01
	.zero		1


	//----- nvinfo : EIATTR_MERCURY_ISA_VERSION
	.align		4
        /*0074*/ 	.byte	0x03, 0x5f
        /*0076*/ 	.short	0x0101


	//----- nvinfo : EIATTR_COOP_GROUP_MASK_REGIDS
	.align		4
        /*0078*/ 	.byte	0x04, 0x29
        /*007a*/ 	.short	(.L_172 - .L_171)


	//   ....[0]....
.L_171:
        /*007c*/ 	.word	0xffffffff


	//   ....[1]....
        /*0080*/ 	.word	0xffffffff


	//   ....[2]....
        /*0084*/ 	.word	0xffffffff


	//   ....[3]....
        /*0088*/ 	.word	0xffffffff


	//   ....[4]....
        /*008c*/ 	.word	0xffffffff


	//   ....[5]....
        /*0090*/ 	.word	0xffffffff


	//   ....[6]....
        /*0094*/ 	.word	0xffffffff


	//   ....[7]....
        /*0098*/ 	.word	0xffffffff


	//   ....[8]....
        /*009c*/ 	.word	0xffffffff


	//   ....[9]....
        /*00a0*/ 	.word	0xffffffff


	//   ....[10]....
        /*00a4*/ 	.word	0xffffffff


	//   ....[11]....
        /*00a8*/ 	.word	0xffffffff


	//   ....[12]....
        /*00ac*/ 	.word	0xffffffff


	//   ....[13]....
        /*00b0*/ 	.word	0xffffffff


	//   ....[14]....
        /*00b4*/ 	.word	0xffffffff


	//   ....[15]....
        /*00b8*/ 	.word	0xffffffff


	//   ....[16]....
        /*00bc*/ 	.word	0xffffffff


	//   ....[17]....
        /*00c0*/ 	.word	0xffffffff


	//   ....[18]....
        /*00c4*/ 	.word	0xffffffff


	//   ....[19]....
        /*00c8*/ 	.word	0xffffffff


	//   ....[20]....
        /*00cc*/ 	.word	0xffffffff


	//   ....[21]....
        /*00d0*/ 	.word	0xffffffff


	//   ....[22]....
        /*00d4*/ 	.word	0xffffffff


	//   ....[23]....
        /*00d8*/ 	.word	0xffffffff


	//   ....[24]....
        /*00dc*/ 	.word	0xffffffff


	//   ....[25]....
        /*00e0*/ 	.word	0xffffffff


	//   ....[26]....
        /*00e4*/ 	.word	0xffffffff


	//   ....[27]....
        /*00e8*/ 	.word	0xffffffff


	//   ....[28]....
        /*00ec*/ 	.word	0xffffffff


	//   ....[29]....
        /*00f0*/ 	.word	0xffffffff


	//   ....[30]....
        /*00f4*/ 	.word	0xffffffff


	//   ....[31]....
        /*00f8*/ 	.word	0xffffffff


	//   ....[32]....
        /*00fc*/ 	.word	0xffffffff


	//   ....[33]....
        /*0100*/ 	.word	0xffffffff


	//   ....[34]....
        /*0104*/ 	.word	0xffffffff


	//   ....[35]....
        /*0108*/ 	.word	0xffffffff


	//   ....[36]....
        /*010c*/ 	.word	0xffffffff


	//   ....[37]....
        /*0110*/ 	.word	0xffffffff


	//   ....[38]....
        /*0114*/ 	.word	0xffffffff


	//   ....[39]....
        /*0118*/ 	.word	0xffffffff


	//   ....[40]....
        /*011c*/ 	.word	0xffffffff


	//   ....[41]....
        /*0120*/ 	.word	0xffffffff


	//   ....[42]....
        /*0124*/ 	.word	0xffffffff


	//   ....[43]....
        /*0128*/ 	.word	0xffffffff


	//   ....[44]....
        /*012c*/ 	.word	0xffffffff


	//   ....[45]....
        /*0130*/ 	.word	0xffffffff


	//   ....[46]....
        /*0134*/ 	.word	0xffffffff


	//   ....[47]....
        /*0138*/ 	.word	0xffffffff


	//   ....[48]....
        /*013c*/ 	.word	0xffffffff


	//   ....[49]....
        /*0140*/ 	.word	0xffffffff


	//   ....[50]....
        /*0144*/ 	.word	0xffffffff


	//   ....[51]....
        /*0148*/ 	.word	0xffffffff


	//   ....[52]....
        /*014c*/ 	.word	0xffffffff


	//   ....[53]....
        /*0150*/ 	.word	0xffffffff


	//   ....[54]....
        /*0154*/ 	.word	0xffffffff


	//   ....[55]....
        /*0158*/ 	.word	0xffffffff


	//   ....[56]....
        /*015c*/ 	.word	0xffffffff


	//   ....[57]....
        /*0160*/ 	.word	0xffffffff


	//   ....[58]....
        /*0164*/ 	.word	0xffffffff


	//   ....[59]....
        /*0168*/ 	.word	0xffffffff


	//----- nvinfo : EIATTR_COOP_GROUP_INSTR_OFFSETS
	.align		4
.L_172:
        /*016c*/ 	.byte	0x04, 0x28
        /*016e*/ 	.short	(.L_174 - .L_173)


	//   ....[0]....
.L_173:
        /*0170*/ 	.word	0x00000d70


	//   ....[1]....
        /*0174*/ 	.word	0x00000da0


	//   ....[2]....
        /*0178*/ 	.word	0x00000dc0


	//   ....[3]....
        /*017c*/ 	.word	0x00000dd0


	//   ....[4]....
        /*0180*/ 	.word	0x00000f60


	//   ....[5]....
        /*0184*/ 	.word	0x00000f90


	//   ....[6]....
        /*0188*/ 	.word	0x00000fc0


	//   ....[7]....
        /*018c*/ 	.word	0x00000fe0


	//   ....[8]....
        /*0190*/ 	.word	0x00001160


	//   ....[9]....
        /*0194*/ 	.word	0x00001190


	//   ....[10]....
        /*0198*/ 	.word	0x000011c0


	//   ....[11]....
        /*019c*/ 	.word	0x000011e0


	//   ....[12]....
        /*01a0*/ 	.word	0x00001360


	//   ....[13]....
        /*01a4*/ 	.word	0x00001390


	//   ....[14]....
        /*01a8*/ 	.word	0x000013c0


	//   ....[15]....
        /*01ac*/ 	.word	0x000013e0


	//   ....[16]....
        /*01b0*/ 	.word	0x00001560


	//   ....[17]....
        /*01b4*/ 	.word	0x00001590


	//   ....[18]....
        /*01b8*/ 	.word	0x000015c0


	//   ....[19]....
        /*01bc*/ 	.word	0x000015e0


	//   ....[20]....
        /*01c0*/ 	.word	0x00002340


	//   ....[21]....
        /*01c4*/ 	.word	0x00002350


	//   ....[22]....
        /*01c8*/ 	.word	0x00002360


	//   ....[23]....
        /*01cc*/ 	.word	0x00002380


	//   ....[24]....
        /*01d0*/ 	.word	0x00002500


	//   ....[25]....
        /*01d4*/ 	.word	0x00002540


	//   ....[26]....
        /*01d8*/ 	.word	0x00002570


	//   ....[27]....
        /*01dc*/ 	.word	0x00002590


	//   ....[28]....
        /*01e0*/ 	.word	0x00002710


	//   ....[29]....
        /*01e4*/ 	.word	0x00002750


	//   ....[30]....
        /*01e8*/ 	.word	0x00002780


	//   ....[31]....
        /*01ec*/ 	.word	0x000027a0


	//   ....[32]....
        /*01f0*/ 	.word	0x00002920


	//   ....[33]....
        /*01f4*/ 	.word	0x00002960


	//   ....[34]....
        /*01f8*/ 	.word	0x00002990


	//   ....[35]....
        /*01fc*/ 	.word	0x000029b0


	//   ....[36]....
        /*0200*/ 	.word	0x00002b30


	//   ....[37]....
        /*0204*/ 	.word	0x00002b70


	//   ....[38]....
        /*0208*/ 	.word	0x00002ba0


	//   ....[39]....
        /*020c*/ 	.word	0x00002bc0


	//   ....[40]....
        /*0210*/ 	.word	0x000053c0


	//   ....[41]....
        /*0214*/ 	.word	0x000053f0


	//   ....[42]....
        /*0218*/ 	.word	0x00005410


	//   ....[43]....
        /*021c*/ 	.word	0x00005420


	//   ....[44]....
        /*0220*/ 	.word	0x000055b0


	//   ....[45]....
        /*0224*/ 	.word	0x000055e0


	//   ....[46]....
        /*0228*/ 	.word	0x00005610


	//   ....[47]....
        /*022c*/ 	.word	0x00005630


	//   ....[48]....
        /*0230*/ 	.word	0x000057b0


	//   ....[49]....
        /*0234*/ 	.word	0x000057e0


	//   ....[50]....
        /*0238*/ 	.word	0x00005810


	//   ....[51]....
        /*023c*/ 	.word	0x00005830


	//   ....[52]....
        /*0240*/ 	.word	0x000059b0


	//   ....[53]....
        /*0244*/ 	.word	0x000059e0


	//   ....[54]....
        /*0248*/ 	.word	0x00005a10


	//   ....[55]....
        /*024c*/ 	.word	0x00005a30


	//   ....[56]....
        /*0250*/ 	.word	0x00005bb0


	//   ....[57]....
        /*0254*/ 	.word	0x00005be0


	//   ....[58]....
        /*0258*/ 	.word	0x00005c10


	//   ....[59]....
        /*025c*/ 	.word	0x00005c30


	//----- nvinfo : EIATTR_VRC_CTA_INIT_COUNT
	.align		4
.L_174:
        /*0260*/ 	.byte	0x02, 0x4a
	.zero		1
	.zero		1


	//----- nvinfo : EIATTR_EXIT_INSTR_OFFSETS
	.align		4
        /*0264*/ 	.byte	0x04, 0x1c
        /*0266*/ 	.short	(.L_176 - .L_175)


	//   ....[0]....
.L_175:
        /*0268*/ 	.word	0x000068d0


	//   ....[1]....
        /*026c*/ 	.word	0x00006920


	//----- nvinfo : EIATTR_MAX_THREADS
	.align		4
.L_176:
        /*0270*/ 	.byte	0x04, 0x05
        /*0272*/ 	.short	(.L_178 - .L_177)
.L_177:
        /*0274*/ 	.word	0x00000100
        /*0278*/ 	.word	0x00000001
        /*027c*/ 	.word	0x00000001


	//----- nvinfo : EIATTR_CRS_STACK_SIZE
	.align		4
.L_178:
        /*0280*/ 	.byte	0x04, 0x1e
        /*0282*/ 	.short	(.L_180 - .L_179)
.L_179:
        /*0284*/ 	.word	0x00000000


	//----- nvinfo : EIATTR_CBANK_PARAM_SIZE
	.align		4
.L_180:
        /*0288*/ 	.byte	0x03, 0x19
        /*028a*/ 	.short	0x0071


	//----- nvinfo : EIATTR_PARAM_CBANK
	.align		4
        /*028c*/ 	.byte	0x04, 0x0a
        /*028e*/ 	.short	(.L_182 - .L_181)
	.align		4
.L_181:
        /*0290*/ 	.word	index@(.nv.constant0._ZN6thrust24THRUST_300001_SM_1000_NS8cuda_cub4core6detail13_kernel_agentINS1_8__reduce11ReduceAgentINS0_12zip_iteratorIN4cuda3std3__45tupleIJNS0_10device_ptrIdEENS0_17counting_iteratorIlNS0_11use_defaultESF_SF_EEEEEEEPNSB_IJdlEEESJ_lNS1_9__extrema9arg_max_fIdl14abs_comparatorEEEEJSI_SK_lN3cub18CUB_300001_SM_100013GridEvenShareIlEENSR_9GridQueueIyEESO_EEEvDpT0_)
        /*0294*/ 	.short	0x0380
        /*0296*/ 	.short	0x0071


	//----- nvinfo : EIATTR_SW_WAR
	.align		4
.L_182:
        /*0298*/ 	.byte	0x04, 0x36
        /*029a*/ 	.short	(.L_184 - .L_183)
.L_183:
        /*029c*/ 	.word	0x00000008
.L_184:


//--------------------- .nv.info._ZN6thrust24THRUST_300001_SM_1000_NS8cuda_cub4core6detail13_kernel_agentINS1_8__reduce11ReduceAgentINS0_12zip_iteratorIN4cuda3std3__45tupleIJNS0_10device_ptrIdEENS0_17counting_iteratorIlNS0_11use_defaultESF_SF_EEEEEEEPNSB_IJdlEEESJ_lNS1_9__extrema9arg_max_fIdl14abs_comparatorEEEEJSI_SK_lSO_EEEvDpT0_ --------------------------
	.section	.nv.info._ZN6thrust24THRUST_300001_SM_1000_NS8cuda_cub4core6detail13_kernel_agentINS1_8__reduce11ReduceAgentINS0_12zip_iteratorIN4cuda3std3__45tupleIJNS0_10device_ptrIdEENS0_17counting_iteratorIlNS0_11use_defaultESF_SF_EEEEEEEPNSB_IJdlEEESJ_lNS1_9__extrema9arg_max_fIdl14abs_comparatorEEEEJSI_SK_lSO_EEEvDpT0_,"",@"SHT_CUDA_INFO"
	.sectionflags	@""
	.align	4


	//----- nvinfo : EIATTR_CUDA_API_VERSION
	.align		4
        /*0000*/ 	.byte	0x04, 0x37
        /*0002*/ 	.short	(.L_186 - .L_185)
.L_185:
        /*0004*/ 	.word	0x00000082


	//----- nvinfo : EIATTR_KPARAM_INFO
	.align		4
.L_186:
        /*0008*/ 	.byte	0x04, 0x17
        /*000a*/ 	.short	(.L_188 - .L_187)
.L_187:
        /*000c*/ 	.word	0x00000000
        /*0010*/ 	.short	0x0003
        /*0012*/ 	.short	0x0020
        /*0014*/ 	.byte	0x00, 0xf0, 0x05, 0x00


	//----- nvinfo : EIATTR_KPARAM_INFO
	.align		4
.L_188:
        /*0018*/ 	.byte	0x04, 0x17
        /*001a*/ 	.short	(.L_190 - .L_189)
.L_189:
        /*001c*/ 	.word	0x00000000
        /*0020*/ 	.short	0x0002
        /*0022*/ 	.short	0x0018
        /*0024*/ 	.byte	0x00, 0xf0, 0x21, 0x00


	//----- nvinfo : EIATTR_KPARAM_INFO
	.align		4
.L_190:
        /*0028*/ 	.byte	0x04, 0x17
        /*002a*/ 	.short	(.L_192 - .L_191)
.L_191:
        /*002c*/ 	.word	0x00000000
        /*0030*/ 	.short	0x0001
        /*0032*/ 	.short	0x0010
        /*0034*/ 	.byte	0x00, 0xf5, 0x21, 0x00


	//----- nvinfo : EIATTR_KPARAM_INFO
	.align		4
.L_192:
        /*0038*/ 	.byte	0x04, 0x17
        /*003a*/ 	.short	(.L_194 - .L_193)
.L_193:
        /*003c*/ 	.word	0x00000000
        /*0040*/ 	.short	0x0000
        /*0042*/ 	.short	0x0000
        /*0044*/ 	.byte	0x00, 0xf0, 0x41, 0x00


	//----- nvinfo : EIATTR_SPARSE_MMA_MASK
	.align		4
.L_194:
        /*0048*/ 	.byte	0x03, 0x50
        /*004a*/ 	.short	0x0000


	//----- nvinfo : EIATTR_MAXREG_COUNT
	.align		4
        /*004c*/ 	.byte	0x03, 0x1b
        /*004e*/ 	.short	0x00ff


	//----- nvinfo : EIATTR_NUM_BARRIERS
	.align		4
        /*0050*/ 	.byte	0x02, 0x4c
        /*0052*/ 	.byte	0x01
	.zero		1


	//----- nvinfo : EIATTR_MERCURY_ISA_VERSION
	.align		4
        /*0054*/ 	.byte	0x03, 0x5f
        /*0056*/ 	.short	0x0101


	//----- nvinfo : EIATTR_COOP_GROUP_MASK_REGIDS
	.align		4
        /*0058*/ 	.byte	0x04, 0x29
        /*005a*/ 	.short	(.L_196 - .L_195)


	//   ....[0]....
.L_195:
        /*005c*/ 	.word	0xffffffff


	//   ....[1]....
        /*0060*/ 	.word	0xffffffff


	//   ....[2]....
        /*0064*/ 	.word	0xffffffff


	//   ....[3]....
        /*0068*/ 	.word	0xffffffff


	//   ....[4]....
        /*006c*/ 	.word	0xffffffff


	//   ....[5]....
        /*0070*/ 	.word	0xffffffff


	//   ....[6]....
        /*0074*/ 	.word	0xffffffff


	//   ....[7]....
        /*0078*/ 	.word	0xffffffff


	//   ....[8]....
        /*007c*/ 	.word	0xffffffff


	//   ....[9]....
        /*0080*/ 	.word	0xffffffff


	//   ....[10]....
        /*0084*/ 	.word	0xffffffff


	//   ....[11]....
        /*0088*/ 	.word	0xffffffff


	//   ....[12]....
        /*008c*/ 	.word	0xffffffff


	//   ....[13]....
        /*0090*/ 	.word	0xffffffff


	//   ....[14]....
        /*0094*/ 	.word	0xffffffff


	//   ....[15]....
        /*0098*/ 	.word	0xffffffff


	//   ....[16]....
        /*009c*/ 	.word	0xffffffff


	//   ....[17]....
        /*00a0*/ 	.word	0xffffffff


	//   ....[18]....
        /*00a4*/ 	.word	0xffffffff


	//   ....[19]....
        /*00a8*/ 	.word	0xffffffff


	//   ....[20]....
        /*00ac*/ 	.word	0xffffffff


	//   ....[21]....
        /*00b0*/ 	.word	0xffffffff


	//   ....[22]....
        /*00b4*/ 	.word	0xffffffff


	//   ....[23]....
        /*00b8*/ 	.word	0xffffffff


	//   ....[24]....
        /*00bc*/ 	.word	0xffffffff


	//   ....[25]....
        /*00c0*/ 	.word	0xffffffff


	//   ....[26]....
        /*00c4*/ 	.word	0xffffffff


	//   ....[27]....
        /*00c8*/ 	.word	0xffffffff


	//   ....[28]....
        /*00cc*/ 	.word	0xffffffff


	//   ....[29]....
        /*00d0*/ 	.word	0xffffffff


	//   ....[30]....
        /*00d4*/ 	.word	0xffffffff


	//   ....[31]....
        /*00d8*/ 	.word	0xffffffff


	//   ....[32]....
        /*00dc*/ 	.word	0xffffffff


	//   ....[33]....
        /*00e0*/ 	.word	0xffffffff


	//   ....[34]....
        /*00e4*/ 	.word	0xffffffff


	//   ....[35]....
        /*00e8*/ 	.word	0xffffffff


	//   ....[36]....
        /*00ec*/ 	.word	0xffffffff


	//   ....[37]....
        /*00f0*/ 	.word	0xffffffff


	//   ....[38]....
        /*00f4*/ 	.word	0xffffffff


	//   ....[39]....
        /*00f8*/ 	.word	0xffffffff


	//   ....[40]....
        /*00fc*/ 	.word	0xffffffff


	//   ....[41]....
        /*0100*/ 	.word	0xffffffff


	//   ....[42]....
        /*0104*/ 	.word	0xffffffff


	//   ....[43]....
        /*0108*/ 	.word	0xffffffff


	//   ....[44]....
        /*010c*/ 	.word	0xffffffff


	//   ....[45]....
        /*0110*/ 	.word	0xffffffff


	//   ....[46]....
        /*0114*/ 	.word	0xffffffff


	//   ....[47]....
        /*0118*/ 	.word	0xffffffff


	//   ....[48]....
        /*011c*/ 	.word	0xffffffff


	//   ....[49]....
        /*0120*/ 	.word	0xffffffff


	//   ....[50]....
        /*0124*/ 	.word	0xffffffff


	//   ....[51]....
        /*0128*/ 	.word	0xffffffff


	//   ....[52]....
        /*012c*/ 	.word	0xffffffff


	//   ....[53]....
        /*0130*/ 	.word	0xffffffff


	//   ....[54]....
        /*0134*/ 	.word	0xffffffff


	//   ....[55]....
        /*0138*/ 	.word	0xffffffff


	//   ....[56]....
        /*013c*/ 	.word	0xffffffff


	//   ....[57]....
        /*0140*/ 	.word	0xffffffff


	//   ....[58]....
        /*0144*/ 	.word	0xffffffff


	//   ....[59]....
        /*0148*/ 	.word	0xffffffff


	//----- nvinfo : EIATTR_COOP_GROUP_INSTR_OFFSETS
	.align		4
.L_196:
        /*014c*/ 	.byte	0x04, 0x28
        /*014e*/ 	.short	(.L_198 - .L_197)


	//   ....[0]....
.L_197:
        /*0150*/ 	.word	0x00000cb0


	//   ....[1]....
        /*0154*/ 	.word	0x00000ce0


	//   ....[2]....
        /*0158*/ 	.word	0x00000d00


	//   ....[3]....
        /*015c*/ 	.word	0x00000d10


	//   ....[4]....
        /*0160*/ 	.word	0x00000ea0


	//   ....[5]....
        /*0164*/ 	.word	0x00000ed0


	//   ....[6]....
        /*0168*/ 	.word	0x00000f00


	//   ....[7]....
        /*016c*/ 	.word	0x00000f20


	//   ....[8]....
        /*0170*/ 	.word	0x000010a0


	//   ....[9]....
        /*0174*/ 	.word	0x000010d0


	//   ....[10]....
        /*0178*/ 	.word	0x00001100


	//   ....[11]....
        /*017c*/ 	.word	0x00001120


	//   ....[12]....
        /*0180*/ 	.word	0x000012a0


	//   ....[13]....
        /*0184*/ 	.word	0x000012d0


	//   ....[14]....
        /*0188*/ 	.word	0x00001300


	//   ....[15]....
        /*018c*/ 	.word	0x00001320


	//   ....[16]....
        /*0190*/ 	.word	0x000014a0


	//   ....[17]....
        /*0194*/ 	.word	0x000014e0


	//   ....[18]....
        /*0198*/ 	.word	0x00001510


	//   ....[19]....
        /*019c*/ 	.word	0x00001520


	//   ....[20]....
        /*01a0*/ 	.word	0x00002280


	//   ....[21]....
        /*01a4*/ 	.word	0x00002290


	//   ....[22]....
        /*01a8*/ 	.word	0x000022a0


	//   ....[23]....
        /*01ac*/ 	.word	0x000022c0


	//   ....[24]....
        /*01b0*/ 	.word	0x00002440


	//   ....[25]....
        /*01b4*/ 	.word	0x00002480


	//   ....[26]....
        /*01b8*/ 	.word	0x000024b0


	//   ....[27]....
        /*01bc*/ 	.word	0x000024d0


	//   ....[28]....
        /*01c0*/ 	.word	0x00002650


	//   ....[29]....
        /*01c4*/ 	.word	0x00002690


	//   ....[30]....
        /*01c8*/ 	.word	0x000026c0


	//   ....[31]....
        /*01cc*/ 	.word	0x000026e0


	//   ....[32]....
        /*01d0*/ 	.word	0x00002860


	//   ....[33]....
        /*01d4*/ 	.word	0x000028a0


	//   ....[34]....
        /*01d8*/ 	.word	0x000028d0


	//   ....[35]....
        /*01dc*/ 	.word	0x000028f0


	//   ....[36]....
        /*01e0*/ 	.word	0x00002a70


	//   ....[37]....
        /*01e4*/ 	.word	0x00002ab0


	//   ....[38]....
        /*01e8*/ 	.word	0x00002ae0


	//   ....[39]....
        /*01ec*/ 	.word	0x00002b00


	//   ....[40]....
        /*01f0*/ 	.word	0x00004f40


	//   ....[41]....
        /*01f4*/ 	.word	0x00004f70


	//   ....[42]....
        /*01f8*/ 	.word	0x00004f90


	//   ....[43]....
        /*01fc*/ 	.word	0x00004fa0


	//   ....[44]....
        /*0200*/ 	.word	0x00005130


	//   ....[45]....
        /*0204*/ 	.word	0x00005160


	//   ....[46]....
        /*0208*/ 	.word	0x00005190


	//   ....[47]....
        /*020c*/ 	.word	0x000051b0


	//   ....[48]....
        /*0210*/ 	.word	0x00005330


	//   ....[49]....
        /*0214*/ 	.word	0x00005360


	//   ....[50]....
        /*0218*/ 	.word	0x00005390


	//   ....[51]....
        /*021c*/ 	.word	0x000053b0


	//   ....[52]....
        /*0220*/ 	.word	0x00005530


	//   ....[53]....
        /*0224*/ 	.word	0x00005560


	//   ....[54]....
        /*0228*/ 	.word	0x00005590


	//   ....[55]....
        /*022c*/ 	.word	0x000055b0


	//   ....[56]....
        /*0230*/ 	.word	0x00005730


	//   ....[57]....
        /*0234*/ 	.word	0x00005760


	//   ....[58]....
        /*0238*/ 	.word	0x00005790


	//   ....[59]....
        /*023c*/ 	.word	0x000057b0


	//----- nvinfo : EIATTR_VRC_CTA_INIT_COUNT
	.align		4
.L_198:
        /*0240*/ 	.byte	0x02, 0x4a
	.zero		1
	.zero		1


	//----- nvinfo : EIATTR_EXIT_INSTR_OFFSETS
	.align		4
        /*0244*/ 	.byte	0x04, 0x1c
        /*0246*/ 	.short	(.L_200 - .L_199)


	//   ....[0]....
.L_199:
        /*0248*/ 	.word	0x00000040


	//   ....[1]....
        /*024c*/ 	.word	0x00006450


	//   ....[2]....
        /*0250*/ 	.word	0x00006490


	//----- nvinfo : EIATTR_MAX_THREADS
	.align		4
.L_200:
        /*0254*/ 	.byte	0x04, 0x05
        /*0256*/ 	.short	(.L_202 - .L_201)
.L_201:
        /*0258*/ 	.word	0x00000100
        /*025c*/ 	.word	0x00000001
        /*0260*/ 	.word	0x00000001


	//----- nvinfo : EIATTR_CRS_STACK_SIZE
	.align		4
.L_202:
        /*0264*/ 	.byte	0x04, 0x1e
        /*0266*/ 	.short	(.L_204 - .L_203)
.L_203:
        /*0268*/ 	.word	0x00000000


	//----- nvinfo : EIATTR_CBANK_PARAM_SIZE
	.align		4
.L_204:
        /*026c*/ 	.byte	0x03, 0x19
        /*026e*/ 	.short	0x0021


	//----- nvinfo : EIATTR_PARAM_CBANK
	.align		4
        /*0270*/ 	.byte	0x04, 0x0a
        /*0272*/ 	.short	(.L_206 - .L_205)
	.align		4
.L_205:
        /*0274*/ 	.word	index@(.nv.constant0._ZN6thrust24THRUST_300001_SM_1000_NS8cuda_cub4core6detail13_kernel_agentINS1_8__reduce11ReduceAgentINS0_12zip_iteratorIN4cuda3std3__45tupleIJNS0_10device_ptrIdEENS0_17counting_iteratorIlNS0_11use_defaultESF_SF_EEEEEEEPNSB_IJdlEEESJ_lNS1_9__extrema9arg_max_fIdl14abs_comparatorEEEEJSI_SK_lSO_EEEvDpT0_)
        /*0278*/ 	.short	0x0380
        /*027a*/ 	.short	0x0021


	//----- nvinfo : EIATTR_SW_WAR
	.align		4
.L_206:
        /*027c*/ 	.byte	0x04, 0x36
        /*027e*/ 	.short	(.L_208 - .L_207)
.L_207:
        /*0280*/ 	.word	0x00000008
.L_208:


//--------------------- .nv.info._ZN6thrust24THRUST_300001_SM_1000_NS8cuda_cub4core6detail13_kernel_agentINS1_8__reduce11ReduceAgentIPN4cuda3std3__45tupleIJdlEEESC_SB_iNS1_9__extrema9arg_max_fIdl14abs_comparatorEEEEJSC_SC_iSG_EEEvDpT0_ --------------------------
	.section	.nv.info._ZN6thrust24THRUST_300001_SM_1000_NS8cuda_cub4core6detail13_kernel_agentINS1_8__reduce11ReduceAgentIPN4cuda3std3__45tupleIJdlEEESC_SB_iNS1_9__extrema9arg_max_fIdl14abs_comparatorEEEEJSC_SC_iSG_EEEvDpT0_,"",@"SHT_CUDA_INFO"
	.sectionflags	@""
	.align	4


	//----- nvinfo : EIATTR_CUDA_API_VERSION
	.align		4
        /*0000*/ 	.byte	0x04, 0x37
        /*0002*/ 	.short	(.L_210 - .L_209)
.L_209:
        /*0004*/ 	.word	0x00000082


	//----- nvinfo : EIATTR_KPARAM_INFO
	.align		4
.L_210:
        /*0008*/ 	.byte	0x04, 0x17
        /*000a*/ 	.short	(.L_212 - .L_211)
.L_211:
        /*000c*/ 	.word	0x00000000
        /*0010*/ 	.short	0x0003
        /*0012*/ 	.short	0x0014
        /*0014*/ 	.byte	0x00, 0xf0, 0x05, 0x00


	//----- nvinfo : EIATTR_KPARAM_INFO
	.align		4
.L_212:
        /*0018*/ 	.byte	0x04, 0x17
        /*001a*/ 	.short	(.L_214 - .L_213)
.L_213:
        /*001c*/ 	.word	0x00000000
        /*0020*/ 	.short	0x0002
        /*0022*/ 	.short	0x0010
        /*0024*/ 	.byte	0x00, 0xf0, 0x11, 0x00


	//----- nvinfo : EIATTR_KPARAM_INFO
	.align		4
.L_214:
        /*0028*/ 	.byte	0x04, 0x17
        /*002a*/ 	.short	(.L_216 - .L_215)
.L_215:
        /*002c*/ 	.word	0x00000000
        /*0030*/ 	.short	0x0001
        /*0032*/ 	.short	0x0008
        /*0034*/ 	.byte	0x00, 0xf5, 0x21, 0x00


	//----- nvinfo : EIATTR_KPARAM_INFO
	.align		4
.L_216:
        /*0038*/ 	.byte	0x04, 0x17
        /*003a*/ 	.short	(.L_218 - .L_217)
.L_217:
        /*003c*/ 	.word	0x00000000
        /*0040*/ 	.short	0x0000
        /*0042*/ 	.short	0x0000
        /*0044*/ 	.byte	0x00, 0xf5, 0x21, 0x00


	//----- nvinfo : EIATTR_SPARSE_MMA_MASK
	.align		4
.L_218:
        /*0048*/ 	.byte	0x03, 0x50
        /*004a*/ 	.short	0x0000


	//----- nvinfo : EIATTR_MAXREG_COUNT
	.align		4
        /*004c*/ 	.byte	0x03, 0x1b
        /*004e*/ 	.short	0x00ff


	//----- nvinfo : EIATTR_NUM_BARRIERS
	.align		4
        /*0050*/ 	.byte	0x02, 0x4c
        /*0052*/ 	.byte	0x01
	.zero		1


	//----- nvinfo : EIATTR_MERCURY_ISA_VERSION
	.align		4
        /*0054*/ 	.byte	0x03, 0x5f
        /*0056*/ 	.short	0x0101


	//----- nvinfo : EIATTR_COOP_GROUP_MASK_REGIDS
	.align		4
        /*0058*/ 	.byte	0x04, 0x29
        /*005a*/ 	.short	(.L_220 - .L_219)


	//   ....[0]....
.L_219:
        /*005c*/ 	.word	0xffffffff


	//   ....[1]....
        /*0060*/ 	.word	0xffffffff


	//   ....[2]....
        /*0064*/ 	.word	0xffffffff


	//   ....[3]....
        /*0068*/ 	.word	0xffffffff


	//   ....[4]....
        /*006c*/ 	.word	0xffffffff


	//   ....[5]....
        /*0070*/ 	.word	0xffffffff


	//   ....[6]....
        /*0074*/ 	.word	0xffffffff


	//   ....[7]....
        /*0078*/ 	.word	0xffffffff


	//   ....[8]....
        /*007c*/ 	.word	0xffffffff


	//   ....[9]....
        /*0080*/ 	.word	0xffffffff


	//   ....[10]....
        /*0084*/ 	.word	0xffffffff


	//   ....[11]....
        /*0088*/ 	.word	0xffffffff


	//   ....[12]....
        /*008c*/ 	.word	0xffffffff


	//   ....[13]....
        /*0090*/ 	.word	0xffffffff


	//   ....[14]....
        /*0094*/ 	.word	0xffffffff


	//   ....[15]....
        /*0098*/ 	.word	0xffffffff


	//   ....[16]....
        /*009c*/ 	.word	0xffffffff


	//   ....[17]....
        /*00a0*/ 	.word	0xffffffff


	//   ....[18]....
        /*00a4*/ 	.word	0xffffffff


	//   ....[19]....
        /*00a8*/ 	.word	0xffffffff


	//   ....[20]....
        /*00ac*/ 	.word	0xffffffff


	//   ....[21]....
        /*00b0*/ 	.word	0xffffffff


	//   ....[22]....
        /*00b4*/ 	.word	0xffffffff


	//   ....[23]....
        /*00b8*/ 	.word	0xffffffff


	//   ....[24]....
        /*00bc*/ 	.word	0xffffffff


	//   ....[25]....
        /*00c0*/ 	.word	0xffffffff


	//   ....[26]....
        /*00c4*/ 	.word	0xffffffff


	//   ....[27]....
        /*00c8*/ 	.word	0xffffffff


	//   ....[28]....
        /*00cc*/ 	.word	0xffffffff


	//   ....[29]....
        /*00d0*/ 	.word	0xffffffff


	//   ....[30]....
        /*00d4*/ 	.word	0xffffffff


	//   ....[31]....
        /*00d8*/ 	.word	0xffffffff


	//   ....[32]....
        /*00dc*/ 	.word	0xffffffff


	//   ....[33]....
        /*00e0*/ 	.word	0xffffffff


	//   ....[34]....
        /*00e4*/ 	.word	0xffffffff


	//   ....[35]....
        /*00e8*/ 	.word	0xffffffff


	//   ....[36]....
        /*00ec*/ 	.word	0xffffffff


	//   ....[37]....
        /*00f0*/ 	.word	0xffffffff


	//   ....[38]....
        /*00f4*/ 	.word	0xffffffff


	//   ....[39]....
        /*00f8*/ 	.word	0xffffffff


	//   ....[40]....
        /*00fc*/ 	.word	0xffffffff


	//   ....[41]....
        /*0100*/ 	.word	0xffffffff


	//   ....[42]....
        /*0104*/ 	.word	0xffffffff


	//   ....[43]....
        /*0108*/ 	.word	0xffffffff


	//   ....[44]....
        /*010c*/ 	.word	0xffffffff


	//   ....[45]....
        /*0110*/ 	.word	0xffffffff


	//   ....[46]....
        /*0114*/ 	.word	0xffffffff


	//   ....[47]....
        /*0118*/ 	.word	0xffffffff


	//   ....[48]....
        /*011c*/ 	.word	0xffffffff


	//   ....[49]....
        /*0120*/ 	.word	0xffffffff


	//   ....[50]....
        /*0124*/ 	.word	0xffffffff


	//   ....[51]....
        /*0128*/ 	.word	0xffffffff


	//   ....[52]....
        /*012c*/ 	.word	0xffffffff


	//   ....[53]....
        /*0130*/ 	.word	0xffffffff


	//   ....[54]....
        /*0134*/ 	.word	0xffffffff


	//   ....[55]....
        /*0138*/ 	.word	0xffffffff


	//   ....[56]....
        /*013c*/ 	.word	0xffffffff


	//   ....[57]....
        /*0140*/ 	.word	0xffffffff


	//   ....[58]....
        /*0144*/ 	.word	0xffffffff


	//   ....[59]....
        /*0148*/ 	.word	0xffffffff


	//----- nvinfo : EIATTR_COOP_GROUP_INSTR_OFFSETS
	.align		4
.L_220:
        /*014c*/ 	.byte	0x04, 0x28
        /*014e*/ 	.short	(.L_222 - .L_221)


	//   ....[0]....
.L_221:
        /*0150*/ 	.word	0x00000b70


	//   ....[1]....
        /*0154*/ 	.word	0x00000ba0


	//   ....[2]....
        /*0158*/ 	.word	0x00000bc0


	//   ....[3]....
        /*015c*/ 	.word	0x00000bd0


	//   ....[4]....
        /*0160*/ 	.word	0x00000d60


	//   ....[5]....
        /*0164*/ 	.word	0x00000d90


	//   ....[6]....
        /*0168*/ 	.word	0x00000dc0


	//   ....[7]....
        /*016c*/ 	.word	0x00000de0


	//   ....[8]....
        /*0170*/ 	.word	0x00000f60


	//   ....[9]....
        /*0174*/ 	.word	0x00000f90


	//   ....[10]....
        /*0178*/ 	.word	0x00000fc0


	//   ....[11]....
        /*017c*/ 	.word	0x00000fe0


	//   ....[12]....
        /*0180*/ 	.word	0x00001160


	//   ....[13]....
        /*0184*/ 	.word	0x00001190


	//   ....[14]....
        /*0188*/ 	.word	0x000011c0


	//   ....[15]....
        /*018c*/ 	.word	0x000011e0


	//   ....[16]....
        /*0190*/ 	.word	0x00001360


	//   ....[17]....
        /*0194*/ 	.word	0x000013a0


	//   ....[18]....
        /*0198*/ 	.word	0x000013d0


	//   ....[19]....
        /*019c*/ 	.word	0x000013e0


	//   ....[20]....
        /*01a0*/ 	.word	0x00002140


	//   ....[21]....
        /*01a4*/ 	.word	0x00002150


	//   ....[22]....
        /*01a8*/ 	.word	0x00002160


	//   ....[23]....
        /*01ac*/ 	.word	0x00002180


	//   ....[24]....
        /*01b0*/ 	.word	0x00002300


	//   ....[25]....
        /*01b4*/ 	.word	0x00002340


	//   ....[26]....
        /*01b8*/ 	.word	0x00002370


	//   ....[27]....
        /*01bc*/ 	.word	0x00002390


	//   ....[28]....
        /*01c0*/ 	.word	0x00002510


	//   ....[29]....
        /*01c4*/ 	.word	0x00002550


	//   ....[30]....
        /*01c8*/ 	.word	0x00002580


	//   ....[31]....
        /*01cc*/ 	.word	0x000025a0


	//   ....[32]....
        /*01d0*/ 	.word	0x00002720


	//   ....[33]....
        /*01d4*/ 	.word	0x00002760


	//   ....[34]....
        /*01d8*/ 	.word	0x00002790


	//   ....[35]....
        /*01dc*/ 	.word	0x000027b0


	//   ....[36]....
        /*01e0*/ 	.word	0x00002930


	//   ....[37]....
        /*01e4*/ 	.word	0x00002970


	//   ....[38]....
        /*01e8*/ 	.word	0x000029b0


	//   ....[39]....
        /*01ec*/ 	.word	0x000029c0


	//   ....[40]....
        /*01f0*/ 	.word	0x00004d80


	//   ....[41]....
        /*01f4*/ 	.word	0x00004db0


	//   ....[42]....
        /*01f8*/ 	.word	0x00004dd0


	//   ....[43]....
        /*01fc*/ 	.word	0x00004de0


	//   ....[44]....
        /*0200*/ 	.word	0x00004f70


	//   ....[45]....
        /*0204*/ 	.word	0x00004fa0


	//   ....[46]....
        /*0208*/ 	.word	0x00004fd0


	//   ....[47]....
        /*020c*/ 	.word	0x00004ff0


	//   ....[48]....
        /*0210*/ 	.word	0x00005170


	//   ....[49]....
        /*0214*/ 	.word	0x000051a0


	//   ....[50]....
        /*0218*/ 	.word	0x000051d0


	//   ....[51]....
        /*021c*/ 	.word	0x000051f0


	//   ....[52]....
        /*0220*/ 	.word	0x00005370


	//   ....[53]....
        /*0224*/ 	.word	0x000053a0


	//   ....[54]....
        /*0228*/ 	.word	0x000053d0


	//   ....[55]....
        /*022c*/ 	.word	0x000053f0


	//   ....[56]....
        /*0230*/ 	.word	0x00005570


	//   ....[57]....
        /*0234*/ 	.word	0x000055a0


	//   ....[58]....
        /*0238*/ 	.word	0x000055d0


	//   ....[59]....
        /*023c*/ 	.word	0x000055f0


	//----- nvinfo : EIATTR_VRC_CTA_INIT_COUNT
	.align		4
.L_222:
        /*0240*/ 	.byte	0x02, 0x4a
	.zero		1
	.zero		1


	//----- nvinfo : EIATTR_EXIT_INSTR_OFFSETS
	.align		4
        /*0244*/ 	.byte	0x04, 0x1c
        /*0246*/ 	.short	(.L_224 - .L_223)


	//   ....[0]....
.L_223:
        /*0248*/ 	.word	0x00000030


	//   ....[1]....
        /*024c*/ 	.word	0x00006290


	//   ....[2]....
        /*0250*/ 	.word	0x000062d0


	//----- nvinfo : EIATTR_MAX_THREADS
	.align		4
.L_224:
        /*0254*/ 	.byte	0x04, 0x05
        /*0256*/ 	.short	(.L_226 - .L_225)
.L_225:
        /*0258*/ 	.word	0x00000100
        /*025c*/ 	.word	0x00000001
        /*0260*/ 	.word	0x00000001


	//----- nvinfo : EIATTR_CRS_STACK_SIZE
	.align		4
.L_226:
        /*0264*/ 	.byte	0x04, 0x1e
        /*0266*/ 	.short	(.L_228 - .L_227)
.L_227:
        /*0268*/ 	.word	0x00000000


	//----- nvinfo : EIATTR_CBANK_PARAM_SIZE
	.align		4
.L_228:
        /*026c*/ 	.byte	0x03, 0x19
        /*026e*/ 	.short	0x0015


	//----- nvinfo : EIATTR_PARAM_CBANK
	.align		4
        /*0270*/ 	.byte	0x04, 0x0a
        /*0272*/ 	.short	(.L_230 - .L_229)
	.align		4
.L_229:
        /*0274*/ 	.word	index@(.nv.constant0._ZN6thrust24THRUST_300001_SM_1000_NS8cuda_cub4core6detail13_kernel_agentINS1_8__reduce11ReduceAgentIPN4cuda3std3__45tupleIJdlEEESC_SB_iNS1_9__extrema9arg_max_fIdl14abs_comparatorEEEEJSC_SC_iSG_EEEvDpT0_)
        /*0278*/ 	.short	0x0380
        /*027a*/ 	.short	0x0015


	//----- nvinfo : EIATTR_SW_WAR
	.align		4
.L_230:
        /*027c*/ 	.byte	0x04, 0x36
        /*027e*/ 	.short	(.L_232 - .L_231)
.L_231:
        /*0280*/ 	.word	0x00000008
.L_232:


//--------------------- .nv.info._ZN6thrust24THRUST_300001_SM_1000_NS8cuda_cub4core6detail13_kernel_agentINS1_8__reduce10DrainAgentIiEEJN3cub18CUB_300001_SM_10009GridQueueIjEEiEEEvDpT0_ --------------------------
	.section	.nv.info._ZN6thrust24THRUST_300001_SM_1000_NS8cuda_cub4core6detail13_kernel_agentINS1_8__reduce10DrainAgentIiEEJN3cub18CUB_300001_SM_10009GridQueueIjEEiEEEvDpT0_,"",@"SHT_CUDA_INFO"
	.sectionflags	@""
	.align	4


	//----- nvinfo : EIATTR_CUDA_API_VERSION
	.align		4
        /*0000*/ 	.byte	0x04, 0x37
        /*0002*/ 	.short	(.L_234 - .L_233)
.L_233:
        /*0004*/ 	.word	0x00000082


	//----- nvinfo : EIATTR_KPARAM_INFO
	.align		4
.L_234:
        /*0008*/ 	.byte	0x04, 0x17
        /*000a*/ 	.short	(.L_236 - .L_235)
.L_235:
        /*000c*/ 	.word	0x00000000
        /*0010*/ 	.short	0x0001
        /*0012*/ 	.short	0x0008
        /*0014*/ 	.byte	0x00, 0xf0, 0x11, 0x00


	//----- nvinfo : EIATTR_KPARAM_INFO
	.align		4
.L_236:
        /*0018*/ 	.byte	0x04, 0x17
        /*001a*/ 	.short	(.L_238 - .L_237)
.L_237:
        /*001c*/ 	.word	0x00000000
        /*0020*/ 	.short	0x0000
        /*0022*/ 	.short	0x0000
        /*0024*/ 	.byte	0x00, 0xf0, 0x21, 0x00


	//----- nvinfo : EIATTR_SPARSE_MMA_MASK
	.align		4
.L_238:
        /*0028*/ 	.byte	0x03, 0x50
        /*002a*/ 	.short	0x0000


	//----- nvinfo : EIATTR_MAXREG_COUNT
	.align		4
        /*002c*/ 	.byte	0x03, 0x1b
        /*002e*/ 	.short	0x00ff


	//----- nvinfo : EIATTR_MERCURY_ISA_VERSION
	.align		4
        /*0030*/ 	.byte	0x03, 0x5f
        /*0032*/ 	.short	0x0101


	//----- nvinfo : EIATTR_VRC_CTA_INIT_COUNT
	.align		4
        /*0034*/ 	.byte	0x02, 0x4a
	.zero		1
	.zero		1


	//----- nvinfo : EIATTR_EXIT_INSTR_OFFSETS
	.align		4
        /*0038*/ 	.byte	0x04, 0x1c
        /*003a*/ 	.short	(.L_240 - .L_239)


	//   ....[0]....
.L_239:
        /*003c*/ 	.word	0x00000060


	//----- nvinfo : EIATTR_MAX_THREADS
	.align		4
.L_240:
        /*0040*/ 	.byte	0x04, 0x05
        /*0042*/ 	.short	(.L_242 - .L_241)
.L_241:
        /*0044*/ 	.word	0x00000001
        /*0048*/ 	.word	0x00000001
        /*004c*/ 	.word	0x00000001


	//----- nvinfo : EIATTR_CBANK_PARAM_SIZE
	.align		4
.L_242:
        /*0050*/ 	.byte	0x03, 0x19
        /*0052*/ 	.short	0x000c


	//----- nvinfo : EIATTR_PARAM_CBANK
	.align		4
        /*0054*/ 	.byte	0x04, 0x0a
        /*0056*/ 	.short	(.L_244 - .L_243)
	.align		4
.L_243:
        /*0058*/ 	.word	index@(.nv.constant0._ZN6thrust24THRUST_300001_SM_1000_NS8cuda_cub4core6detail13_kernel_agentINS1_8__reduce10DrainAgentIiEEJN3cub18CUB_300001_SM_10009GridQueueIjEEiEEEvDpT0_)
        /*005c*/ 	.short	0x0380
        /*005e*/ 	.short	0x000c


	//----- nvinfo : EIATTR_SW_WAR
	.align		4
.L_244:
        /*0060*/ 	.byte	0x04, 0x36
        /*0062*/ 	.short	(.L_246 - .L_245)
.L_245:
        /*0064*/ 	.word	0x00000008
.L_246:


//--------------------- .nv.info._ZN6thrust24THRUST_300001_SM_1000_NS8cuda_cub4core6detail13_kernel_agentINS1_8__reduce11ReduceAgentINS0_12zip_iteratorIN4cuda3std3__45tupleIJNS0_10device_ptrIdEENS0_17counting_iteratorIlNS0_11use_defaultESF_SF_EEEEEEEPNSB_IJdlEEESJ_iNS1_9__extrema9arg_max_fIdl14abs_comparatorEEEEJSI_SK_iN3cub18CUB_300001_SM_100013GridEvenShareIiEENSR_9GridQueueIjEESO_EEEvDpT0_ --------------------------
	.section	.nv.info._ZN6thrust24THRUST_300001_SM_1000_NS8cuda_cub4core6detail13_kernel_agentINS1_8__reduce11ReduceAgentINS0_12zip_iteratorIN4cuda3std3__45tupleIJNS0_10device_ptrIdEENS0_17counting_iteratorIlNS0_11use_defaultESF_SF_EEEEEEEPNSB_IJdlEEESJ_iNS1_9__extrema9arg_max_fIdl14abs_comparatorEEEEJSI_SK_iN3cub18CUB_300001_SM_100013GridEvenShareIiEENSR_9GridQueueIjEESO_EEEvDpT0_,"",@"SHT_CUDA_INFO"
	.sectionflags	@""
	.align	4


	//----- nvinfo : EIATTR_CUDA_API_VERSION
	.align		4
        /*0000*/ 	.byte	0x04, 0x37
        /*0002*/ 	.short	(.L_248 - .L_247)
.L_247:
        /*0004*/ 	.word	0x00000082


	//----- nvinfo : EIATTR_KPARAM_INFO
	.align		4
.L_248:
        /*0008*/ 	.byte	0x04, 0x17
        /*000a*/ 	.short	(.L_250 - .L_249)
.L_249:
        /*000c*/ 	.word	0x00000000
        /*0010*/ 	.short	0x0005
        /*0012*/ 	.short	0x0050
        /*0014*/ 	.byte	0x00, 0xf0, 0x05, 0x00


	//----- nvinfo : EIATTR_KPARAM_INFO
	.align		4
.L_250:
        /*0018*/ 	.byte	0x04, 0x17
        /*001a*/ 	.short	(.L_252 - .L_251)
.L_251:
        /*001c*/ 	.word	0x00000000
        /*0020*/ 	.short	0x0004
        /*0022*/ 	.short	0x0048
        /*0024*/ 	.byte	0x00, 0xf0, 0x21, 0x00


	//----- nvinfo : EIATTR_KPARAM_INFO
	.align		4
.L_252:
        /*0028*/ 	.byte	0x04, 0x17
        /*002a*/ 	.short	(.L_254 - .L_253)
.L_253:
        /*002c*/ 	.word	0x00000000
        /*0030*/ 	.short	0x0003
        /*0032*/ 	.short	0x001c
        /*0034*/ 	.byte	0x00, 0xf0, 0xa1, 0x00


	//----- nvinfo : EIATTR_KPARAM_INFO
	.align		4
.L_254:
        /*0038*/ 	.byte	0x04, 0x17
        /*003a*/ 	.short	(.L_256 - .L_255)
.L_255:
        /*003c*/ 	.word	0x00000000
        /*0040*/ 	.short	0x0002
        /*0042*/ 	.short	0x0018
        /*0044*/ 	.byte	0x00, 0xf0, 0x11, 0x00


	//----- nvinfo : EIATTR_KPARAM_INFO
	.align		4
.L_256:
        /*0048*/ 	.byte	0x04, 0x17
        /*004a*/ 	.short	(.L_258 - .L_257)
.L_257:
        /*004c*/ 	.word	0x00000000
        /*0050*/ 	.short	0x0001
        /*0052*/ 	.short	0x0010
        /*0054*/ 	.byte	0x00, 0xf5, 0x21, 0x00


	//----- nvinfo : EIATTR_KPARAM_INFO
	.align		4
.L_258:
        /*0058*/ 	.byte	0x04, 0x17
        /*005a*/ 	.short	(.L_260 - .L_259)
.L_259:
        /*005c*/ 	.word	0x00000000
        /*0060*/ 	.short	0x0000
        /*0062*/ 	.short	0x0000
        /*0064*/ 	.byte	0x00, 0xf0, 0x41, 0x00


	//----- nvinfo : EIATTR_SPARSE_MMA_MASK
	.align		4
.L_260:
        /*0068*/ 	.byte	0x03, 0x50
        /*006a*/ 	.short	0x0000


	//----- nvinfo : EIATTR_MAXREG_COUNT
	.align		4
        /*006c*/ 	.byte	0x03, 0x1b
        /*006e*/ 	.short	0x00ff


	//----- nvinfo : EIATTR_NUM_BARRIERS
	.align		4
        /*0070*/ 	.byte	0x02, 0x4c
        /*0072*/ 	.byte	0x01
	.zero		1


	//----- nvinfo : EIATTR_MERCURY_ISA_VERSION
	.align		4
        /*0074*/ 	.byte	0x03, 0x5f
        /*0076*/ 	.short	0x0101


	//----- nvinfo : EIATTR_COOP_GROUP_MASK_REGIDS
	.align		4
        /*0078*/ 	.byte	0x04, 0x29
        /*007a*/ 	.short	(.L_262 - .L_261)


	//   ....[0]....
.L_261:
        /*007c*/ 	.word	0xffffffff


	//   ....[1]....
        /*0080*/ 	.word	0xffffffff


	//   ....[2]....
        /*0084*/ 	.word	0xffffffff


	//   ....[3]....
        /*0088*/ 	.word	0xffffffff


	//   ....[4]....
        /*008c*/ 	.word	0xffffffff


	//   ....[5]....
        /*0090*/ 	.word	0xffffffff


	//   ....[6]....
        /*0094*/ 	.word	0xffffffff


	//   ....[7]....
        /*0098*/ 	.word	0xffffffff


	//   ....[8]....
        /*009c*/ 	.word	0xffffffff


	//   ....[9]....
        /*00a0*/ 	.word	0xffffffff


	//   ....[10]....
        /*00a4*/ 	.word	0xffffffff


	//   ....[11]....
        /*00a8*/ 	.word	0xffffffff


	//   ....[12]....
        /*00ac*/ 	.word	0xffffffff


	//   ....[13]....
        /*00b0*/ 	.word	0xffffffff


	//   ....[14]....
        /*00b4*/ 	.word	0xffffffff


	//   ....[15]....
        /*00b8*/ 	.word	0xffffffff


	//   ....[16]....
        /*00bc*/ 	.word	0xffffffff


	//   ....[17]....
        /*00c0*/ 	.word	0xffffffff


	//   ....[18]....
        /*00c4*/ 	.word	0xffffffff


	//   ....[19]....
        /*00c8*/ 	.word	0xffffffff


	//   ....[20]....
        /*00cc*/ 	.word	0xffffffff


	//   ....[21]....
        /*00d0*/ 	.word	0xffffffff


	//   ....[22]....
        /*00d4*/ 	.word	0xffffffff


	//   ....[23]....
        /*00d8*/ 	.word	0xffffffff


	//   ....[24]....
        /*00dc*/ 	.word	0xffffffff


	//   ....[25]....
        /*00e0*/ 	.word	0xffffffff


	//   ....[26]....
        /*00e4*/ 	.word	0xffffffff


	//   ....[27]....
        /*00e8*/ 	.word	0xffffffff


	//   ....[28]....
        /*00ec*/ 	.word	0xffffffff


	//   ....[29]....
        /*00f0*/ 	.word	0xffffffff


	//   ....[30]....
        /*00f4*/ 	.word	0xffffffff


	//   ....[31]....
        /*00f8*/ 	.word	0xffffffff


	//   ....[32]....
        /*00fc*/ 	.word	0xffffffff


	//   ....[33]....
        /*0100*/ 	.word	0xffffffff


	//   ....[34]....
        /*0104*/ 	.word	0xffffffff


	//   ....[35]....
        /*0108*/ 	.word	0xffffffff


	//   ....[36]....
        /*010c*/ 	.word	0xffffffff


	//   ....[37]....
        /*0110*/ 	.word	0xffffffff


	//   ....[38]....
        /*0114*/ 	.word	0xffffffff


	//   ....[39]....
        /*0118*/ 	.word	0xffffffff


	//   ....[40]....
        /*011c*/ 	.word	0xffffffff


	//   ....[41]....
        /*0120*/ 	.word	0xffffffff


	//   ....[42]....
        /*0124*/ 	.word	0xffffffff


	//   ....[43]....
        /*0128*/ 	.word	0xffffffff


	//   ....[44]....
        /*012c*/ 	.word	0xffffffff


	//   ....[45]....
        /*0130*/ 	.word	0xffffffff


	//   ....[46]....
        /*0134*/ 	.word	0xffffffff


	//   ....[47]....
        /*0138*/ 	.word	0xffffffff


	//   ....[48]....
        /*013c*/ 	.word	0xffffffff


	//   ....[49]....
        /*0140*/ 	.word	0xffffffff


	//   ....[50]....
        /*0144*/ 	.word	0xffffffff


	//   ....[51]....
        /*0148*/ 	.word	0xffffffff


	//   ....[52]....
        /*014c*/ 	.word	0xffffffff


	//   ....[53]....
        /*0150*/ 	.word	0xffffffff


	//   ....[54]....
        /*0154*/ 	.word	0xffffffff


	//   ....[55]....
        /*0158*/ 	.word	0xffffffff


	//   ....[56]....
        /*015c*/ 	.word	0xffffffff


	//   ....[57]....
        /*0160*/ 	.word	0xffffffff


	//   ....[58]....
        /*0164*/ 	.word	0xffffffff


	//   ....[59]....
        /*0168*/ 	.word	0xffffffff


	//----- nvinfo : EIATTR_COOP_GROUP_INSTR_OFFSETS
	.align		4
.L_262:
        /*016c*/ 	.byte	0x04, 0x28
        /*016e*/ 	.short	(.L_264 - .L_263)


	//   ....[0]....
.L_263:
        /*0170*/ 	.word	0x00000cd0


	//   ....[1]....
        /*0174*/ 	.word	0x00000d00


	//   ....[2]....
        /*0178*/ 	.word	0x00000d20


	//   ....[3]....
        /*017c*/ 	.word	0x00000d30


	//   ....[4]....
        /*0180*/ 	.word	0x00000ec0


	//   ....[5]....
        /*0184*/ 	.word	0x00000ef0


	//   ....[6]....
        /*0188*/ 	.word	0x00000f20


	//   ....[7]....
        /*018c*/ 	.word	0x00000f40


	//   ....[8]....
        /*0190*/ 	.word	0x000010c0


	//   ....[9]....
        /*0194*/ 	.word	0x00001100


	//   ....[10]....
        /*0198*/ 	.word	0x00001130


	//   ....[11]....
        /*019c*/ 	.word	0x00001140


	//   ....[12]....
        /*01a0*/ 	.word	0x000012c0


	//   ....[13]....
        /*01a4*/ 	.word	0x000012f0


	//   ....[14]....
        /*01a8*/ 	.word	0x00001320


	//   ....[15]....
        /*01ac*/ 	.word	0x00001340


	//   ....[16]....
        /*01b0*/ 	.word	0x000014c0


	//   ....[17]....
        /*01b4*/ 	.word	0x000014f0


	//   ....[18]....
        /*01b8*/ 	.word	0x00001520


	//   ....[19]....
        /*01bc*/ 	.word	0x00001540


	//   ....[20]....
        /*01c0*/ 	.word	0x000022b0


	//   ....[21]....
        /*01c4*/ 	.word	0x000022c0


	//   ....[22]....
        /*01c8*/ 	.word	0x000022d0


	//   ....[23]....
        /*01cc*/ 	.word	0x000022f0


	//   ....[24]....
        /*01d0*/ 	.word	0x00002470


	//   ....[25]....
        /*01d4*/ 	.word	0x000024b0


	//   ....[26]....
        /*01d8*/ 	.word	0x000024e0


	//   ....[27]....
        /*01dc*/ 	.word	0x00002500


	//   ....[28]....
        /*01e0*/ 	.word	0x00002680


	//   ....[29]....
        /*01e4*/ 	.word	0x000026c0


	//   ....[30]....
        /*01e8*/ 	.word	0x000026f0


	//   ....[31]....
        /*01ec*/ 	.word	0x00002710


	//   ....[32]....
        /*01f0*/ 	.word	0x00002890


	//   ....[33]....
        /*01f4*/ 	.word	0x000028d0


	//   ....[34]....
        /*01f8*/ 	.word	0x00002900


	//   ....[35]....
        /*01fc*/ 	.word	0x00002920


	//   ....[36]....
        /*0200*/ 	.word	0x00002aa0


	//   ....[37]....
        /*0204*/ 	.word	0x00002ae0


	//   ....[38]....
        /*0208*/ 	.word	0x00002b10


	//   ....[39]....
        /*020c*/ 	.word	0x00002b30


	//   ....[40]....
        /*0210*/ 	.word	0x000051f0


	//   ....[41]....
        /*0214*/ 	.word	0x00005220


	//   ....[42]....
        /*0218*/ 	.word	0x00005240


	//   ....[43]....
        /*021c*/ 	.word	0x00005250


	//   ....[44]....
        /*0220*/ 	.word	0x000053e0


	//   ....[45]....
        /*0224*/ 	.word	0x00005410


	//   ....[46]....
        /*0228*/ 	.word	0x00005440


	//   ....[47]....
        /*022c*/ 	.word	0x00005460


	//   ....[48]....
        /*0230*/ 	.word	0x000055e0


	//   ....[49]....
        /*0234*/ 	.word	0x00005610


	//   ....[50]....
        /*0238*/ 	.word	0x00005640


	//   ....[51]....
        /*023c*/ 	.word	0x00005660


	//   ....[52]....
        /*0240*/ 	.word	0x000057e0


	//   ....[53]....
        /*0244*/ 	.word	0x00005810


	//   ....[54]....
        /*0248*/ 	.word	0x00005840


	//   ....[55]....
        /*024c*/ 	.word	0x00005860


	//   ....[56]....
        /*0250*/ 	.word	0x000059e0


	//   ....[57]....
        /*0254*/ 	.word	0x00005a10


	//   ....[58]....
        /*0258*/ 	.word	0x00005a40


	//   ....[59]....
        /*025c*/ 	.word	0x00005a60


	//----- nvinfo : EIATTR_VRC_CTA_INIT_COUNT
	.align		4
.L_264:
        /*0260*/ 	.byte	0x02, 0x4a
	.zero		1
	.zero		1


	//----- nvinfo : EIATTR_EXIT_INSTR_OFFSETS
	.align		4
        /*0264*/ 	.byte	0x04, 0x1c
        /*0266*/ 	.short	(.L_266 - .L_265)


	//   ....[0]....
.L_265:
        /*0268*/ 	.word	0x00006710


	//   ....[1]....
        /*026c*/ 	.word	0x00006770


	//----- nvinfo : EIATTR_MAX_THREADS
	.align		4
.L_266:
        /*0270*/ 	.byte	0x04, 0x05
        /*0272*/ 	.short	(.L_268 - .L_267)
.L_267:
        /*0274*/ 	.word	0x00000100
        /*0278*/ 	.word	0x00000001
        /*027c*/ 	.word	0x00000001


	//----- nvinfo : EIATTR_CRS_STACK_SIZE
	.align		4
.L_268:
        /*0280*/ 	.byte	0x04, 0x1e
        /*0282*/ 	.short	(.L_270 - .L_269)
.L_269:
        /*0284*/ 	.word	0x00000000


	//----- nvinfo : EIATTR_CBANK_PARAM_SIZE
	.align		4
.L_270:
        /*0288*/ 	.byte	0x03, 0x19
        /*028a*/ 	.short	0x0051


	//----- nvinfo : EIATTR_PARAM_CBANK
	.align		4
        /*028c*/ 	.byte	0x04, 0x0a
        /*028e*/ 	.short	(.L_272 - .L_271)
	.align		4
.L_271:
        /*0290*/ 	.word	index@(.nv.constant0._ZN6thrust24THRUST_300001_SM_1000_NS8cuda_cub4core6detail13_kernel_agentINS1_8__reduce11ReduceAgentINS0_12zip_iteratorIN4cuda3std3__45tupleIJNS0_10device_ptrIdEENS0_17counting_iteratorIlNS0_11use_defaultESF_SF_EEEEEEEPNSB_IJdlEEESJ_iNS1_9__extrema9arg_max_fIdl14abs_comparatorEEEEJSI_SK_iN3cub18CUB_300001_SM_100013GridEvenShareIiEENSR_9GridQueueIjEESO_EEEvDpT0_)
        /*0294*/ 	.short	0x0380
        /*0296*/ 	.short	0x0051


	//----- nvinfo : EIATTR_SW_WAR
	.align		4
.L_272:
        /*0298*/ 	.byte	0x04, 0x36
        /*029a*/ 	.short	(.L_274 - .L_273)
.L_273:
        /*029c*/ 	.word	0x00000008
.L_274:


//--------------------- .nv.info._ZN6thrust24THRUST_300001_SM_1000_NS8cuda_cub4core6detail13_kernel_agentINS1_8__reduce11ReduceAgentINS0_12zip_iteratorIN4cuda3std3__45tupleIJNS0_10device_ptrIdEENS0_17counting_iteratorIlNS0_11use_defaultESF_SF_EEEEEEEPNSB_IJdlEEESJ_iNS1_9__extrema9arg_max_fIdl14abs_comparatorEEEEJSI_SK_iSO_EEEvDpT0_ --------------------------
	.section	.nv.info._ZN6thrust24THRUST_300001_SM_1000_NS8cuda_cub4core6detail13_kernel_agentINS1_8__reduce11ReduceAgentINS0_12zip_iteratorIN4cuda3std3__45tupleIJNS0_10device_ptrIdEENS0_17counting_iteratorIlNS0_11use_defaultESF_SF_EEEEEEEPNSB_IJdlEEESJ_iNS1_9__extrema9arg_max_fIdl14abs_comparatorEEEEJSI_SK_iSO_EEEvDpT0_,"",@"SHT_CUDA_INFO"
	.sectionflags	@""
	.align	4


	//----- nvinfo : EIATTR_CUDA_API_VERSION
	.align		4
        /*0000*/ 	.byte	0x04, 0x37
        /*0002*/ 	.short	(.L_276 - .L_275)
.L_275:
        /*0004*/ 	.word	0x00000082


	//----- nvinfo : EIATTR_KPARAM_INFO
	.align		4
.L_276:
        /*0008*/ 	.byte	0x04, 0x17
        /*000a*/ 	.short	(.L_278 - .L_277)
.L_277:
        /*000c*/ 	.word	0x00000000
        /*0010*/ 	.short	0x0003
        /*0012*/ 	.short	0x001c
        /*0014*/ 	.byte	0x00, 0xf0, 0x05, 0x00


	//----- nvinfo : EIATTR_KPARAM_INFO
	.align		4
.L_278:
        /*0018*/ 	.byte	0x04, 0x17
        /*001a*/ 	.short	(.L_280 - .L_279)
.L_279:
        /*001c*/ 	.word	0x00000000
        /*0020*/ 	.short	0x0002
        /*0022*/ 	.short	0x0018
        /*0024*/ 	.byte	0x00, 0xf0, 0x11, 0x00


	//----- nvinfo : EIATTR_KPARAM_INFO
	.align		4
.L_280:
        /*0028*/ 	.byte	0x04, 0x17
        /*002a*/ 	.short	(.L_282 - .L_281)
.L_281:
        /*002c*/ 	.word	0x00000000
        /*0030*/ 	.short	0x0001
        /*0032*/ 	.short	0x0010
        /*0034*/ 	.byte	0x00, 0xf5, 0x21, 0x00


	//----- nvinfo : EIATTR_KPARAM_INFO
	.align		4
.L_282:
        /*0038*/ 	.byte	0x04, 0x17
        /*003a*/ 	.short	(.L_284 - .L_283)
.L_283:
        /*003c*/ 	.word	0x00000000
        /*0040*/ 	.short	0x0000
        /*0042*/ 	.short	0x0000
        /*0044*/ 	.byte	0x00, 0xf0, 0x41, 0x00


	//----- nvinfo : EIATTR_SPARSE_MMA_MASK
	.align		4
.L_284:
        /*0048*/ 	.byte	0x03, 0x50
        /*004a*/ 	.short	0x0000


	//----- nvinfo : EIATTR_MAXREG_COUNT
	.align		4
        /*004c*/ 	.byte	0x03, 0x1b
        /*004e*/ 	.short	0x00ff


	//----- nvinfo : EIATTR_NUM_BARRIERS
	.align		4
        /*0050*/ 	.byte	0x02, 0x4c
        /*0052*/ 	.byte	0x01
	.zero		1


	//----- nvinfo : EIATTR_MERCURY_ISA_VERSION
	.align		4
        /*0054*/ 	.byte	0x03, 0x5f
        /*0056*/ 	.short	0x0101


	//----- nvinfo : EIATTR_COOP_GROUP_MASK_REGIDS
	.align		4
        /*0058*/ 	.byte	0x04, 0x29
        /*005a*/ 	.short	(.L_286 - .L_285)


	//   ....[0]....
.L_285:
        /*005c*/ 	.word	0xffffffff


	//   ....[1]....
        /*0060*/ 	.word	0xffffffff


	//   ....[2]....
        /*0064*/ 	.word	0xffffffff


	//   ....[3]....
        /*0068*/ 	.word	0xffffffff


	//   ....[4]....
        /*006c*/ 	.word	0xffffffff


	//   ....[5]....
        /*0070*/ 	.word	0xffffffff


	//   ....[6]....
        /*0074*/ 	.word	0xffffffff


	//   ....[7]....
        /*0078*/ 	.word	0xffffffff


	//   ....[8]....
        /*007c*/ 	.word	0xffffffff


	//   ....[9]....
        /*0080*/ 	.word	0xffffffff


	//   ....[10]....
        /*0084*/ 	.word	0xffffffff


	//   ....[11]....
        /*0088*/ 	.word	0xffffffff


	//   ....[12]....
        /*008c*/ 	.word	0xffffffff


	//   ....[13]....
        /*0090*/ 	.word	0xffffffff


	//   ....[14]....
        /*0094*/ 	.word	0xffffffff


	//   ....[15]....
        /*0098*/ 	.word	0xffffffff


	//   ....[16]....
        /*009c*/ 	.word	0xffffffff


	//   ....[17]....
        /*00a0*/ 	.word	0xffffffff


	//   ....[18]....
        /*00a4*/ 	.word	0xffffffff


	//   ....[19]....
        /*00a8*/ 	.word	0xffffffff


	//   ....[20]....
        /*00ac*/ 	.word	0xffffffff


	//   ....[21]....
        /*00b0*/ 	.word	0xffffffff


	//   ....[22]....
        /*00b4*/ 	.word	0xffffffff


	//   ....[23]....
        /*00b8*/ 	.word	0xffffffff


	//   ....[24]....
        /*00bc*/ 	.word	0xffffffff


	//   ....[25]....
        /*00c0*/ 	.word	0xffffffff


	//   ....[26]....
        /*00c4*/ 	.word	0xffffffff


	//   ....[27]....
        /*00c8*/ 	.word	0xffffffff


	//   ....[28]....
        /*00cc*/ 	.word	0xffffffff


	//   ....[29]....
        /*00d0*/ 	.word	0xffffffff


	//   ....[30]....
        /*00d4*/ 	.word	0xffffffff


	//   ....[31]....
        /*00d8*/ 	.word	0xffffffff


	//   ....[32]....
        /*00dc*/ 	.word	0xffffffff


	//   ....[33]....
        /*00e0*/ 	.word	0xffffffff


	//   ....[34]....
        /*00e4*/ 	.word	0xffffffff


	//   ....[35]....
        /*00e8*/ 	.word	0xffffffff


	//   ....[36]....
        /*00ec*/ 	.word	0xffffffff


	//   ....[37]....
        /*00f0*/ 	.word	0xffffffff


	//   ....[38]....
        /*00f4*/ 	.word	0xffffffff


	//   ....[39]....
        /*00f8*/ 	.word	0xffffffff


	//   ....[40]....
        /*00fc*/ 	.word	0xffffffff


	//   ....[41]....
        /*0100*/ 	.word	0xffffffff


	//   ....[42]....
        /*0104*/ 	.word	0xffffffff


	//   ....[43]....
        /*0108*/ 	.word	0xffffffff


	//   ....[44]....
        /*010c*/ 	.word	0xffffffff


	//   ....[45]....
        /*0110*/ 	.word	0xffffffff


	//   ....[46]....
        /*0114*/ 	.word	0xffffffff


	//   ....[47]....
        /*0118*/ 	.word	0xffffffff


	//   ....[48]....
        /*011c*/ 	.word	0xffffffff


	//   ....[49]....
        /*0120*/ 	.word	0xffffffff


	//   ....[50]....
        /*0124*/ 	.word	0xffffffff


	//   ....[51]....
        /*0128*/ 	.word	0xffffffff


	//   ....[52]....
        /*012c*/ 	.word	0xffffffff


	//   ....[53]....
        /*0130*/ 	.word	0xffffffff


	//   ....[54]....
        /*0134*/ 	.word	0xffffffff


	//   ....[55]....
        /*0138*/ 	.word	0xffffffff


	//   ....[56]....
        /*013c*/ 	.word	0xffffffff


	//   ....[57]....
        /*0140*/ 	.word	0xffffffff


	//   ....[58]....
        /*0144*/ 	.word	0xffffffff


	//   ....[59]....
        /*0148*/ 	.word	0xffffffff


	//----- nvinfo : EIATTR_COOP_GROUP_INSTR_OFFSETS
	.align		4
.L_286:
        /*014c*/ 	.byte	0x04, 0x28
        /*014e*/ 	.short	(.L_288 - .L_287)


	//   ....[0]....
.L_287:
        /*0150*/ 	.word	0x00000c90


	//   ....[1]....
        /*0154*/ 	.word	0x00000cc0


	//   ....[2]....
        /*0158*/ 	.word	0x00000ce0


	//   ....[3]....
        /*015c*/ 	.word	0x00000cf0


	//   ....[4]....
        /*0160*/ 	.word	0x00000e80


	//   ....[5]....
        /*0164*/ 	.word	0x00000eb0


	//   ....[6]....
        /*0168*/ 	.word	0x00000ee0


	//   ....[7]....
        /*016c*/ 	.word	0x00000f00


	//   ....[8]....
        /*0170*/ 	.word	0x00001080


	//   ....[9]....
        /*0174*/ 	.word	0x000010b0


	//   ....[10]....
        /*0178*/ 	.word	0x000010e0


	//   ....[11]....
        /*017c*/ 	.word	0x00001100


	//   ....[12]....
        /*0180*/ 	.word	0x00001280


	//   ....[13]....
        /*0184*/ 	.word	0x000012b0


	//   ....[14]....
        /*0188*/ 	.word	0x000012e0


	//   ....[15]....
        /*018c*/ 	.word	0x00001300


	//   ....[16]....
        /*0190*/ 	.word	0x00001480


	//   ....[17]....
        /*0194*/ 	.word	0x000014b0


	//   ....[18]....
        /*0198*/ 	.word	0x000014e0


	//   ....[19]....
        /*019c*/ 	.word	0x00001500


	//   ....[20]....
        /*01a0*/ 	.word	0x00002260


	//   ....[21]....
        /*01a4*/ 	.word	0x00002270


	//   ....[22]....
        /*01a8*/ 	.word	0x00002280


	//   ....[23]....
        /*01ac*/ 	.word	0x000022a0


	//   ....[24]....
        /*01b0*/ 	.word	0x00002420


	//   ....[25]....
        /*01b4*/ 	.word	0x00002460


	//   ....[26]....
        /*01b8*/ 	.word	0x00002490


	//   ....[27]....
        /*01bc*/ 	.word	0x000024b0


	//   ....[28]....
        /*01c0*/ 	.word	0x00002630


	//   ....[29]....
        /*01c4*/ 	.word	0x00002670


	//   ....[30]....
        /*01c8*/ 	.word	0x000026a0


	//   ....[31]....
        /*01cc*/ 	.word	0x000026c0


	//   ....[32]....
        /*01d0*/ 	.word	0x00002840


	//   ....[33]....
        /*01d4*/ 	.word	0x00002880


	//   ....[34]....
        /*01d8*/ 	.word	0x000028b0


	//   ....[35]....
        /*01dc*/ 	.word	0x000028d0


	//   ....[36]....
        /*01e0*/ 	.word	0x00002a50


	//   ....[37]....
        /*01e4*/ 	.word	0x00002a90


	//   ....[38]....
        /*01e8*/ 	.word	0x00002ac0


	//   ....[39]....
        /*01ec*/ 	.word	0x00002ae0


	//   ....[40]....
        /*01f0*/ 	.word	0x00004f90


	//   ....[41]....
        /*01f4*/ 	.word	0x00004fc0


	//   ....[42]....
        /*01f8*/ 	.word	0x00004fe0


	//   ....[43]....
        /*01fc*/ 	.word	0x00004ff0


	//   ....[44]....
        /*0200*/ 	.word	0x00005180


	//   ....[45]....
        /*0204*/ 	.word	0x000051b0


	//   ....[46]....
        /*0208*/ 	.word	0x000051e0


	//   ....[47]....
        /*020c*/ 	.word	0x00005200


	//   ....[48]....
        /*0210*/ 	.word	0x00005380


	//   ....[49]....
        /*0214*/ 	.word	0x000053b0


	//   ....[50]....
        /*0218*/ 	.word	0x000053e0


	//   ....[51]....
        /*021c*/ 	.word	0x00005400


	//   ....[52]....
        /*0220*/ 	.word	0x00005580


	//   ....[53]....
        /*0224*/ 	.word	0x000055c0


	//   ....[54]....
        /*0228*/ 	.word	0x000055f0


	//   ....[55]....
        /*022c*/ 	.word	0x00005600


	//   ....[56]....
        /*0230*/ 	.word	0x00005780


	//   ....[57]....
        /*0234*/ 	.word	0x000057b0


	//   ....[58]....
        /*0238*/ 	.word	0x000057e0


	//   ....[59]....
        /*023c*/ 	.word	0x00005800


	//----- nvinfo : EIATTR_VRC_CTA_INIT_COUNT
	.align		4
.L_288:
        /*0240*/ 	.byte	0x02, 0x4a
	.zero		1
	.zero		1


	//----- nvinfo : EIATTR_EXIT_INSTR_OFFSETS
	.align		4
        /*0244*/ 	.byte	0x04, 0x1c
        /*0246*/ 	.short	(.L_290 - .L_289)


	//   ....[0]....
.L_289:
        /*0248*/ 	.word	0x00000030


	//   ....[1]....
        /*024c*/ 	.word	0x000064a0


	//   ....[2]....
        /*0250*/ 	.word	0x000064e0


	//----- nvinfo : EIATTR_MAX_THREADS
	.align		4
.L_290:
        /*0254*/ 	.byte	0x04, 0x05
        /*0256*/ 	.short	(.L_292 - .L_291)
.L_291:
        /*0258*/ 	.word	0x00000100
        /*025c*/ 	.word	0x00000001
        /*0260*/ 	.word	0x00000001


	//----- nvinfo : EIATTR_CRS_STACK_SIZE
	.align		4
.L_292:
        /*0264*/ 	.byte	0x04, 0x1e
        /*0266*/ 	.short	(.L_294 - .L_293)
.L_293:
        /*0268*/ 	.word	0x00000000


	//----- nvinfo : EIATTR_CBANK_PARAM_SIZE
	.align		4
.L_294:
        /*026c*/ 	.byte	0x03, 0x19
        /*026e*/ 	.short	0x001d


	//----- nvinfo : EIATTR_PARAM_CBANK
	.align		4
        /*0270*/ 	.byte	0x04, 0x0a
        /*0272*/ 	.short	(.L_296 - .L_295)
	.align		4
.L_295:
        /*0274*/ 	.word	index@(.nv.constant0._ZN6thrust24THRUST_300001_SM_1000_NS8cuda_cub4core6detail13_kernel_agentINS1_8__reduce11ReduceAgentINS0_12zip_iteratorIN4cuda3std3__45tupleIJNS0_10device_ptrIdEENS0_17counting_iteratorIlNS0_11use_defaultESF_SF_EEEEEEEPNSB_IJdlEEESJ_iNS1_9__extrema9arg_max_fIdl14abs_comparatorEEEEJSI_SK_iSO_EEEvDpT0_)
        /*0278*/ 	.short	0x0380
        /*027a*/ 	.short	0x001d


	//----- nvinfo : EIATTR_SW_WAR
	.align		4
.L_296:
        /*027c*/ 	.byte	0x04, 0x36
        /*027e*/ 	.short	(.L_298 - .L_297)
.L_297:
        /*0280*/ 	.word	0x00000008
.L_298:


//--------------------- .nv.info._Z12updateMatrixPdii --------------------------
	.section	.nv.info._Z12updateMatrixPdii,"",@"SHT_CUDA_INFO"
	.sectionflags	@""
	.align	4


	//----- nvinfo : EIATTR_CUDA_API_VERSION
	.align		4
        /*0000*/ 	.byte	0x04, 0x37
        /*0002*/ 	.short	(.L_300 - .L_299)
.L_299:
        /*0004*/ 	.word	0x00000082


	//----- nvinfo : EIATTR_KPARAM_INFO
	.align		4
.L_300:
        /*0008*/ 	.byte	0x04, 0x17
        /*000a*/ 	.short	(.L_302 - .L_301)
.L_301:
        /*000c*/ 	.word	0x00000000
        /*0010*/ 	.short	0x0002
        /*0012*/ 	.short	0x000c
        /*0014*/ 	.byte	0x00, 0xf0, 0x11, 0x00


	//----- nvinfo : EIATTR_KPARAM_INFO
	.align		4
.L_302:
        /*0018*/ 	.byte	0x04, 0x17
        /*001a*/ 	.short	(.L_304 - .L_303)
.L_303:
        /*001c*/ 	.word	0x00000000
        /*0020*/ 	.short	0x0001
        /*0022*/ 	.short	0x0008
        /*0024*/ 	.byte	0x00, 0xf0, 0x11, 0x00


	//----- nvinfo : EIATTR_KPARAM_INFO
	.align		4
.L_304:
        /*0028*/ 	.byte	0x04, 0x17
        /*002a*/ 	.short	(.L_306 - .L_305)
.L_305:
        /*002c*/ 	.word	0x00000000
        /*0030*/ 	.short	0x0000
        /*0032*/ 	.short	0x0000
        /*0034*/ 	.byte	0x00, 0xf5, 0x21, 0x00


	//----- nvinfo : EIATTR_SPARSE_MMA_MASK
	.align		4
.L_306:
        /*0038*/ 	.byte	0x03, 0x50
        /*003a*/ 	.short	0x0000


	//----- nvinfo : EIATTR_MAXREG_COUNT
	.align		4
        /*003c*/ 	.byte	0x03, 0x1b
        /*003e*/ 	.short	0x00ff


	//----- nvinfo : EIATTR_MERCURY_ISA_VERSION
	.align		4
        /*0040*/ 	.byte	0x03, 0x5f
        /*0042*/ 	.short	0x0101


	//----- nvinfo : EIATTR_VRC_CTA_INIT_COUNT
	.align		4
        /*0044*/ 	.byte	0x02, 0x4a
	.zero		1
	.zero		1


	//----- nvinfo : EIATTR_EXIT_INSTR_OFFSETS
	.align		4
        /*0048*/ 	.byte	0x04, 0x1c
        /*004a*/ 	.short	(.L_308 - .L_307)


	//   ....[0]....
.L_307:
        /*004c*/ 	.word	0x000000a0


	//   ....[1]....
        /*0050*/ 	.word	0x00001440


	//----- nvinfo : EIATTR_CRS_STACK_SIZE
	.align		4
.L_308:
        /*0054*/ 	.byte	0x04, 0x1e
        /*0056*/ 	.short	(.L_310 - .L_309)
.L_309:
        /*0058*/ 	.word	0x00000000


	//----- nvinfo : EIATTR_CBANK_PARAM_SIZE
	.align		4
.L_310:
        /*005c*/ 	.byte	0x03, 0x19
        /*005e*/ 	.short	0x0010


	//----- nvinfo : EIATTR_PARAM_CBANK
	.align		4
        /*0060*/ 	.byte	0x04, 0x0a
        /*0062*/ 	.short	(.L_312 - .L_311)
	.align		4
.L_311:
        /*0064*/ 	.word	index@(.nv.constant0._Z12updateMatrixPdii)
        /*0068*/ 	.short	0x0380
        /*006a*/ 	.short	0x0010


	//----- nvinfo : EIATTR_SW_WAR
	.align		4
.L_312:
        /*006c*/ 	.byte	0x04, 0x36
        /*006e*/ 	.short	(.L_314 - .L_313)
.L_313:
        /*0070*/ 	.word	0x00000008
.L_314:


//--------------------- .nv.info._Z8swapRowsPdiii --------------------------
	.section	.nv.info._Z8swapRowsPdiii,"",@"SHT_CUDA_INFO"
	.sectionflags	@""
	.align	4


	//----- nvinfo : EIATTR_CUDA_API_VERSION
	.align		4
        /*0000*/ 	.byte	0x04, 0x37
        /*0002*/ 	.short	(.L_316 - .L_315)
.L_315:
        /*0004*/ 	.word	0x00000082


	//----- nvinfo : EIATTR_KPARAM_INFO
	.align		4
.L_316:
        /*0008*/ 	.byte	0x04, 0x17
        /*000a*/ 	.short	(.L_318 - .L_317)
.L_317:
        /*000c*/ 	.word	0x00000000
        /*0010*/ 	.short	0x0003
        /*0012*/ 	.short	0x0010
        /*0014*/ 	.byte	0x00, 0xf0, 0x11, 0x00


	//----- nvinfo : EIATTR_KPARAM_INFO
	.align		4
.L_318:
        /*0018*/ 	.byte	0x04, 0x17
        /*001a*/ 	.short	(.L_320 - .L_319)
.L_319:
        /*001c*/ 	.word	0x00000000
        /*0020*/ 	.short	0x0002
        /*0022*/ 	.short	0x000c
        /*0024*/ 	.byte	0x00, 0xf0, 0x11, 0x00


	//----- nvinfo : EIATTR_KPARAM_INFO
	.align		4
.L_320:
        /*0028*/ 	.byte	0x04, 0x17
        /*002a*/ 	.short	(.L_322 - .L_321)
.L_321:
        /*002c*/ 	.word	0x00000000
        /*0030*/ 	.short	0x0001
        /*0032*/ 	.short	0x0008
        /*0034*/ 	.byte	0x00, 0xf0, 0x11, 0x00


	//----- nvinfo : EIATTR_KPARAM_INFO
	.align		4
.L_322:
        /*0038*/ 	.byte	0x04, 0x17
        /*003a*/ 	.short	(.L_324 - .L_323)
.L_323:
        /*003c*/ 	.word	0x00000000
        /*0040*/ 	.short	0x0000
        /*0042*/ 	.short	0x0000
        /*0044*/ 	.byte	0x00, 0xf5, 0x21, 0x00


	//----- nvinfo : EIATTR_SPARSE_MMA_MASK
	.align		4
.L_324:
        /*0048*/ 	.byte	0x03, 0x50
        /*004a*/ 	.short	0x0000


	//----- nvinfo : EIATTR_MAXREG_COUNT
	.align		4
        /*004c*/ 	.byte	0x03, 0x1b
        /*004e*/ 	.short	0x00ff


	//----- nvinfo : EIATTR_MERCURY_ISA_VERSION
	.align		4
        /*0050*/ 	.byte	0x03, 0x5f
        /*0052*/ 	.short	0x0101


	//----- nvinfo : EIATTR_VRC_CTA_INIT_COUNT
	.align		4
        /*0054*/ 	.byte	0x02, 0x4a
	.zero		1
	.zero		1


	//----- nvinfo : EIATTR_EXIT_INSTR_OFFSETS
	.align		4
        /*0058*/ 	.byte	0x04, 0x1c
        /*005a*/ 	.short	(.L_326 - .L_325)


	//   ....[0]....
.L_325:
        /*005c*/ 	.word	0x00000090


	//   ....[1]....
        /*0060*/ 	.word	0x00000400


	//   ....[2]....
        /*0064*/ 	.word	0x00000670


	//----- nvinfo : EIATTR_CRS_STACK_SIZE
	.align		4
.L_326:
        /*0068*/ 	.byte	0x04, 0x1e
        /*006a*/ 	.short	(.L_328 - .L_327)
.L_327:
        /*006c*/ 	.word	0x00000000


	//----- nvinfo : EIATTR_CBANK_PARAM_SIZE
	.align		4
.L_328:
        /*0070*/ 	.byte	0x03, 0x19
        /*0072*/ 	.short	0x0014


	//----- nvinfo : EIATTR_PARAM_CBANK
	.align		4
        /*0074*/ 	.byte	0x04, 0x0a
        /*0076*/ 	.short	(.L_330 - .L_329)
	.align		4
.L_329:
        /*0078*/ 	.word	index@(.nv.constant0._Z8swapRowsPdiii)
        /*007c*/ 	.short	0x0380
        /*007e*/ 	.short	0x0014


	//----- nvinfo : EIATTR_SW_WAR
	.align		4
.L_330:
        /*0080*/ 	.byte	0x04, 0x36
        /*0082*/ 	.short	(.L_332 - .L_331)
.L_331:
        /*0084*/ 	.word	0x00000008
.L_332:


//--------------------- .nv.callgraph             --------------------------
	.section	.nv.callgraph,"",@"SHT_CUDA_CALLGRAPH"
	.align	4
	.sectionentsize	8
	.align		4
        /*0000*/ 	.word	0x00000000
	.align		4
        /*0004*/ 	.word	0xffffffff
	.align		4
        /*0008*/ 	.word	0x00000000
	.align		4
        /*000c*/ 	.word	0xfffffffe
	.align		4
        /*0010*/ 	.word	0x00000000
	.align		4
        /*0014*/ 	.word	0xfffffffd
	.align		4
        /*0018*/ 	.word	0x00000000
	.align		4
        /*001c*/ 	.word	0xfffffffc


//--------------------- .nv.constant4             --------------------------
	.section	.nv.constant4,"a",@progbits
	.align	8
	.align		8
.nv.constant4:
        /*0000*/ 	.dword	_ZN34_INTERNAL_d1d53e77_4_k_cu_f6073aef4cuda3std3__45__cpo5beginE
	.align		8
        /*0008*/ 	.dword	_ZN34_INTERNAL_d1d53e77_4_k_cu_f6073aef4cuda3std3__45__cpo3endE
	.align		8
        /*0010*/ 	.dword	_ZN34_INTERNAL_d1d53e77_4_k_cu_f6073aef4cuda3std3__45__cpo6cbeginE
	.align		8
        /*0018*/ 	.dword	_ZN34_INTERNAL_d1d53e77_4_k_cu_f6073aef4cuda3std3__45__cpo4cendE
	.align		8
        /*0020*/ 	.dword	_ZN34_INTERNAL_d1d53e77_4_k_cu_f6073aef4cuda3std3__45__cpo6rbeginE
	.align		8
        /*0028*/ 	.dword	_ZN34_INTERNAL_d1d53e77_4_k_cu_f6073aef4cuda3std3__45__cpo4rendE
	.align		8
        /*0030*/ 	.dword	_ZN34_INTERNAL_d1d53e77_4_k_cu_f6073aef4cuda3std3__45__cpo7crbeginE
	.align		8
        /*0038*/ 	.dword	_ZN34_INTERNAL_d1d53e77_4_k_cu_f6073aef4cuda3std3__45__cpo5crendE
	.align		8
        /*0040*/ 	.dword	_ZN34_INTERNAL_d1d53e77_4_k_cu_f6073aef4cuda3std3__436_GLOBAL__N__d1d53e77_4_k_cu_f6073aef6ignoreE
	.align		8
        /*0048*/ 	.dword	_ZN34_INTERNAL_d1d53e77_4_k_cu_f6073aef4cuda3std3__419piecewise_constructE
	.align		8
        /*0050*/ 	.dword	_ZN34_INTERNAL_d1d53e77_4_k_cu_f6073aef4cuda3std3__48in_placeE
	.align		8
        /*0058*/ 	.dword	_ZN34_INTERNAL_d1d53e77_4_k_cu_f6073aef4cuda3std3__420unreachable_sentinelE
	.align		8
        /*0060*/ 	.dword	_ZN34_INTERNAL_d1d53e77_4_k_cu_f6073aef4cuda3std3__47nulloptE
	.align		8
        /*0068*/ 	.dword	_ZN34_INTERNAL_d1d53e77_4_k_cu_f6073aef4cuda3std3__48unexpectE
	.align		8
        /*0070*/ 	.dword	_ZN34_INTERNAL_d1d53e77_4_k_cu_f6073aef4cuda3std6ranges3__45__cpo4swapE
	.align		8
        /*0078*/ 	.dword	_ZN34_INTERNAL_d1d53e77_4_k_cu_f6073aef4cuda3std6ranges3__45__cpo9iter_moveE
	.align		8
        /*0080*/ 	.dword	_ZN34_INTERNAL_d1d53e77_4_k_cu_f6073aef4cuda3std6ranges3__45__cpo5beginE
	.align		8
        /*0088*/ 	.dword	_ZN34_INTERNAL_d1d53e77_4_k_cu_f6073aef4cuda3std6ranges3__45__cpo3endE
	.align		8
        /*0090*/ 	.dword	_ZN34_INTERNAL_d1d53e77_4_k_cu_f6073aef4cuda3std6ranges3__45__cpo6cbeginE
	.align		8
        /*0098*/ 	.dword	_ZN34_INTERNAL_d1d53e77_4_k_cu_f6073aef4cuda3std6ranges3__45__cpo4cendE
	.align		8
        /*00a0*/ 	.dword	_ZN34_INTERNAL_d1d53e77_4_k_cu_f6073aef4cuda3std6ranges3__45__cpo7advanceE
	.align		8
        /*00a8*/ 	.dword	_ZN34_INTERNAL_d1d53e77_4_k_cu_f6073aef4cuda3std6ranges3__45__cpo9iter_swapE
	.align		8
        /*00b0*/ 	.dword	_ZN34_INTERNAL_d1d53e77_4_k_cu_f6073aef4cuda3std6ranges3__45__cpo4nextE
	.align		8
        /*00b8*/ 	.dword	_ZN34_INTERNAL_d1d53e77_4_k_cu_f6073aef4cuda3std6ranges3__45__cpo4prevE
	.align		8
        /*00c0*/ 	.dword	_ZN34_INTERNAL_d1d53e77_4_k_cu_f6073aef4cuda3std6ranges3__45__cpo4dataE
	.align		8
        /*00c8*/ 	.dword	_ZN34_INTERNAL_d1d53e77_4_k_cu_f6073aef4cuda3std6ranges3__45__cpo5cdataE
	.align		8
        /*00d0*/ 	.dword	_ZN34_INTERNAL_d1d53e77_4_k_cu_f6073aef4cuda3std6ranges3__45__cpo4sizeE
	.align		8
        /*00d8*/ 	.dword	_ZN34_INTERNAL_d1d53e77_4_k_cu_f6073aef4cuda3std6ranges3__45__cpo5ssizeE
	.align		8
        /*00e0*/ 	.dword	_ZN34_INTERNAL_d1d53e77_4_k_cu_f6073aef4cuda3std6ranges3__45__cpo8distanceE
	.align		8
        /*00e8*/ 	.dword	_ZN34_INTERNAL_d1d53e77_4_k_cu_f6073aef6thrust24THRUST_300001_SM_1000_NS8cuda_cub3parE
	.align		8
        /*00f0*/ 	.dword	_ZN34_INTERNAL_d1d53e77_4_k_cu_f6073aef6thrust24THRUST_300001_SM_1000_NS8cuda_cub10par_nosyncE
	.align		8
        /*00f8*/ 	.dword	_ZN34_INTERNAL_d1d53e77_4_k_cu_f6073aef6thrust24THRUST_300001_SM_1000_NS6system6detail10sequential3seqE
	.align		8
        /*0100*/ 	.dword	_ZN34_INTERNAL_d1d53e77_4_k_cu_f6073aef6thrust24THRUST_300001_SM_1000_NS6system3cpp3parE
	.align		8
        /*0108*/ 	.dword	_ZN34_INTERNAL_d1d53e77_4_k_cu_f6073aef6thrust24THRUST_300001_SM_1000_NS12placeholders2_1E
	.align		8
        /*0110*/ 	.dword	_ZN34_INTERNAL_d1d53e77_4_k_cu_f6073aef6thrust24THRUST_300001_SM_1000_NS12placeholders2_2E
	.align		8
        /*0118*/ 	.dword	_ZN34_INTERNAL_d1d53e77_4_k_cu_f6073aef6thrust24THRUST_300001_SM_1000_NS12placeholders2_3E
	.align		8
        /*0120*/ 	.dword	_ZN34_INTERNAL_d1d53e77_4_k_cu_f6073aef6thrust24THRUST_300001_SM_1000_NS12placeholders2_4E
	.align		8
        /*0128*/ 	.dword	_ZN34_INTERNAL_d1d53e77_4_k_cu_f6073aef6thrust24THRUST_300001_SM_1000_NS12placeholders2_5E
	.align		8
        /*0130*/ 	.dword	_ZN34_INTERNAL_d1d53e77_4_k_cu_f6073aef6thrust24THRUST_300001_SM_1000_NS12placeholders2_6E
	.align		8
        /*0138*/ 	.dword	_ZN34_INTERNAL_d1d53e77_4_k_cu_f6073aef6thrust24THRUST_300001_SM_1000_NS12placeholders2_7E
	.align		8
        /*0140*/ 	.dword	_ZN34_INTERNAL_d1d53e77_4_k_cu_f6073aef6thrust24THRUST_300001_SM_1000_NS12placeholders2_8E
	.align		8
        /*0148*/ 	.dword	_ZN34_INTERNAL_d1d53e77_4_k_cu_f6073aef6thrust24THRUST_300001_SM_1000_NS12placeholders2_9E
	.align		8
        /*0150*/ 	.dword	_ZN34_INTERNAL_d1d53e77_4_k_cu_f6073aef6thrust24THRUST_300001_SM_1000_NS12placeholders3_10E
	.align		8
        /*0158*/ 	.dword	_ZN34_INTERNAL_d1d53e77_4_k_cu_f6073aef6thrust24THRUST_300001_SM_1000_NS3seqE
	.align		8
        /*0160*/ 	.dword	_ZN34_INTERNAL_d1d53e77_4_k_cu_f6073aef6thrust24THRUST_300001_SM_1000_NS6deviceE


//--------------------- .text._ZN3cub18CUB_300001_SM_10006detail11EmptyKernelIvEEvv --------------------------
	.section	.text._ZN3cub18CUB_300001_SM_10006detail11EmptyKernelIvEEvv,"ax",@progbits
	.align	128
        .global         _ZN3cub18CUB_300001_SM_10006detail11EmptyKernelIvEEvv
        .type           _ZN3cub18CUB_300001_SM_10006detail11EmptyKernelIvEEvv,@function
        .size           _ZN3cub18CUB_300001_SM_10006detail11EmptyKernelIvEEvv,(.L_x_730 - _ZN3cub18CUB_300001_SM_10006detail11EmptyKernelIvEEvv)
        .other          _ZN3cub18CUB_300001_SM_10006detail11EmptyKernelIvEEvv,@"STO_CUDA_ENTRY STV_DEFAULT"
_ZN3cub18CUB_300001_SM_10006detail11EmptyKernelIvEEvv:
.text._ZN3cub18CUB_300001_SM_10006detail11EmptyKernelIvEEvv:
[----:B------:R-:W-:Y:S01]  /*0000*/  LDC R1, c[0x0][0x37c] ;  /* 0x0000df00ff017b82 */ /* 0x000fe20000000800 */
[----:B------:R-:W-:Y:S05]  /*0010*/  EXIT ;  /* 0x000000000000794d */ /* 0x000fea0003800000 */
.L_x_0:
[----:B------:R-:W-:-:S00]  /*0020*/  BRA `(.L_x_0) ;  /* 0xfffffffc00fc7947 */ /* 0x000fc0000383ffff */
[----:B------:R-:W-:-:S00]  /*0030*/  NOP ;  /* 0x0000000000007918 */ /* 0x000fc00000000000 */
        /* <DEDUP_REMOVED lines=12> */
.L_x_730:


//--------------------- .text._ZN6thrust24THRUST_300001_SM_1000_NS8cuda_cub4core6detail13_kernel_agentINS1_8__reduce11ReduceAgentIPN4cuda3std3__45tupleIJdlEEESC_SB_lNS1_9__extrema9arg_max_fIdl14abs_comparatorEEEEJSC_SC_iSG_EEEvDpT0_ --------------------------
	.section	.text._ZN6thrust24THRUST_300001_SM_1000_NS8cuda_cub4core6detail13_kernel_agentINS1_8__reduce11ReduceAgentIPN4cuda3std3__45tupleIJdlEEESC_SB_lNS1_9__extrema9arg_max_fIdl14abs_comparatorEEEEJSC_SC_iSG_EEEvDpT0_,"ax",@progbits
	.align	128
        .global         _ZN6thrust24THRUST_300001_SM_1000_NS8cuda_cub4core6detail13_kernel_agentINS1_8__reduce11ReduceAgentIPN4cuda3std3__45tupleIJdlEEESC_SB_lNS1_9__extrema9arg_max_fIdl14abs_comparatorEEEEJSC_SC_iSG_EEEvDpT0_
        .type           _ZN6thrust24THRUST_300001_SM_1000_NS8cuda_cub4core6detail13_kernel_agentINS1_8__reduce11ReduceAgentIPN4cuda3std3__45tupleIJdlEEESC_SB_lNS1_9__extrema9arg_max_fIdl14abs_comparatorEEEEJSC_SC_iSG_EEEvDpT0_,@function
        .size           _ZN6thrust24THRUST_300001_SM_1000_NS8cuda_cub4core6detail13_kernel_agentINS1_8__reduce11ReduceAgentIPN4cuda3std3__45tupleIJdlEEESC_SB_lNS1_9__extrema9arg_max_fIdl14abs_comparatorEEEEJSC_SC_iSG_EEEvDpT0_,(.L_x_731 - _ZN6thrust24THRUST_300001_SM_1000_NS8cuda_cub4core6detail13_kernel_agentINS1_8__reduce11ReduceAgentIPN4cuda3std3__45tupleIJdlEEESC_SB_lNS1_9__extrema9arg_max_fIdl14abs_comparatorEEEEJSC_SC_iSG_EEEvDpT0_)
        .other          _ZN6thrust24THRUST_300001_SM_1000_NS8cuda_cub4core6detail13_kernel_agentINS1_8__reduce11ReduceAgentIPN4cuda3std3__45tupleIJdlEEESC_SB_lNS1_9__extrema9arg_max_fIdl14abs_comparatorEEEEJSC_SC_iSG_EEEvDpT0_,@"STO_CUDA_ENTRY STV_DEFAULT"
_ZN6thrust24THRUST_300001_SM_1000_NS8cuda_cub4core6detail13_kernel_agentINS1_8__reduce11ReduceAgentIPN4cuda3std3__45tupleIJdlEEESC_SB_lNS1_9__extrema9arg_max_fIdl14abs_comparatorEEEEJSC_SC_iSG_EEEvDpT0_:
.text._ZN6thrust24THRUST_300001_SM_1000_NS8cuda_cub4core6detail13_kernel_agentINS1_8__reduce11ReduceAgentIPN4cuda3std3__45tupleIJdlEEESC_SB_lNS1_9__extrema9arg_max_fIdl14abs_comparatorEEEEJSC_SC_iSG_EEEvDpT0_:
[----:B------:R-:W-:Y:S01]  /*0000*/  LDC R1, c[0x0][0x37c] ;  /* 0x0000df00ff017b82 */ /* 0x000fe20000000800 */
[----:B------:R-:W0:Y:S02]  /*0010*/  LDCU UR8, c[0x0][0x390] ;  /* 0x00007200ff0877ac */ /* 0x000e240008000800 */
[----:B0-----:R-:W-:-:S13]  /*0020*/  ISETP.NE.AND P0, PT, RZ, UR8, PT ;  /* 0x00000008ff007c0c */ /* 0x001fda000bf05270 */
[----:B------:R-:W-:Y:S05]  /*0030*/  @!P0 EXIT ;  /* 0x000000000000894d */ /* 0x000fea0003800000 */
[----:B------:R-:W-:Y:S01]  /*0040*/  UISETP.GT.AND UP0, UPT, UR8, 0x4ff, UPT ;  /* 0x000004ff0800788c */ /* 0x000fe2000bf04270 */
[----:B------:R-:W-:Y:S01]  /*0050*/  BSSY.RECONVERGENT B0, `(.L_x_1) ;  /* 0x00006c1000007945 */ /* 0x000fe20003800200 */
[----:B------:R-:W0:Y:S07]  /*0060*/  LDCU.64 UR10, c[0x0][0x358] ;  /* 0x00006b00ff0a77ac */ /* 0x000e2e0008000a00 */
[----:B------:R-:W-:Y:S05]  /*0070*/  BRA.U UP0, `(.L_x_2) ;  /* 0x0000003900807547 */ /* 0x000fea000b800000 */
[----:B------:R-:W1:Y:S01]  /*0080*/  S2R R0, SR_TID.X ;  /* 0x0000000000007919 */ /* 0x000e620000002100 */
[----:B------:R-:W2:Y:S01]  /*0090*/  LDCU UR4, c[0x0][0x390] ;  /* 0x00007200ff0477ac */ /* 0x000ea20008000800 */
[----:B------:R-:W-:Y:S01]  /*00a0*/  BSSY.RECONVERGENT B1, `(.L_x_3) ;  /* 0x000000b000017945 */ /* 0x000fe20003800200 */
[----:B------:R-:W-:Y:S02]  /*00b0*/  CS2R R14, SRZ ;  /* 0x00000000000e7805 */ /* 0x000fe4000001ff00 */
[----:B------:R-:W-:Y:S02]  /*00c0*/  CS2R R12, SRZ ;  /* 0x00000000000c7805 */ /* 0x000fe4000001ff00 */
[----:B-1----:R-:W-:Y:S01]  /*00d0*/  ISETP.GE.AND P0, PT, R0, UR8, PT ;  /* 0x0000000800007c0c */ /* 0x002fe2000bf06270 */
[----:B------:R-:W-:-:S12]  /*00e0*/  IMAD.MOV.U32 R19, RZ, RZ, R0 ;  /* 0x000000ffff137224 */ /* 0x000fd800078e0000 */
[----:B--2---:R-:W-:Y:S05]  /*00f0*/  @P0 BRA `(.L_x_4) ;  /* 0x0000000000140947 */ /* 0x004fea0003800000 */
[----:B------:R-:W1:Y:S02]  /*0100*/  LDC.64 R2, c[0x0][0x380] ;  /* 0x0000e000ff027b82 */ /* 0x000e640000000a00 */
[----:B-1----:R-:W-:-:S05]  /*0110*/  IMAD.WIDE.U32 R2, R0, 0x10, R2 ;  /* 0x0000001000027825 */ /* 0x002fca00078e0002 */
[----:B0-----:R1:W5:Y:S04]  /*0120*/  LDG.E.64.CONSTANT R14, desc[UR10][R2.64] ;  /* 0x0000000a020e7981 */ /* 0x001368000c1e9b00 */
[----:B------:R1:W5:Y:S01]  /*0130*/  LDG.E.64.CONSTANT R12, desc[UR10][R2.64+0x8] ;  /* 0x0000080a020c7981 */ /* 0x000362000c1e9b00 */
[----:B------:R-:W-:-:S07]  /*0140*/  VIADD R19, R0, 0x100 ;  /* 0x0000010000137836 */ /* 0x000fce0000000000 */
.L_x_4:
[----:B0-----:R-:W-:Y:S05]  /*0150*/  BSYNC.RECONVERGENT B1 ;  /* 0x0000000000017941 */ /* 0x001fea0003800200 */
.L_x_3:
[----:B------:R-:W-:Y:S01]  /*0160*/  ISETP.GE.AND P0, PT, R19, UR8, PT ;  /* 0x0000000813007c0c */ /* 0x000fe2000bf06270 */
[----:B------:R-:W-:-:S12]  /*0170*/  BSSY.RECONVERGENT B1, `(.L_x_5) ;  /* 0x0000099000017945 */ /* 0x000fd80003800200 */
[----:B------:R-:W-:Y:S05]  /*0180*/  @P0 BRA `(.L_x_6) ;  /* 0x00000008005c0947 */ /* 0x000fea0003800000 */
[----:B------:R-:W-:Y:S01]  /*0190*/  LOP3.LUT R4, RZ, R19, RZ, 0x33, !PT ;  /* 0x00000013ff047212 */ /* 0x000fe200078e33ff */
[----:B------:R-:W-:Y:S04]  /*01a0*/  BSSY.RECONVERGENT B2, `(.L_x_7) ;  /* 0x000002e000027945 */ /* 0x000fe80003800200 */
[----:B------:R-:W-:-:S05]  /*01b0*/  VIADD R4, R4, UR8 ;  /* 0x0000000804047c36 */ /* 0x000fca0008000000 */
[----:B-1----:R-:W-:-:S04]  /*01c0*/  LOP3.LUT R2, R4, 0x300, RZ, 0xc0, !PT ;  /* 0x0000030004027812 */ /* 0x002fc800078ec0ff */
[----:B------:R-:W-:-:S13]  /*01d0*/  ISETP.NE.AND P0, PT, R2, 0x300, PT ;  /* 0x000003000200780c */ /* 0x000fda0003f05270 */
[----:B------:R-:W-:Y:S05]  /*01e0*/  @!P0 BRA `(.L_x_8) ;  /* 0x0000000000a48947 */ /* 0x000fea0003800000 */
[----:B------:R-:W0:Y:S01]  /*01f0*/  LDC.64 R2, c[0x0][0x380] ;  /* 0x0000e000ff027b82 */ /* 0x000e220000000a00 */
[----:B------:R-:W-:-:S04]  /*0200*/  LEA.HI R5, R4, 0x1, RZ, 0x18 ;  /* 0x0000000104057811 */ /* 0x000fc800078fc0ff */
[----:B------:R-:W-:-:S05]  /*0210*/  LOP3.LUT R5, R5, 0x3, RZ, 0xc0, !PT ;  /* 0x0000000305057812 */ /* 0x000fca00078ec0ff */
[----:B------:R-:W-:Y:S02]  /*0220*/  IMAD.MOV R5, RZ, RZ, -R5 ;  /* 0x000000ffff057224 */ /* 0x000fe400078e0a05 */
[----:B0-----:R-:W-:-:S04]  /*0230*/  IMAD.WIDE.U32 R2, R19, 0x10, R2 ;  /* 0x0000001013027825 */ /* 0x001fc800078e0002 */
[----:B------:R-:W-:-:S07]  /*0240*/  IMAD.MOV.U32 R16, RZ, RZ, R2 ;  /* 0x000000ffff107224 */ /* 0x000fce00078e0002 */
.L_x_11:
[----:B------:R-:W-:-:S05]  /*0250*/  IMAD.MOV.U32 R2, RZ, RZ, R16 ;  /* 0x000000ffff027224 */ /* 0x000fca00078e0010 */
[----:B------:R-:W2:Y:S04]  /*0260*/  LDG.E.64.CONSTANT R8, desc[UR10][R2.64] ;  /* 0x0000000a02087981 */ /* 0x000ea8000c1e9b00 */
[----:B------:R-:W3:Y:S01]  /*0270*/  LDG.E.64.CONSTANT R10, desc[UR10][R2.64+0x8] ;  /* 0x0000080a020a7981 */ /* 0x000ee2000c1e9b00 */
[----:B------:R-:W-:Y:S01]  /*0280*/  VIADD R5, R5, 0x1 ;  /* 0x0000000105057836 */ /* 0x000fe20000000000 */
[----:B------:R-:W-:Y:S01]  /*0290*/  BSSY.RECONVERGENT B3, `(.L_x_9) ;  /* 0x000001b000037945 */ /* 0x000fe20003800200 */
[----:B-----5:R-:W-:Y:S01]  /*02a0*/  IMAD.MOV.U32 R21, RZ, RZ, R13 ;  /* 0x000000ffff157224 */ /* 0x020fe200078e000d */
[----:B------:R-:W-:Y:S01]  /*02b0*/  IADD3 R16, P3, PT, R2, 0x1000, RZ ;  /* 0x0000100002107810 */ /* 0x000fe20007f7e0ff */
[----:B------:R-:W-:Y:S01]  /*02c0*/  IMAD.MOV.U32 R17, RZ, RZ, R12 ;  /* 0x000000ffff117224 */ /* 0x000fe200078e000c */
[----:B------:R-:W-:Y:S01]  /*02d0*/  ISETP.NE.AND P2, PT, R5, RZ, PT ;  /* 0x000000ff0500720c */ /* 0x000fe20003f45270 */
[----:B------:R-:W-:-:S02]  /*02e0*/  IMAD.MOV.U32 R6, RZ, RZ, R14 ;  /* 0x000000ffff067224 */ /* 0x000fc400078e000e */
[----:B------:R-:W-:Y:S01]  /*02f0*/  IMAD.MOV.U32 R7, RZ, RZ, R15 ;  /* 0x000000ffff077224 */ /* 0x000fe200078e000f */
[----:B--2---:R-:W-:Y:S01]  /*0300*/  DSETP.GEU.AND P0, PT, |R14|, |R8|, PT ;  /* 0x400000080e00722a */ /* 0x004fe20003f0e200 */
[----:B------:R-:W-:Y:S02]  /*0310*/  IMAD.MOV.U32 R14, RZ, RZ, R8 ;  /* 0x000000ffff0e7224 */ /* 0x000fe400078e0008 */
[----:B---3--:R-:W-:Y:S02]  /*0320*/  IMAD.MOV.U32 R12, RZ, RZ, R10 ;  /* 0x000000ffff0c7224 */ /* 0x008fe400078e000a */
[----:B------:R-:W-:Y:S02]  /*0330*/  IMAD.MOV.U32 R13, RZ, RZ, R11 ;  /* 0x000000ffff0d7224 */ /* 0x000fe400078e000b */
[----:B------:R-:W-:-:S07]  /*0340*/  IMAD.MOV.U32 R15, RZ, RZ, R9 ;  /* 0x000000ffff0f7224 */ /* 0x000fce00078e0009 */
[----:B------:R-:W-:Y:S05]  /*0350*/  @!P0 BRA `(.L_x_10) ;  /* 0x0000000000388947 */ /* 0x000fea0003800000 */
[----:B------:R-:W-:Y:S01]  /*0360*/  DSETP.GEU.AND P0, PT, |R8|, |R6|, PT ;  /* 0x400000060800722a */ /* 0x000fe20003f0e200 */
[----:B------:R-:W-:Y:S02]  /*0370*/  IMAD.MOV.U32 R14, RZ, RZ, R6 ;  /* 0x000000ffff0e7224 */ /* 0x000fe400078e0006 */
[----:B------:R-:W-:Y:S02]  /*0380*/  IMAD.MOV.U32 R15, RZ, RZ, R7 ;  /* 0x000000ffff0f7224 */ /* 0x000fe400078e0007 */
[----:B------:R-:W-:Y:S02]  /*0390*/  IMAD.MOV.U32 R12, RZ, RZ, R17 ;  /* 0x000000ffff0c7224 */ /* 0x000fe400078e0011 */
[----:B------:R-:W-:-:S07]  /*03a0*/  IMAD.MOV.U32 R13, RZ, RZ, R21 ;  /* 0x000000ffff0d7224 */ /* 0x000fce00078e0015 */
[----:B------:R-:W-:Y:S05]  /*03b0*/  @!P0 BRA `(.L_x_10) ;  /* 0x0000000000208947 */ /* 0x000fea0003800000 */
[CC--:B------:R-:W-:Y:S02]  /*03c0*/  ISETP.GE.U32.AND P1, PT, R17.reuse, R10.reuse, PT ;  /* 0x0000000a1100720c */ /* 0x0c0fe40003f26070 */
[----:B------:R-:W-:Y:S02]  /*03d0*/  ISETP.LT.U32.AND P0, PT, R17, R10, PT ;  /* 0x0000000a1100720c */ /* 0x000fe40003f01070 */
[CC--:B------:R-:W-:Y:S02]  /*03e0*/  ISETP.GE.AND.EX P1, PT, R21.reuse, R11.reuse, PT, P1 ;  /* 0x0000000b1500720c */ /* 0x0c0fe40003f26310 */
[----:B------:R-:W-:Y:S02]  /*03f0*/  ISETP.LT.AND.EX P0, PT, R21, R11, PT, P0 ;  /* 0x0000000b1500720c */ /* 0x000fe40003f01300 */
[----:B------:R-:W-:Y:S02]  /*0400*/  FSEL R14, R6, R8, !P1 ;  /* 0x00000008060e7208 */ /* 0x000fe40004800000 */
[----:B------:R-:W-:-:S02]  /*0410*/  FSEL R15, R7, R9, !P1 ;  /* 0x00000009070f7208 */ /* 0x000fc40004800000 */
[----:B------:R-:W-:Y:S02]  /*0420*/  SEL R12, R17, R10, P0 ;  /* 0x0000000a110c7207 */ /* 0x000fe40000000000 */
[----:B------:R-:W-:-:S07]  /*0430*/  SEL R13, R21, R11, P0 ;  /* 0x0000000b150d7207 */ /* 0x000fce0000000000 */
.L_x_10:
[----:B------:R-:W-:Y:S05]  /*0440*/  BSYNC.RECONVERGENT B3 ;  /* 0x0000000000037941 */ /* 0x000fea0003800200 */
.L_x_9:
[----:B------:R-:W-:Y:S02]  /*0450*/  IMAD.X R3, RZ, RZ, R3, P3 ;  /* 0x000000ffff037224 */ /* 0x000fe400018e0603 */
[----:B------:R-:W-:Y:S01]  /*0460*/  VIADD R19, R19, 0x100 ;  /* 0x0000010013137836 */ /* 0x000fe20000000000 */
[----:B------:R-:W-:Y:S06]  /*0470*/  @P2 BRA `(.L_x_11) ;  /* 0xfffffffc00742947 */ /* 0x000fec000383ffff */
.L_x_8:
[----:B------:R-:W-:Y:S05]  /*0480*/  BSYNC.RECONVERGENT B2 ;  /* 0x0000000000027941 */ /* 0x000fea0003800200 */
.L_x_7:
[----:B------:R-:W0:Y:S01]  /*0490*/  LDC.64 R8, c[0x0][0x380] ;  /* 0x0000e000ff087b82 */ /* 0x000e220000000a00 */
[----:B------:R-:W-:-:S13]  /*04a0*/  ISETP.GE.U32.AND P0, PT, R4, 0x300, PT ;  /* 0x000003000400780c */ /* 0x000fda0003f06070 */
[----:B------:R-:W-:Y:S05]  /*04b0*/  @!P0 BRA `(.L_x_6) ;  /* 0x0000000400908947 */ /* 0x000fea0003800000 */
.L_x_20:
[----:B0-----:R-:W-:-:S05]  /*04c0*/  IMAD.WIDE R20, R19, 0x10, R8 ;  /* 0x0000001013147825 */ /* 0x001fca00078e0208 */
[----:B------:R-:W2:Y:S04]  /*04d0*/  LDG.E.64.CONSTANT R10, desc[UR10][R20.64] ;  /* 0x0000000a140a7981 */ /* 0x000ea8000c1e9b00 */
[----:B------:R-:W3:Y:S04]  /*04e0*/  LDG.E.64.CONSTANT R16, desc[UR10][R20.64+0x8] ;  /* 0x0000080a14107981 */ /* 0x000ee8000c1e9b00 */
[----:B-----5:R0:W5:Y:S04]  /*04f0*/  LDG.E.64.CONSTANT R6, desc[UR10][R20.64+0x1000] ;  /* 0x0010000a14067981 */ /* 0x020168000c1e9b00 */
[----:B------:R0:W5:Y:S01]  /*0500*/  LDG.E.64.CONSTANT R4, desc[UR10][R20.64+0x1008] ;  /* 0x0010080a14047981 */ /* 0x000162000c1e9b00 */
[----:B------:R-:W-:Y:S01]  /*0510*/  BSSY.RECONVERGENT B2, `(.L_x_12) ;  /* 0x0000015000027945 */ /* 0x000fe20003800200 */
[----:B--2---:R-:W-:Y:S01]  /*0520*/  DSETP.GEU.AND P0, PT, |R14|, |R10|, PT ;  /* 0x4000000a0e00722a */ /* 0x004fe20003f0e200 */
[----:B------:R-:W-:-:S02]  /*0530*/  IMAD.MOV.U32 R2, RZ, RZ, R10 ;  /* 0x000000ffff027224 */ /* 0x000fc400078e000a */
[----:B------:R-:W-:Y:S02]  /*0540*/  IMAD.MOV.U32 R3, RZ, RZ, R11 ;  /* 0x000000ffff037224 */ /* 0x000fe400078e000b */
[----:B---3--:R-:W-:Y:S02]  /*0550*/  IMAD.MOV.U32 R23, RZ, RZ, R16 ;  /* 0x000000ffff177224 */ /* 0x008fe400078e0010 */
[----:B------:R-:W-:-:S07]  /*0560*/  IMAD.MOV.U32 R25, RZ, RZ, R17 ;  /* 0x000000ffff197224 */ /* 0x000fce00078e0011 */
[----:B0-----:R-:W-:Y:S05]  /*0570*/  @!P0 BRA `(.L_x_13) ;  /* 0x0000000000388947 */ /* 0x001fea0003800000 */
[----:B------:R-:W-:Y:S01]  /*0580*/  DSETP.GEU.AND P0, PT, |R10|, |R14|, PT ;  /* 0x4000000e0a00722a */ /* 0x000fe20003f0e200 */
[----:B------:R-:W-:Y:S02]  /*0590*/  IMAD.MOV.U32 R23, RZ, RZ, R12 ;  /* 0x000000ffff177224 */ /* 0x000fe400078e000c */
[----:B------:R-:W-:Y:S02]  /*05a0*/  IMAD.MOV.U32 R25, RZ, RZ, R13 ;  /* 0x000000ffff197224 */ /* 0x000fe400078e000d */
[----:B------:R-:W-:Y:S02]  /*05b0*/  IMAD.MOV.U32 R2, RZ, RZ, R14 ;  /* 0x000000ffff027224 */ /* 0x000fe400078e000e */
[----:B------:R-:W-:-:S07]  /*05c0*/  IMAD.MOV.U32 R3, RZ, RZ, R15 ;  /* 0x000000ffff037224 */ /* 0x000fce00078e000f */
[----:B------:R-:W-:Y:S05]  /*05d0*/  @!P0 BRA `(.L_x_13) ;  /* 0x0000000000208947 */ /* 0x000fea0003800000 */
[CC--:B------:R-:W-:Y:S02]  /*05e0*/  ISETP.LT.U32.AND P1, PT, R12.reuse, R16.reuse, PT ;  /* 0x000000100c00720c */ /* 0x0c0fe40003f21070 */
[CC--:B------:R-:W-:Y:S02]  /*05f0*/  ISETP.GE.U32.AND P0, PT, R12.reuse, R16.reuse, PT ;  /* 0x000000100c00720c */ /* 0x0c0fe40003f06070 */
[CC--:B------:R-:W-:Y:S02]  /*0600*/  ISETP.LT.AND.EX P1, PT, R13.reuse, R17.reuse, PT, P1 ;  /* 0x000000110d00720c */ /* 0x0c0fe40003f21310 */
[CC--:B------:R-:W-:Y:S02]  /*0610*/  ISETP.GE.AND.EX P0, PT, R13.reuse, R17.reuse, PT, P0 ;  /* 0x000000110d00720c */ /* 0x0c0fe40003f06300 */
[----:B------:R-:W-:Y:S02]  /*0620*/  SEL R23, R12, R16, P1 ;  /* 0x000000100c177207 */ /* 0x000fe40000800000 */
[----:B------:R-:W-:-:S02]  /*0630*/  SEL R25, R13, R17, P1 ;  /* 0x000000110d197207 */ /* 0x000fc40000800000 */
[----:B------:R-:W-:Y:S02]  /*0640*/  FSEL R2, R14, R10, !P0 ;  /* 0x0000000a0e027208 */ /* 0x000fe40004000000 */
[----:B------:R-:W-:-:S07]  /*0650*/  FSEL R3, R15, R11, !P0 ;  /* 0x0000000b0f037208 */ /* 0x000fce0004000000 */
.L_x_13:
[----:B------:R-:W-:Y:S05]  /*0660*/  BSYNC.RECONVERGENT B2 ;  /* 0x0000000000027941 */ /* 0x000fea0003800200 */
.L_x_12:
[----:B------:R0:W5:Y:S04]  /*0670*/  LDG.E.64.CONSTANT R14, desc[UR10][R20.64+0x2000] ;  /* 0x0020000a140e7981 */ /* 0x000168000c1e9b00 */
[----:B------:R0:W5:Y:S04]  /*0680*/  LDG.E.64.CONSTANT R12, desc[UR10][R20.64+0x2008] ;  /* 0x0020080a140c7981 */ /* 0x000168000c1e9b00 */
[----:B------:R0:W5:Y:S04]  /*0690*/  LDG.E.64.CONSTANT R10, desc[UR10][R20.64+0x3000] ;  /* 0x0030000a140a7981 */ /* 0x000168000c1e9b00 */
[----:B------:R0:W5:Y:S02]  /*06a0*/  LDG.E.64.CONSTANT R16, desc[UR10][R20.64+0x3008] ;  /* 0x0030080a14107981 */ /* 0x000164000c1e9b00 */
[----:B-----5:R-:W-:Y:S01]  /*06b0*/  DSETP.GEU.AND P0, PT, |R2|, |R6|, PT ;  /* 0x400000060200722a */ /* 0x020fe20003f0e200 */
[----:B------:R-:W-:Y:S01]  /*06c0*/  BSSY.RECONVERGENT B2, `(.L_x_14) ;  /* 0x0000014000027945 */ /* 0x000fe20003800200 */
[----:B------:R-:W-:-:S02]  /*06d0*/  IMAD.MOV.U32 R26, RZ, RZ, R6 ;  /* 0x000000ffff1a7224 */ /* 0x000fc400078e0006 */
[----:B------:R-:W-:Y:S02]  /*06e0*/  IMAD.MOV.U32 R27, RZ, RZ, R7 ;  /* 0x000000ffff1b7224 */ /* 0x000fe400078e0007 */
[----:B------:R-:W-:Y:S02]  /*06f0*/  IMAD.MOV.U32 R29, RZ, RZ, R4 ;  /* 0x000000ffff1d7224 */ /* 0x000fe400078e0004 */
[----:B------:R-:W-:-:S06]  /*0700*/  IMAD.MOV.U32 R18, RZ, RZ, R5 ;  /* 0x000000ffff127224 */ /* 0x000fcc00078e0005 */
[----:B0-----:R-:W-:Y:S05]  /*0710*/  @!P0 BRA `(.L_x_15) ;  /* 0x0000000000388947 */ /* 0x001fea0003800000 */
        /* <DEDUP_REMOVED lines=14> */
.L_x_15:
[----:B------:R-:W-:Y:S05]  /*0800*/  BSYNC.RECONVERGENT B2 ;  /* 0x0000000000027941 */ /* 0x000fea0003800200 */
.L_x_14:
[----:B------:R-:W-:Y:S01]  /*0810*/  DSETP.GEU.AND P0, PT, |R26|, |R14|, PT ;  /* 0x4000000e1a00722a */ /* 0x000fe20003f0e200 */
[----:B------:R-:W-:Y:S01]  /*0820*/  BSSY.RECONVERGENT B2, `(.L_x_16) ;  /* 0x0000014000027945 */ /* 0x000fe20003800200 */
[----:B------:R-:W-:Y:S02]  /*0830*/  IMAD.MOV.U32 R2, RZ, RZ, R14 ;  /* 0x000000ffff027224 */ /* 0x000fe400078e000e */
[----:B------:R-:W-:Y:S02]  /*0840*/  IMAD.MOV.U32 R3, RZ, RZ, R15 ;  /* 0x000000ffff037224 */ /* 0x000fe400078e000f */
[----:B------:R-:W-:Y:S02]  /*0850*/  IMAD.MOV.U32 R5, RZ, RZ, R12 ;  /* 0x000000ffff057224 */ /* 0x000fe400078e000c */
[----:B------:R-:W-:-:S06]  /*0860*/  IMAD.MOV.U32 R7, RZ, RZ, R13 ;  /* 0x000000ffff077224 */ /* 0x000fcc00078e000d */
        /* <DEDUP_REMOVED lines=15> */
.L_x_17:
[----:B------:R-:W-:Y:S05]  /*0960*/  BSYNC.RECONVERGENT B2 ;  /* 0x0000000000027941 */ /* 0x000fea0003800200 */
.L_x_16:
        /* <DEDUP_REMOVED lines=21> */
.L_x_19:
[----:B------:R-:W-:Y:S05]  /*0ac0*/  BSYNC.RECONVERGENT B2 ;  /* 0x0000000000027941 */ /* 0x000fea0003800200 */
.L_x_18:
[----:B------:R-:W-:-:S05]  /*0ad0*/  VIADD R19, R19, 0x400 ;  /* 0x0000040013137836 */ /* 0x000fca0000000000 */
[----:B------:R-:W-:-:S13]  /*0ae0*/  ISETP.GE.AND P0, PT, R19, UR4, PT ;  /* 0x0000000413007c0c */ /* 0x000fda000bf06270 */
[----:B------:R-:W-:Y:S05]  /*0af0*/  @!P0 BRA `(.L_x_20) ;  /* 0xfffffff800708947 */ /* 0x000fea000383ffff */
.L_x_6:
[----:B------:R-:W-:Y:S05]  /*0b00*/  BSYNC.RECONVERGENT B1 ;  /* 0x0000000000017941 */ /* 0x000fea0003800200 */
.L_x_5:
[----:B------:R-:W2:Y:S02]  /*0b10*/  LDCU UR6, c[0x0][0x390] ;  /* 0x00007200ff0677ac */ /* 0x000ea40008000800 */
[----:B--2---:R-:W-:-:S09]  /*0b20*/  UISETP.GE.AND UP0, UPT, UR6, 0x100, UPT ;  /* 0x000001000600788c */ /* 0x004fd2000bf06270 */
[----:B------:R-:W-:Y:S05]  /*0b30*/  BRA.U !UP0, `(.L_x_21) ;  /* 0x0000001508507547 */ /* 0x000fea000b800000 */
[----:B0-----:R-:W0:Y:S01]  /*0b40*/  S2R R9, SR_LANEID ;  /* 0x0000000000097919 */ /* 0x001e220000000000 */
[----:B------:R-:W-:Y:S01]  /*0b50*/  BSSY.RECONVERGENT B1, `(.L_x_22) ;  /* 0x000001f000017945 */ /* 0x000fe20003800200 */
[----:B-----5:R-:W-:Y:S01]  /*0b60*/  IMAD.MOV.U32 R11, RZ, RZ, R12 ;  /* 0x000000ffff0b7224 */ /* 0x020fe200078e000c */
[----:B------:R2:W3:Y:S01]  /*0b70*/  SHFL.DOWN PT, R4, R14, 0x1, 0x1f ;  /* 0x08201f000e047f89 */ /* 0x0004e200000e0000 */
[----:B------:R-:W-:Y:S02]  /*0b80*/  IMAD.MOV.U32 R16, RZ, RZ, R13 ;  /* 0x000000ffff107224 */ /* 0x000fe400078e000d */
[----:B-1----:R-:W-:Y:S01]  /*0b90*/  IMAD.MOV.U32 R2, RZ, RZ, R14 ;  /* 0x000000ffff027224 */ /* 0x002fe200078e000e */
[----:B------:R2:W1:Y:S01]  /*0ba0*/  SHFL.DOWN PT, R5, R15, 0x1, 0x1f ;  /* 0x08201f000f057f89 */ /* 0x00046200000e0000 */
[----:B------:R-:W-:-:S03]  /*0bb0*/  IMAD.MOV.U32 R3, RZ, RZ, R15 ;  /* 0x000000ffff037224 */ /* 0x000fc600078e000f */
[----:B------:R2:W4:Y:S04]  /*0bc0*/  SHFL.DOWN PT, R7, R12, 0x1, 0x1f ;  /* 0x08201f000c077f89 */ /* 0x00052800000e0000 */
[----:B------:R2:W1:Y:S01]  /*0bd0*/  SHFL.DOWN PT, R17, R13, 0x1, 0x1f ;  /* 0x08201f000d117f89 */ /* 0x00046200000e0000 */
[----:B0-----:R-:W-:-:S13]  /*0be0*/  ISETP.GT.AND P0, PT, R9, 0x1e, PT ;  /* 0x0000001e0900780c */ /* 0x001fda0003f04270 */
[----:B-1234-:R-:W-:Y:S05]  /*0bf0*/  @P0 BRA `(.L_x_23) ;  /* 0x0000000000500947 */ /* 0x01efea0003800000 */
[----:B------:R-:W-:Y:S01]  /*0c00*/  DSETP.GEU.AND P0, PT, |R14|, |R4|, PT ;  /* 0x400000040e00722a */ /* 0x000fe20003f0e200 */
[----:B------:R-:W-:Y:S02]  /*0c10*/  IMAD.MOV.U32 R11, RZ, RZ, R7 ;  /* 0x000000ffff0b7224 */ /* 0x000fe400078e0007 */
[----:B------:R-:W-:Y:S02]  /*0c20*/  IMAD.MOV.U32 R16, RZ, RZ, R17 ;  /* 0x000000ffff107224 */ /* 0x000fe400078e0011 */
        /* <DEDUP_REMOVED lines=9> */
[CC--:B------:R-:W-:Y:S02]  /*0cc0*/  ISETP.LT.U32.AND P1, PT, R12.reuse, R7.reuse, PT ;  /* 0x000000070c00720c */ /* 0x0c0fe40003f21070 */
[C---:B------:R-:W-:Y:S02]  /*0cd0*/  ISETP.GE.U32.AND P0, PT, R12.reuse, R7, PT ;  /* 0x000000070c00720c */ /* 0x040fe40003f06070 */
[CC--:B------:R-:W-:Y:S02]  /*0ce0*/  ISETP.LT.AND.EX P1, PT, R13.reuse, R17.reuse, PT, P1 ;  /* 0x000000110d00720c */ /* 0x0c0fe40003f21310 */
[C---:B------:R-:W-:Y:S02]  /*0cf0*/  ISETP.GE.AND.EX P0, PT, R13.reuse, R17, PT, P0 ;  /* 0x000000110d00720c */ /* 0x040fe40003f06300 */
[----:B------:R-:W-:Y:S02]  /*0d00*/  SEL R11, R12, R7, P1 ;  /* 0x000000070c0b7207 */ /* 0x000fe40000800000 */
[----:B------:R-:W-:-:S02]  /*0d10*/  SEL R16, R13, R17, P1 ;  /* 0x000000110d107207 */ /* 0x000fc40000800000 */
[----:B------:R-:W-:Y:S02]  /*0d20*/  FSEL R2, R14, R4, !P0 ;  /* 0x000000040e027208 */ /* 0x000fe40004000000 */
[----:B------:R-:W-:-:S07]  /*0d30*/  FSEL R3, R15, R5, !P0 ;  /* 0x000000050f037208 */ /* 0x000fce0004000000 */
.L_x_23:
[----:B------:R-:W-:Y:S05]  /*0d40*/  BSYNC.RECONVERGENT B1 ;  /* 0x0000000000017941 */ /* 0x000fea0003800200 */
.L_x_22:
[----:B------:R-:W-:Y:S01]  /*0d50*/  ISETP.GT.AND P0, PT, R9, 0x1d, PT ;  /* 0x0000001d0900780c */ /* 0x000fe20003f04270 */
[----:B------:R0:W1:Y:S01]  /*0d60*/  SHFL.DOWN PT, R6, R2, 0x2, 0x1f ;  /* 0x08401f0002067f89 */ /* 0x00006200000e0000 */
[----:B------:R-:W-:Y:S01]  /*0d70*/  BSSY.RECONVERGENT B1, `(.L_x_24) ;  /* 0x000001d000017945 */ /* 0x000fe20003800200 */
[----:B------:R-:W-:Y:S02]  /*0d80*/  IMAD.MOV.U32 R8, RZ, RZ, R11 ;  /* 0x000000ffff087224 */ /* 0x000fe400078e000b */
[----:B------:R0:W2:Y:S01]  /*0d90*/  SHFL.DOWN PT, R7, R3, 0x2, 0x1f ;  /* 0x08401f0003077f89 */ /* 0x0000a200000e0000 */
[----:B------:R-:W-:Y:S02]  /*0da0*/  IMAD.MOV.U32 R10, RZ, RZ, R16 ;  /* 0x000000ffff0a7224 */ /* 0x000fe400078e0010 */
[----:B------:R-:W-:Y:S01]  /*0db0*/  IMAD.MOV.U32 R4, RZ, RZ, R2 ;  /* 0x000000ffff047224 */ /* 0x000fe200078e0002 */
[----:B------:R0:W3:Y:S01]  /*0dc0*/  SHFL.DOWN PT, R12, R11, 0x2, 0x1f ;  /* 0x08401f000b0c7f89 */ /* 0x0000e200000e0000 */
[----:B------:R-:W-:-:S03]  /*0dd0*/  IMAD.MOV.U32 R5, RZ, RZ, R3 ;  /* 0x000000ffff057224 */ /* 0x000fc600078e0003 */
[----:B------:R0:W4:Y:S01]  /*0de0*/  SHFL.DOWN PT, R13, R16, 0x2, 0x1f ;  /* 0x08401f00100d7f89 */ /* 0x00012200000e0000 */
[----:B------:R-:W-:Y:S05]  /*0df0*/  @P0 BRA `(.L_x_25) ;  /* 0x0000000000500947 */ /* 0x000fea0003800000 */
[----:B-12---:R-:W-:Y:S01]  /*0e00*/  DSETP.GEU.AND P0, PT, |R2|, |R6|, PT ;  /* 0x400000060200722a */ /* 0x006fe20003f0e200 */
[----:B---3--:R-:W-:Y:S02]  /*0e10*/  IMAD.MOV.U32 R8, RZ, RZ, R12 ;  /* 0x000000ffff087224 */ /* 0x008fe400078e000c */
[----:B----4-:R-:W-:Y:S02]  /*0e20*/  IMAD.MOV.U32 R10, RZ, RZ, R13 ;  /* 0x000000ffff0a7224 */ /* 0x010fe400078e000d */
        /* <DEDUP_REMOVED lines=17> */
.L_x_25:
[----:B------:R-:W-:Y:S05]  /*0f40*/  BSYNC.RECONVERGENT B1 ;  /* 0x0000000000017941 */ /* 0x000fea0003800200 */
.L_x_24:
[----:B------:R-:W-:Y:S01]  /*0f50*/  ISETP.GT.AND P0, PT, R9, 0x1b, PT ;  /* 0x0000001b0900780c */ /* 0x000fe20003f04270 */
[----:B-1----:R1:W1:Y:S01]  /*0f60*/  SHFL.DOWN PT, R6, R4, 0x4, 0x1f ;  /* 0x08801f0004067f89 */ /* 0x00226200000e0000 */
[----:B------:R-:W-:Y:S01]  /*0f70*/  BSSY.RECONVERGENT B1, `(.L_x_26) ;  /* 0x000001d000017945 */ /* 0x000fe20003800200 */
[----:B0-----:R-:W-:Y:S02]  /*0f80*/  IMAD.MOV.U32 R11, RZ, RZ, R8 ;  /* 0x000000ffff0b7224 */ /* 0x001fe400078e0008 */
[----:B--2---:R0:W2:Y:S01]  /*0f90*/  SHFL.DOWN PT, R7, R5, 0x4, 0x1f ;  /* 0x08801f0005077f89 */ /* 0x0040a200000e0000 */
[----:B---3--:R-:W-:Y:S02]  /*0fa0*/  IMAD.MOV.U32 R12, RZ, RZ, R10 ;  /* 0x000000ffff0c7224 */ /* 0x008fe400078e000a */
[----:B------:R-:W-:Y:S01]  /*0fb0*/  IMAD.MOV.U32 R2, RZ, RZ, R4 ;  /* 0x000000ffff027224 */ /* 0x000fe200078e0004 */
[----:B----4-:R0:W3:Y:S01]  /*0fc0*/  SHFL.DOWN PT, R13, R8, 0x4, 0x1f ;  /* 0x08801f00080d7f89 */ /* 0x0100e200000e0000 */
        /* <DEDUP_REMOVED lines=23> */
.L_x_27:
[----:B------:R-:W-:Y:S05]  /*1140*/  BSYNC.RECONVERGENT B1 ;  /* 0x0000000000017941 */ /* 0x000fea0003800200 */
.L_x_26:
[----:B------:R-:W-:Y:S01]  /*1150*/  ISETP.GT.AND P0, PT, R9, 0x17, PT ;  /* 0x000000170900780c */ /* 0x000fe20003f04270 */
[----:B-1----:R1:W1:Y:S01]  /*1160*/  SHFL.DOWN PT, R6, R2, 0x8, 0x1f ;  /* 0x09001f0002067f89 */ /* 0x00226200000e0000 */
[----:B------:R-:W-:Y:S01]  /*1170*/  BSSY.RECONVERGENT B1, `(.L_x_28) ;  /* 0x000001d000017945 */ /* 0x000fe20003800200 */
[----:B0-----:R-:W-:Y:S02]  /*1180*/  IMAD.MOV.U32 R8, RZ, RZ, R11 ;  /* 0x000000ffff087224 */ /* 0x001fe400078e000b */
[----:B--2---:R0:W2:Y:S01]  /*1190*/  SHFL.DOWN PT, R7, R3, 0x8, 0x1f ;  /* 0x09001f0003077f89 */ /* 0x0040a200000e0000 */
[----:B------:R-:W-:Y:S02]  /*11a0*/  IMAD.MOV.U32 R10, RZ, RZ, R12 ;  /* 0x000000ffff0a7224 */ /* 0x000fe400078e000c */
[----:B------:R-:W-:Y:S01]  /*11b0*/  IMAD.MOV.U32 R4, RZ, RZ, R2 ;  /* 0x000000ffff047224 */ /* 0x000fe200078e0002 */
[----:B------:R0:W0:Y:S01]  /*11c0*/  SHFL.DOWN PT, R14, R11, 0x8, 0x1f ;  /* 0x09001f000b0e7f89 */ /* 0x00002200000e0000 */
[----:B------:R-:W-:-:S03]  /*11d0*/  IMAD.MOV.U32 R5, RZ, RZ, R3 ;  /* 0x000000ffff057224 */ /* 0x000fc600078e0003 */
[----:B---3--:R3:W0:Y:S01]  /*11e0*/  SHFL.DOWN PT, R13, R12, 0x8, 0x1f ;  /* 0x09001f000c0d7f89 */ /* 0x00862200000e0000 */
[----:B------:R-:W-:Y:S05]  /*11f0*/  @P0 BRA `(.L_x_29) ;  /* 0x0000000000500947 */ /* 0x000fea0003800000 */
[----:B-12---:R-:W-:Y:S01]  /*1200*/  DSETP.GEU.AND P0, PT, |R2|, |R6|, PT ;  /* 0x400000060200722a */ /* 0x006fe20003f0e200 */
[----:B0-----:R-:W-:Y:S02]  /*1210*/  IMAD.MOV.U32 R8, RZ, RZ, R14 ;  /* 0x000000ffff087224 */ /* 0x001fe400078e000e */
        /* <DEDUP_REMOVED lines=18> */
.L_x_29:
[----:B------:R-:W-:Y:S05]  /*1340*/  BSYNC.RECONVERGENT B1 ;  /* 0x0000000000017941 */ /* 0x000fea0003800200 */
.L_x_28:
[----:B------:R-:W-:Y:S01]  /*1350*/  ISETP.GT.AND P0, PT, R9, 0xf, PT ;  /* 0x0000000f0900780c */ /* 0x000fe20003f04270 */
[----:B-1----:R1:W1:Y:S01]  /*1360*/  SHFL.DOWN PT, R6, R4, 0x10, 0x1f ;  /* 0x0a001f0004067f89 */ /* 0x00226200000e0000 */
[----:B------:R-:W-:Y:S01]  /*1370*/  BSSY.RECONVERGENT B1, `(.L_x_30) ;  /* 0x000001d000017945 */ /* 0x000fe20003800200 */
[----:B0-----:R-:W-:Y:S02]  /*1380*/  IMAD.MOV.U32 R14, RZ, RZ, R8 ;  /* 0x000000ffff0e7224 */ /* 0x001fe400078e0008 */
[----:B--2---:R0:W2:Y:S01]  /*1390*/  SHFL.DOWN PT, R7, R5, 0x10, 0x1f ;  /* 0x0a001f0005077f89 */ /* 0x0040a200000e0000 */
[----:B----4-:R-:W-:Y:S02]  /*13a0*/  IMAD.MOV.U32 R15, RZ, RZ, R10 ;  /* 0x000000ffff0f7224 */ /* 0x010fe400078e000a */
[----:B------:R-:W-:Y:S01]  /*13b0*/  IMAD.MOV.U32 R2, RZ, RZ, R4 ;  /* 0x000000ffff027224 */ /* 0x000fe200078e0004 */
[----:B------:R0:W4:Y:S01]  /*13c0*/  SHFL.DOWN PT, R11, R8, 0x10, 0x1f ;  /* 0x0a001f00080b7f89 */ /* 0x00012200000e0000 */
[----:B------:R-:W-:-:S03]  /*13d0*/  IMAD.MOV.U32 R3, RZ, RZ, R5 ;  /* 0x000000ffff037224 */ /* 0x000fc600078e0005 */
[----:B------:R0:W0:Y:S01]  /*13e0*/  SHFL.DOWN PT, R13, R10, 0x10, 0x1f ;  /* 0x0a001f000a0d7f89 */ /* 0x00002200000e0000 */
[----:B------:R-:W-:Y:S05]  /*13f0*/  @P0 BRA `(.L_x_31) ;  /* 0x0000000000500947 */ /* 0x000fea0003800000 */
[----:B-12---:R-:W-:Y:S01]  /*1400*/  DSETP.GEU.AND P0, PT, |R4|, |R6|, PT ;  /* 0x400000060400722a */ /* 0x006fe20003f0e200 */
[----:B----4-:R-:W-:Y:S02]  /*1410*/  IMAD.MOV.U32 R14, RZ, RZ, R11 ;  /* 0x000000ffff0e7224 */ /* 0x010fe400078e000b */
[----:B0-----:R-:W-:Y:S02]  /*1420*/  IMAD.MOV.U32 R15, RZ, RZ, R13 ;  /* 0x000000ffff0f7224 */ /* 0x001fe400078e000d */
        /* <DEDUP_REMOVED lines=17> */
.L_x_31:
[----:B------:R-:W-:Y:S05]  /*1540*/  BSYNC.RECONVERGENT B1 ;  /* 0x0000000000017941 */ /* 0x000fea0003800200 */
.L_x_30:
[----:B------:R-:W-:Y:S01]  /*1550*/  ISETP.NE.AND P0, PT, R9, RZ, PT ;  /* 0x000000ff0900720c */ /* 0x000fe20003f05270 */
[----:B------:R-:W-:-:S12]  /*1560*/  BSSY.RECONVERGENT B1, `(.L_x_32) ;  /* 0x000000a000017945 */ /* 0x000fd80003800200 */
[----:B------:R-:W-:Y:S05]  /*1570*/  @P0 BRA `(.L_x_33) ;  /* 0x0000000000200947 */ /* 0x000fea0003800000 */
[----:B-1----:R-:W1:Y:S01]  /*1580*/  S2R R6, SR_CgaCtaId ;  /* 0x0000000000067919 */ /* 0x002e620000008800 */
[----:B0-----:R-:W-:Y:S02]  /*1590*/  MOV R5, 0x400 ;  /* 0x0000040000057802 */ /* 0x001fe40000000f00 */
[----:B------:R-:W-:-:S04]  /*15a0*/  SHF.R.U32.HI R4, RZ, 0x1, R0 ;  /* 0x00000001ff047819 */ /* 0x000fc80000011600 */
[----:B------:R-:W-:Y:S02]  /*15b0*/  LOP3.LUT R4, R4, 0x1f0, RZ, 0xc0, !PT ;  /* 0x000001f004047812 */ /* 0x000fe400078ec0ff */
[----:B-1----:R-:W-:-:S05]  /*15c0*/  LEA R5, R6, R5, 0x18 ;  /* 0x0000000506057211 */ /* 0x002fca00078ec0ff */
[----:B------:R-:W-:-:S05]  /*15d0*/  IMAD.IADD R5, R4, 0x1, R5 ;  /* 0x0000000104057824 */ /* 0x000fca00078e0205 */
[----:B------:R0:W-:Y:S04]  /*15e0*/  STS.64 [R5+0x10], R14 ;  /* 0x0000100e05007388 */ /* 0x0001e80000000a00 */
[----:B------:R0:W-:Y:S02]  /*15f0*/  STS.64 [R5+0x8], R2 ;  /* 0x0000080205007388 */ /* 0x0001e40000000a00 */
.L_x_33:
[----:B------:R-:W-:Y:S05]  /*1600*/  BSYNC.RECONVERGENT B1 ;  /* 0x0000000000017941 */ /* 0x000fea0003800200 */
.L_x_32:
[----:B------:R-:W-:Y:S01]  /*1610*/  BAR.SYNC.DEFER_BLOCKING 0x0 ;  /* 0x0000000000007b1d */ /* 0x000fe20000010000 */
[----:B------:R-:W-:-:S13]  /*1620*/  ISETP.NE.AND P1, PT, R0, RZ, PT ;  /* 0x000000ff0000720c */ /* 0x000fda0003f25270 */
[----:B------:R-:W-:Y:S05]  /*1630*/  @P1 BRA `(.L_x_34) ;  /* 0x0000005400881947 */ /* 0x000fea0003800000 */
[----:B0-----:R-:W0:Y:S01]  /*1640*/  S2R R5, SR_CgaCtaId ;  /* 0x0000000000057919 */ /* 0x001e220000008800 */
[----:B------:R-:W-:Y:S01]  /*1650*/  MOV R0, 0x400 ;  /* 0x0000040000007802 */ /* 0x000fe20000000f00 */
[----:B------:R-:W-:Y:S03]  /*1660*/  BSSY.RECONVERGENT B1, `(.L_x_35) ;  /* 0x000001a000017945 */ /* 0x000fe60003800200 */
[----:B0-----:R-:W-:-:S05]  /*1670*/  LEA R0, R5, R0, 0x18 ;  /* 0x0000000005007211 */ /* 0x001fca00078ec0ff */
[----:B------:R-:W0:Y:S04]  /*1680*/  LDS.64 R16, [R0+0x18] ;  /* 0x0000180000107984 */ /* 0x000e280000000a00 */
[----:B-12---:R-:W1:Y:S04]  /*1690*/  LDS.128 R4, [R0+0x20] ;  /* 0x0000200000047984 */ /* 0x006e680000000c00 */
[----:B---3--:R2:W3:Y:S04]  /*16a0*/  LDS.64 R12, [R0+0x80] ;  /* 0x00008000000c7984 */ /* 0x0084e80000000a00 */
[----:B----4-:R2:W4:Y:S01]  /*16b0*/  LDS.128 R8, [R0+0x30] ;  /* 0x0000300000087984 */ /* 0x0105220000000c00 */
[----:B0-----:R-:W-:Y:S01]  /*16c0*/  DSETP.GEU.AND P0, PT, |R2|, |R16|, PT ;  /* 0x400000100200722a */ /* 0x001fe20003f0e200 */
[----:B------:R-:W-:-:S02]  /*16d0*/  IMAD.MOV.U32 R24, RZ, RZ, R16 ;  /* 0x000000ffff187224 */ /* 0x000fc400078e0010 */
[----:B------:R-:W-:Y:S02]  /*16e0*/  IMAD.MOV.U32 R25, RZ, RZ, R17 ;  /* 0x000000ffff197224 */ /* 0x000fe400078e0011 */
[----:B-1----:R-:W-:Y:S02]  /*16f0*/  IMAD.MOV.U32 R26, RZ, RZ, R4 ;  /* 0x000000ffff1a7224 */ /* 0x002fe400078e0004 */
[----:B------:R-:W-:-:S07]  /*1700*/  IMAD.MOV.U32 R27, RZ, RZ, R5 ;  /* 0x000000ffff1b7224 */ /* 0x000fce00078e0005 */
[----:B--234-:R-:W-:Y:S05]  /*1710*/  @!P0 BRA `(.L_x_36) ;  /* 0x0000000000388947 */ /* 0x01cfea0003800000 */
        /* <DEDUP_REMOVED lines=14> */
.L_x_36:
[----:B------:R-:W-:Y:S05]  /*1800*/  BSYNC.RECONVERGENT B1 ;  /* 0x0000000000017941 */ /* 0x000fea0003800200 */
.L_x_35:
[----:B------:R0:W1:Y:S01]  /*1810*/  LDS.128 R16, [R0+0x40] ;  /* 0x0000400000107984 */ /* 0x0000620000000c00 */
[----:B------:R-:W-:Y:S01]  /*1820*/  DSETP.GEU.AND P0, PT, |R24|, |R6|, PT ;  /* 0x400000061800722a */ /* 0x000fe20003f0e200 */
[----:B------:R-:W-:Y:S01]  /*1830*/  BSSY.RECONVERGENT B1, `(.L_x_37) ;  /* 0x0000015000017945 */ /* 0x000fe20003800200 */
[----:B------:R-:W-:Y:S01]  /*1840*/  IMAD.MOV.U32 R4, RZ, RZ, R6 ;  /* 0x000000ffff047224 */ /* 0x000fe200078e0006 */
[----:B------:R0:W2:Y:S01]  /*1850*/  LDS.128 R20, [R0+0x50] ;  /* 0x0000500000147984 */ /* 0x0000a20000000c00 */
        /* <DEDUP_REMOVED lines=18> */
.L_x_38:
[----:B------:R-:W-:Y:S05]  /*1980*/  BSYNC.RECONVERGENT B1 ;  /* 0x0000000000017941 */ /* 0x000fea0003800200 */
.L_x_37:
[----:B------:R-:W-:Y:S01]  /*1990*/  DSETP.GEU.AND P0, PT, |R4|, |R10|, PT ;  /* 0x4000000a0400722a */ /* 0x000fe20003f0e200 */
[----:B------:R-:W-:Y:S01]  /*19a0*/  BSSY.RECONVERGENT B1, `(.L_x_39) ;  /* 0x0000014000017945 */ /* 0x000fe20003800200 */
[----:B------:R-:W-:Y:S02]  /*19b0*/  IMAD.MOV.U32 R2, RZ, RZ, R10 ;  /* 0x000000ffff027224 */ /* 0x000fe400078e000a */
[----:B------:R-:W-:Y:S02]  /*19c0*/  IMAD.MOV.U32 R3, RZ, RZ, R11 ;  /* 0x000000ffff037224 */ /* 0x000fe400078e000b */
[----:B-1----:R-:W-:Y:S02]  /*19d0*/  IMAD.MOV.U32 R27, RZ, RZ, R16 ;  /* 0x000000ffff1b7224 */ /* 0x002fe400078e0010 */
        /* <DEDUP_REMOVED lines=16> */
.L_x_40:
[----:B------:R-:W-:Y:S05]  /*1ae0*/  BSYNC.RECONVERGENT B1 ;  /* 0x0000000000017941 */ /* 0x000fea0003800200 */
.L_x_39:
[----:B------:R0:W1:Y:S01]  /*1af0*/  LDS.128 R8, [R0+0x60] ;  /* 0x0000600000087984 */ /* 0x0000620000000c00 */
[----:B------:R-:W-:Y:S01]  /*1b00*/  DSETP.GEU.AND P0, PT, |R2|, |R18|, PT ;  /* 0x400000120200722a */ /* 0x000fe20003f0e200 */
[----:B------:R-:W-:Y:S01]  /*1b10*/  BSSY.RECONVERGENT B1, `(.L_x_41) ;  /* 0x0000015000017945 */ /* 0x000fe20003800200 */
[----:B------:R-:W-:Y:S01]  /*1b20*/  IMAD.MOV.U32 R14, RZ, RZ, R18 ;  /* 0x000000ffff0e7224 */ /* 0x000fe200078e0012 */
[----:B------:R0:W3:Y:S01]  /*1b30*/  LDS.128 R4, [R0+0x70] ;  /* 0x0000700000047984 */ /* 0x0000e20000000c00 */
[----:B------:R-:W-:Y:S02]  /*1b40*/  IMAD.MOV.U32 R15, RZ, RZ, R19 ;  /* 0x000000ffff0f7224 */ /* 0x000fe400078e0013 */
[----:B--2---:R-:W-:Y:S02]  /*1b50*/  IMAD.MOV.U32 R17, RZ, RZ, R20 ;  /* 0x000000ffff117224 */ /* 0x004fe400078e0014 */
        /* <DEDUP_REMOVED lines=16> */
.L_x_42:
[----:B------:R-:W-:Y:S05]  /*1c60*/  BSYNC.RECONVERGENT B1 ;  /* 0x0000000000017941 */ /* 0x000fea0003800200 */
.L_x_41:
        /* <DEDUP_REMOVED lines=21> */
.L_x_44:
[----:B------:R-:W-:Y:S05]  /*1dc0*/  BSYNC.RECONVERGENT B1 ;  /* 0x0000000000017941 */ /* 0x000fea0003800200 */
.L_x_43:
[----:B------:R-:W-:Y:S01]  /*1dd0*/  DSETP.GEU.AND P0, PT, |R2|, |R10|, PT ;  /* 0x4000000a0200722a */ /* 0x000fe20003f0e200 */
[----:B------:R-:W-:Y:S01]  /*1de0*/  BSSY.RECONVERGENT B1, `(.L_x_45) ;  /* 0x0000014000017945 */ /* 0x000fe20003800200 */
[----:B------:R-:W-:Y:S02]  /*1df0*/  IMAD.MOV.U32 R8, RZ, RZ, R10 ;  /* 0x000000ffff087224 */ /* 0x000fe400078e000a */
[----:B------:R-:W-:Y:S02]  /*1e00*/  IMAD.MOV.U32 R9, RZ, RZ, R11 ;  /* 0x000000ffff097224 */ /* 0x000fe400078e000b */
[----:B---3--:R-:W-:Y:S02]  /*1e10*/  IMAD.MOV.U32 R17, RZ, RZ, R4 ;  /* 0x000000ffff117224 */ /* 0x008fe400078e0004 */
        /* <DEDUP_REMOVED lines=16> */
.L_x_46:
[----:B------:R-:W-:Y:S05]  /*1f20*/  BSYNC.RECONVERGENT B1 ;  /* 0x0000000000017941 */ /* 0x000fea0003800200 */
.L_x_45:
        /* <DEDUP_REMOVED lines=19> */
[----:B------:R-:W-:Y:S01]  /*2060*/  SEL R15, R0, R13, P2 ;  /* 0x0000000d000f7207 */ /* 0x000fe20001000000 */
[----:B------:R-:W-:Y:S06]  /*2070*/  BRA `(.L_x_34) ;  /* 0x0000004800f87947 */ /* 0x000fec0003800000 */
.L_x_21:
[----:B------:R-:W2:Y:S01]  /*2080*/  S2R R4, SR_LANEID ;  /* 0x0000000000047919 */ /* 0x000ea20000000000 */
[----:B-1----:R-:W-:Y:S01]  /*2090*/  LOP3.LUT R2, R0, 0x3e0, RZ, 0xc0, !PT ;  /* 0x000003e000027812 */ /* 0x002fe200078ec0ff */
[----:B------:R-:W-:Y:S01]  /*20a0*/  BSSY.RECONVERGENT B1, `(.L_x_47) ;  /* 0x0000024000017945 */ /* 0x000fe20003800200 */
[----:B-----5:R-:W-:Y:S02]  /*20b0*/  IMAD.MOV.U32 R16, RZ, RZ, R12 ;  /* 0x000000ffff107224 */ /* 0x020fe400078e000c */
[----:B------:R-:W-:Y:S02]  /*20c0*/  IMAD.MOV.U32 R18, RZ, RZ, R13 ;  /* 0x000000ffff127224 */ /* 0x000fe400078e000d */
[----:B------:R-:W-:Y:S01]  /*20d0*/  VIADD R3, R2, 0x20 ;  /* 0x0000002002037836 */ /* 0x000fe20000000000 */
[----:B------:R-:W-:-:S04]  /*20e0*/  LOP3.LUT R2, RZ, R2, RZ, 0x33, !PT ;  /* 0x00000002ff027212 */ /* 0x000fc800078e33ff */
[----:B------:R-:W-:Y:S01]  /*20f0*/  ISETP.GT.AND P0, PT, R3, UR6, PT ;  /* 0x0000000603007c0c */ /* 0x000fe2000bf04270 */
[----:B------:R-:W-:Y:S02]  /*2100*/  VIADD R2, R2, UR6 ;  /* 0x0000000602027c36 */ /* 0x000fe40008000000 */
[----:B------:R-:W-:-:S03]  /*2110*/  IMAD.MOV.U32 R3, RZ, RZ, R15 ;  /* 0x000000ffff037224 */ /* 0x000fc600078e000f */
[----:B------:R-:W-:Y:S01]  /*2120*/  SEL R5, R2, 0x1f, P0 ;  /* 0x0000001f02057807 */ /* 0x000fe20000000000 */
[----:B------:R-:W-:-:S04]  /*2130*/  IMAD.MOV.U32 R2, RZ, RZ, R14 ;  /* 0x000000ffff027224 */ /* 0x000fc800078e000e */
[----:B------:R1:W3:Y:S04]  /*2140*/  SHFL.DOWN PT, R6, R14, 0x1, R5 ;  /* 0x082000000e067989 */ /* 0x0002e800000e0005 */
[----:B------:R1:W4:Y:S04]  /*2150*/  SHFL.DOWN PT, R7, R15, 0x1, R5 ;  /* 0x082000000f077989 */ /* 0x00032800000e0005 */
[----:B0-----:R1:W0:Y:S01]  /*2160*/  SHFL.DOWN PT, R9, R12, 0x1, R5 ;  /* 0x082000000c097989 */ /* 0x00122200000e0005 */
[----:B--2---:R-:W-:-:S03]  /*2170*/  ISETP.GE.AND P0, PT, R4, R5, PT ;  /* 0x000000050400720c */ /* 0x004fc60003f06270 */
[----:B------:R1:W2:Y:S10]  /*2180*/  SHFL.DOWN PT, R11, R13, 0x1, R5 ;  /* 0x082000000d0b7989 */ /* 0x0002b400000e0005 */
[----:B-1----:R-:W-:Y:S05]  /*2190*/  @P0 BRA `(.L_x_48) ;  /* 0x0000000000500947 */ /* 0x002fea0003800000 */
[----:B---34-:R-:W-:Y:S01]  /*21a0*/  DSETP.GEU.AND P0, PT, |R14|, |R6|, PT ;  /* 0x400000060e00722a */ /* 0x018fe20003f0e200 */
[----:B0-----:R-:W-:Y:S02]  /*21b0*/  IMAD.MOV.U32 R16, RZ, RZ, R9 ;  /* 0x000000ffff107224 */ /* 0x001fe400078e0009 */
[----:B--2---:R-:W-:Y:S02]  /*21c0*/  IMAD.MOV.U32 R18, RZ, RZ, R11 ;  /* 0x000000ffff127224 */ /* 0x004fe400078e000b */
        /* <DEDUP_REMOVED lines=17> */
.L_x_48:
[----:B------:R-:W-:Y:S05]  /*22e0*/  BSYNC.RECONVERGENT B1 ;  /* 0x0000000000017941 */ /* 0x000fea0003800200 */
.L_x_47:
[----:B---3--:R-:W-:Y:S01]  /*22f0*/  VIADD R6, R4, 0x2 ;  /* 0x0000000204067836 */ /* 0x008fe20000000000 */
[----:B------:R1:W3:Y:S01]  /*2300*/  SHFL.DOWN PT, R8, R2, 0x2, R5 ;  /* 0x0840000002087989 */ /* 0x0002e200000e0005 */
[----:B------:R-:W-:Y:S01]  /*2310*/  BSSY.RECONVERGENT B1, `(.L_x_49) ;  /* 0x000001e000017945 */ /* 0x000fe20003800200 */
[----:B------:R-:W-:Y:S02]  /*2320*/  IMAD.MOV.U32 R10, RZ, RZ, R16 ;  /* 0x000000ffff0a7224 */ /* 0x000fe400078e0010 */
[----:B------:R-:W-:Y:S01]  /*2330*/  ISETP.GT.AND P0, PT, R6, R5, PT ;  /* 0x000000050600720c */ /* 0x000fe20003f04270 */
[----:B0-----:R1:W0:Y:S01]  /*2340*/  SHFL.DOWN PT, R9, R3, 0x2, R5 ;  /* 0x0840000003097989 */ /* 0x00122200000e0005 */
[----:B------:R-:W-:Y:S02]  /*2350*/  IMAD.MOV.U32 R12, RZ, RZ, R18 ;  /* 0x000000ffff0c7224 */ /* 0x000fe400078e0012 */
[----:B------:R-:W-:Y:S01]  /*2360*/  IMAD.MOV.U32 R6, RZ, RZ, R2 ;  /* 0x000000ffff067224 */ /* 0x000fe200078e0002 */
[----:B--2---:R1:W2:Y:S01]  /*2370*/  SHFL.DOWN PT, R11, R16, 0x2, R5 ;  /* 0x08400000100b7989 */ /* 0x0042a200000e0005 */
[----:B----4-:R-:W-:-:S03]  /*2380*/  IMAD.MOV.U32 R7, RZ, RZ, R3 ;  /* 0x000000ffff077224 */ /* 0x010fc600078e0003 */
[----:B------:R1:W4:Y:S04]  /*2390*/  SHFL.DOWN PT, R13, R18, 0x2, R5 ;  /* 0x08400000120d7989 */ /* 0x00032800000e0005 */
[----:B------:R-:W-:Y:S05]  /*23a0*/  @P0 BRA `(.L_x_50) ;  /* 0x0000000000500947 */ /* 0x000fea0003800000 */
[----:B0--3--:R-:W-:Y:S01]  /*23b0*/  DSETP.GEU.AND P0, PT, |R2|, |R8|, PT ;  /* 0x400000080200722a */ /* 0x009fe20003f0e200 */
[----:B--2---:R-:W-:Y:S02]  /*23c0*/  IMAD.MOV.U32 R10, RZ, RZ, R11 ;  /* 0x000000ffff0a7224 */ /* 0x004fe400078e000b */
        /* <DEDUP_REMOVED lines=18> */
.L_x_50:
[----:B------:R-:W-:Y:S05]  /*24f0*/  BSYNC.RECONVERGENT B1 ;  /* 0x0000000000017941 */ /* 0x000fea0003800200 */
.L_x_49:
[----:B-1----:R-:W-:Y:S01]  /*2500*/  VIADD R2, R4, 0x4 ;  /* 0x0000000404027836 */ /* 0x002fe20000000000 */
[----:B---3--:R1:W3:Y:S01]  /*2510*/  SHFL.DOWN PT, R8, R6, 0x4, R5 ;  /* 0x0880000006087989 */ /* 0x0082e200000e0005 */
[----:B------:R-:W-:Y:S01]  /*2520*/  BSSY.RECONVERGENT B1, `(.L_x_51) ;  /* 0x000001e000017945 */ /* 0x000fe20003800200 */
[----:B------:R-:W-:Y:S02]  /*2530*/  IMAD.MOV.U32 R14, RZ, RZ, R10 ;  /* 0x000000ffff0e7224 */ /* 0x000fe400078e000a */
[----:B------:R-:W-:Y:S01]  /*2540*/  ISETP.GT.AND P0, PT, R2, R5, PT ;  /* 0x000000050200720c */ /* 0x000fe20003f04270 */
[----:B0-----:R1:W0:Y:S01]  /*2550*/  SHFL.DOWN PT, R9, R7, 0x4, R5 ;  /* 0x0880000007097989 */ /* 0x00122200000e0005 */
[----:B------:R-:W-:Y:S02]  /*2560*/  IMAD.MOV.U32 R16, RZ, RZ, R12 ;  /* 0x000000ffff107224 */ /* 0x000fe400078e000c */
[----:B------:R-:W-:Y:S01]  /*2570*/  IMAD.MOV.U32 R2, RZ, RZ, R6 ;  /* 0x000000ffff027224 */ /* 0x000fe200078e0006 */
[----:B--2---:R1:W2:Y:S01]  /*2580*/  SHFL.DOWN PT, R11, R10, 0x4, R5 ;  /* 0x088000000a0b7989 */ /* 0x0042a200000e0005 */
[----:B------:R-:W-:-:S03]  /*2590*/  IMAD.MOV.U32 R3, RZ, RZ, R7 ;  /* 0x000000ffff037224 */ /* 0x000fc600078e0007 */
[----:B----4-:R1:W4:Y:S04]  /*25a0*/  SHFL.DOWN PT, R13, R12, 0x4, R5 ;  /* 0x088000000c0d7989 */ /* 0x01032800000e0005 */
        /* <DEDUP_REMOVED lines=21> */
.L_x_52:
[----:B------:R-:W-:Y:S05]  /*2700*/  BSYNC.RECONVERGENT B1 ;  /* 0x0000000000017941 */ /* 0x000fea0003800200 */
.L_x_51:
        /* <DEDUP_REMOVED lines=32> */
.L_x_54:
[----:B------:R-:W-:Y:S05]  /*2910*/  BSYNC.RECONVERGENT B1 ;  /* 0x0000000000017941 */ /* 0x000fea0003800200 */
.L_x_53:
        /* <DEDUP_REMOVED lines=32> */
.L_x_56:
[----:B------:R-:W-:Y:S05]  /*2b20*/  BSYNC.RECONVERGENT B1 ;  /* 0x0000000000017941 */ /* 0x000fea0003800200 */
.L_x_55:
[----:B------:R-:W-:Y:S01]  /*2b30*/  ISETP.NE.AND P0, PT, R4, RZ, PT ;  /* 0x000000ff0400720c */ /* 0x000fe20003f05270 */
[----:B------:R-:W-:-:S12]  /*2b40*/  BSSY.RECONVERGENT B1, `(.L_x_57) ;  /* 0x000000a000017945 */ /* 0x000fd80003800200 */
[----:B------:R-:W-:Y:S05]  /*2b50*/  @P0 BRA `(.L_x_58) ;  /* 0x0000000000200947 */ /* 0x000fea0003800000 */
[----:B-1----:R-:W1:Y:S01]  /*2b60*/  S2R R6, SR_CgaCtaId ;  /* 0x0000000000067919 */ /* 0x002e620000008800 */
[----:B------:R-:W-:Y:S02]  /*2b70*/  MOV R5, 0x400 ;  /* 0x0000040000057802 */ /* 0x000fe40000000f00 */
[----:B------:R-:W-:-:S04]  /*2b80*/  SHF.R.U32.HI R4, RZ, 0x1, R0 ;  /* 0x00000001ff047819 */ /* 0x000fc80000011600 */
[----:B------:R-:W-:Y:S02]  /*2b90*/  LOP3.LUT R4, R4, 0x1f0, RZ, 0xc0, !PT ;  /* 0x000001f004047812 */ /* 0x000fe400078ec0ff */
[----:B-1----:R-:W-:-:S05]  /*2ba0*/  LEA R5, R6, R5, 0x18 ;  /* 0x0000000506057211 */ /* 0x002fca00078ec0ff */
[----:B------:R-:W-:-:S05]  /*2bb0*/  IMAD.IADD R5, R4, 0x1, R5 ;  /* 0x0000000104057824 */ /* 0x000fca00078e0205 */
[----:B------:R1:W-:Y:S04]  /*2bc0*/  STS.64 [R5+0x10], R14 ;  /* 0x0000100e05007388 */ /* 0x0003e80000000a00 */
[----:B------:R1:W-:Y:S02]  /*2bd0*/  STS.64 [R5+0x8], R2 ;  /* 0x0000080205007388 */ /* 0x0003e40000000a00 */
.L_x_58:
[----:B------:R-:W-:Y:S05]  /*2be0*/  BSYNC.RECONVERGENT B1 ;  /* 0x0000000000017941 */ /* 0x000fea0003800200 */
.L_x_57:
[----:B------:R-:W-:Y:S01]  /*2bf0*/  BAR.SYNC.DEFER_BLOCKING 0x0 ;  /* 0x0000000000007b1d */ /* 0x000fe20000010000 */
[----:B------:R-:W-:-:S13]  /*2c00*/  ISETP.NE.AND P1, PT, R0, RZ, PT ;  /* 0x000000ff0000720c */ /* 0x000fda0003f25270 */
[----:B------:R-:W-:Y:S05]  /*2c10*/  @P1 BRA `(.L_x_34) ;  /* 0x0000004000101947 */ /* 0x000fea0003800000 */
[----:B------:R-:W-:Y:S01]  /*2c20*/  UISETP.GE.AND UP0, UPT, UR6, 0x21, UPT ;  /* 0x000000210600788c */ /* 0x000fe2000bf06270 */
[----:B--2---:R-:W-:Y:S02]  /*2c30*/  IMAD.MOV.U32 R11, RZ, RZ, R14 ;  /* 0x000000ffff0b7224 */ /* 0x004fe400078e000e */
[----:B---3--:R-:W-:Y:S02]  /*2c40*/  IMAD.MOV.U32 R8, RZ, RZ, R15 ;  /* 0x000000ffff087224 */ /* 0x008fe400078e000f */
[----:B------:R-:W-:Y:S02]  /*2c50*/  IMAD.MOV.U32 R4, RZ, RZ, R2 ;  /* 0x000000ffff047224 */ /* 0x000fe400078e0002 */
[----:B-1----:R-:W-:Y:S02]  /*2c60*/  IMAD.MOV.U32 R5, RZ, RZ, R3 ;  /* 0x000000ffff057224 */ /* 0x002fe400078e0003 */
[----:B------:R-:W-:Y:S05]  /*2c70*/  BRA.U !UP0, `(.L_x_59) ;  /* 0x00000001086c7547 */ /* 0x000fea000b800000 */
[----:B------:R-:W1:Y:S01]  /*2c80*/  S2UR UR5, SR_CgaCtaId ;  /* 0x00000000000579c3 */ /* 0x000e620000008800 */
[----:B------:R-:W-:Y:S01]  /*2c90*/  UMOV UR4, 0x400 ;  /* 0x0000040000047882 */ /* 0x000fe20000000000 */
[----:B------:R-:W-:Y:S01]  /*2ca0*/  BSSY.RECONVERGENT B1, `(.L_x_59) ;  /* 0x0000018000017945 */ /* 0x000fe20003800200 */
[----:B-1----:R-:W-:-:S09]  /*2cb0*/  ULEA UR4, UR5, UR4, 0x18 ;  /* 0x0000000405047291 */ /* 0x002fd2000f8ec0ff */
[----:B------:R-:W1:Y:S04]  /*2cc0*/  LDS.64 R6, [UR4+0x18] ;  /* 0x00001804ff067984 */ /* 0x000e680008000a00 */
[----:B----4-:R-:W2:Y:S01]  /*2cd0*/  LDS.64 R12, [UR4+0x20] ;  /* 0x00002004ff0c7984 */ /* 0x010ea20008000a00 */
[----:B-1----:R-:W-:Y:S01]  /*2ce0*/  DSETP.GEU.AND P0, PT, |R2|, |R6|, PT ;  /* 0x400000060200722a */ /* 0x002fe20003f0e200 */
[----:B------:R-:W-:Y:S02]  /*2cf0*/  IMAD.MOV.U32 R4, RZ, RZ, R6 ;  /* 0x000000ffff047224 */ /* 0x000fe400078e0006 */
[----:B------:R-:W-:Y:S02]  /*2d00*/  IMAD.MOV.U32 R5, RZ, RZ, R7 ;  /* 0x000000ffff057224 */ /* 0x000fe400078e0007 */
[----:B--2---:R-:W-:-:S02]  /*2d10*/  IMAD.MOV.U32 R11, RZ, RZ, R12 ;  /* 0x000000ffff0b7224 */ /* 0x004fc400078e000c */
        /* <DEDUP_REMOVED lines=16> */
.L_x_60:
[----:B------:R-:W-:Y:S05]  /*2e20*/  BSYNC.RECONVERGENT B1 ;  /* 0x0000000000017941 */ /* 0x000fea0003800200 */
.L_x_59:
[----:B------:R-:W-:Y:S01]  /*2e30*/  UISETP.GE.AND UP0, UPT, UR6, 0x41, UPT ;  /* 0x000000410600788c */ /* 0x000fe2000bf06270 */
[----:B0-----:R-:W-:Y:S02]  /*2e40*/  IMAD.MOV.U32 R9, RZ, RZ, R11 ;  /* 0x000000ffff097224 */ /* 0x001fe400078e000b */
[----:B------:R-:W-:Y:S02]  /*2e50*/  IMAD.MOV.U32 R0, RZ, RZ, R8 ;  /* 0x000000ffff007224 */ /* 0x000fe400078e0008 */
[----:B------:R-:W-:Y:S02]  /*2e60*/  IMAD.MOV.U32 R2, RZ, RZ, R4 ;  /* 0x000000ffff027224 */ /* 0x000fe400078e0004 */
[----:B------:R-:W-:Y:S02]  /*2e70*/  IMAD.MOV.U32 R3, RZ, RZ, R5 ;  /* 0x000000ffff037224 */ /* 0x000fe400078e0005 */
[----:B------:R-:W-:Y:S05]  /*2e80*/  BRA.U !UP0, `(.L_x_61) ;  /* 0x00000001086c7547 */ /* 0x000fea000b800000 */
[----:B------:R-:W0:Y:S01]  /*2e90*/  S2UR UR5, SR_CgaCtaId ;  /* 0x00000000000579c3 */ /* 0x000e220000008800 */
[----:B------:R-:W-:Y:S01]  /*2ea0*/  UMOV UR4, 0x400 ;  /* 0x0000040000047882 */ /* 0x000fe20000000000 */
[----:B------:R-:W-:Y:S01]  /*2eb0*/  BSSY.RECONVERGENT B1, `(.L_x_61) ;  /* 0x0000018000017945 */ /* 0x000fe20003800200 */
[----:B0-----:R-:W-:-:S09]  /*2ec0*/  ULEA UR4, UR5, UR4, 0x18 ;  /* 0x0000000405047291 */ /* 0x001fd2000f8ec0ff */
[----:B------:R-:W0:Y:S04]  /*2ed0*/  LDS.64 R6, [UR4+0x28] ;  /* 0x00002804ff067984 */ /* 0x000e280008000a00 */
[----:B----4-:R-:W1:Y:S01]  /*2ee0*/  LDS.64 R12, [UR4+0x30] ;  /* 0x00003004ff0c7984 */ /* 0x010e620008000a00 */
[----:B0-----:R-:W-:Y:S01]  /*2ef0*/  DSETP.GEU.AND P0, PT, |R4|, |R6|, PT ;  /* 0x400000060400722a */ /* 0x001fe20003f0e200 */
[----:B------:R-:W-:Y:S02]  /*2f00*/  IMAD.MOV.U32 R2, RZ, RZ, R6 ;  /* 0x000000ffff027224 */ /* 0x000fe400078e0006 */
[----:B------:R-:W-:Y:S02]  /*2f10*/  IMAD.MOV.U32 R3, RZ, RZ, R7 ;  /* 0x000000ffff037224 */ /* 0x000fe400078e0007 */
[----:B-1----:R-:W-:-:S02]  /*2f20*/  IMAD.MOV.U32 R9, RZ, RZ, R12 ;  /* 0x000000ffff097224 */ /* 0x002fc400078e000c */
        /* <DEDUP_REMOVED lines=16> */
.L_x_62:
[----:B------:R-:W-:Y:S05]  /*3030*/  BSYNC.RECONVERGENT B1 ;  /* 0x0000000000017941 */ /* 0x000fea0003800200 */
.L_x_61:
[----:B------:R-:W-:Y:S01]  /*3040*/  UISETP.GE.AND UP0, UPT, UR6, 0x61, UPT ;  /* 0x000000610600788c */ /* 0x000fe2000bf06270 */
[----:B------:R-:W-:Y:S02]  /*3050*/  IMAD.MOV.U32 R11, RZ, RZ, R9 ;  /* 0x000000ffff0b7224 */ /* 0x000fe400078e0009 */
        /* <DEDUP_REMOVED lines=30> */
.L_x_64:
[----:B------:R-:W-:Y:S05]  /*3240*/  BSYNC.RECONVERGENT B1 ;  /* 0x0000000000017941 */ /* 0x000fea0003800200 */
.L_x_63:
        /* <DEDUP_REMOVED lines=32> */
.L_x_66:
[----:B------:R-:W-:Y:S05]  /*3450*/  BSYNC.RECONVERGENT B1 ;  /* 0x0000000000017941 */ /* 0x000fea0003800200 */
.L_x_65:
        /* <DEDUP_REMOVED lines=32> */
.L_x_68:
[----:B------:R-:W-:Y:S05]  /*3660*/  BSYNC.RECONVERGENT B1 ;  /* 0x0000000000017941 */ /* 0x000fea0003800200 */
.L_x_67:
        /* <DEDUP_REMOVED lines=32> */
.L_x_70:
[----:B------:R-:W-:Y:S05]  /*3870*/  BSYNC.RECONVERGENT B1 ;  /* 0x0000000000017941 */ /* 0x000fea0003800200 */
.L_x_69:
[----:B------:R-:W-:Y:S01]  /*3880*/  UISETP.GE.AND UP0, UPT, UR6, 0xe1, UPT ;  /* 0x000000e10600788c */ /* 0x000fe2000bf06270 */
[----:B------:R-:W-:Y:S02]  /*3890*/  IMAD.MOV.U32 R14, RZ, RZ, R9 ;  /* 0x000000ffff0e7224 */ /* 0x000fe400078e0009 */
[----:B------:R-:W-:Y:S02]  /*38a0*/  IMAD.MOV.U32 R15, RZ, RZ, R0 ;  /* 0x000000ffff0f7224 */ /* 0x000fe400078e0000 */
[----:B------:R-:W-:Y:S02]  /*38b0*/  IMAD.MOV.U32 R2, RZ, RZ, R6 ;  /* 0x000000ffff027224 */ /* 0x000fe400078e0006 */
[----:B------:R-:W-:Y:S02]  /*38c0*/  IMAD.MOV.U32 R3, RZ, RZ, R7 ;  /* 0x000000ffff037224 */ /* 0x000fe400078e0007 */
[----:B------:R-:W-:Y:S05]  /*38d0*/  BRA.U !UP0, `(.L_x_34) ;  /* 0x0000003108e07547 */ /* 0x000fea000b800000 */
[----:B------:R-:W0:Y:S01]  /*38e0*/  S2UR UR5, SR_CgaCtaId ;  /* 0x00000000000579c3 */ /* 0x000e220000008800 */
[----:B------:R-:W-:Y:S02]  /*38f0*/  UMOV UR4, 0x400 ;  /* 0x0000040000047882 */ /* 0x000fe40000000000 */
[----:B0-----:R-:W-:-:S09]  /*3900*/  ULEA UR4, UR5, UR4, 0x18 ;  /* 0x0000000405047291 */ /* 0x001fd2000f8ec0ff */
[----:B------:R-:W0:Y:S04]  /*3910*/  LDS.64 R4, [UR4+0x78] ;  /* 0x00007804ff047984 */ /* 0x000e280008000a00 */
[----:B------:R-:W1:Y:S01]  /*3920*/  LDS.64 R10, [UR4+0x80] ;  /* 0x00008004ff0a7984 */ /* 0x000e620008000a00 */
        /* <DEDUP_REMOVED lines=21> */
.L_x_2:
[----:B------:R-:W1:Y:S01]  /*3a80*/  S2R R0, SR_TID.X ;  /* 0x0000000000007919 */ /* 0x000e620000002100 */
[----:B------:R-:W1:Y:S02]  /*3a90*/  LDC.64 R2, c[0x0][0x380] ;  /* 0x0000e000ff027b82 */ /* 0x000e640000000a00 */
[----:B-1----:R-:W-:-:S05]  /*3aa0*/  IMAD.WIDE.U32 R18, R0, 0x10, R2 ;  /* 0x0000001000127825 */ /* 0x002fca00078e0002 */
[----:B0-----:R-:W2:Y:S04]  /*3ab0*/  LDG.E.64.CONSTANT R20, desc[UR10][R18.64] ;  /* 0x0000000a12147981 */ /* 0x001ea8000c1e9b00 */
[----:B------:R-:W2:Y:S04]  /*3ac0*/  LDG.E.64.CONSTANT R14, desc[UR10][R18.64+0x1000] ;  /* 0x0010000a120e7981 */ /* 0x000ea8000c1e9b00 */
[----:B------:R-:W3:Y:S04]  /*3ad0*/  LDG.E.64.CONSTANT R12, desc[UR10][R18.64+0x8] ;  /* 0x0000080a120c7981 */ /* 0x000ee8000c1e9b00 */
[----:B------:R-:W3:Y:S04]  /*3ae0*/  LDG.E.64.CONSTANT R10, desc[UR10][R18.64+0x1008] ;  /* 0x0010080a120a7981 */ /* 0x000ee8000c1e9b00 */
[----:B------:R-:W4:Y:S04]  /*3af0*/  LDG.E.64.CONSTANT R8, desc[UR10][R18.64+0x2000] ;  /* 0x0020000a12087981 */ /* 0x000f28000c1e9b00 */
[----:B------:R-:W5:Y:S04]  /*3b00*/  LDG.E.64.CONSTANT R6, desc[UR10][R18.64+0x2008] ;  /* 0x0020080a12067981 */ /* 0x000f68000c1e9b00 */
[----:B------:R-:W5:Y:S04]  /*3b10*/  LDG.E.64.CONSTANT R4, desc[UR10][R18.64+0x3000] ;  /* 0x0030000a12047981 */ /* 0x000f68000c1e9b00 */
[----:B------:R-:W5:Y:S04]  /*3b20*/  LDG.E.64.CONSTANT R2, desc[UR10][R18.64+0x3008] ;  /* 0x0030080a12027981 */ /* 0x000f68000c1e9b00 */
[----:B------:R-:W5:Y:S04]  /*3b30*/  LDG.E.64.CONSTANT R16, desc[UR10][R18.64+0x4000] ;  /* 0x0040000a12107981 */ /* 0x000f68000c1e9b00 */
[----:B------:R-:W5:Y:S01]  /*3b40*/  LDG.E.64.CONSTANT R22, desc[UR10][R18.64+0x4008] ;  /* 0x0040080a12167981 */ /* 0x000f62000c1e9b00 */
[----:B------:R-:W-:Y:S01]  /*3b50*/  UISETP.GE.U32.AND UP0, UPT, UR8, 0xa00, UPT ;  /* 0x00000a000800788c */ /* 0x000fe2000bf06070 */
[----:B--2---:R-:W-:-:S14]  /*3b60*/  DSETP.GEU.AND P2, PT, |R20|, |R14|, PT ;  /* 0x4000000e1400722a */ /* 0x004fdc0003f4e200 */
[----:B---3--:R-:W-:-:S04]  /*3b70*/  @P2 ISETP.GE.U32.AND P0, PT, R12, R10, PT ;  /* 0x0000000a0c00220c */ /* 0x008fc80003f06070 */
[----:B------:R-:W-:-:S13]  /*3b80*/  @P2 ISETP.GE.AND.EX P0, PT, R13, R11, PT, P0 ;  /* 0x0000000b0d00220c */ /* 0x000fda0003f06300 */
[----:B------:R-:W-:-:S06]  /*3b90*/  @P2 DSETP.LT.OR P0, PT, |R14|, |R20|, !P0 ;  /* 0x400000140e00222a */ /* 0x000fcc0004701600 */
[----:B------:R-:W-:Y:S02]  /*3ba0*/  @P2 FSEL R20, R20, R14, P0 ;  /* 0x0000000e14142208 */ /* 0x000fe40000000000 */
[----:B------:R-:W-:Y:S02]  /*3bb0*/  @P2 FSEL R21, R21, R15, P0 ;  /* 0x0000000f15152208 */ /* 0x000fe40000000000 */
[----:B------:R-:W-:Y:S01]  /*3bc0*/  @P2 SEL R10, R12, R10, P0 ;  /* 0x0000000a0c0a2207 */ /* 0x000fe20000000000 */
[----:B------:R-:W-:Y:S01]  /*3bd0*/  @P2 IMAD.MOV.U32 R14, RZ, RZ, R20 ;  /* 0x000000ffff0e2224 */ /* 0x000fe200078e0014 */
[----:B------:R-:W-:Y:S01]  /*3be0*/  @P2 SEL R11, R13, R11, P0 ;  /* 0x0000000b0d0b2207 */ /* 0x000fe20000000000 */
[----:B------:R-:W-:-:S06]  /*3bf0*/  @P2 IMAD.MOV.U32 R15, RZ, RZ, R21 ;  /* 0x000000ffff0f2224 */ /* 0x000fcc00078e0015 */
[----:B----4-:R-:W-:-:S14]  /*3c00*/  DSETP.GEU.AND P1, PT, |R14|, |R8|, PT ;  /* 0x400000080e00722a */ /* 0x010fdc0003f2e200 */
[----:B-----5:R-:W-:-:S04]  /*3c10*/  @P1 ISETP.GE.U32.AND P0, PT, R10, R6, PT ;  /* 0x000000060a00120c */ /* 0x020fc80003f06070 */
        /* <DEDUP_REMOVED lines=8> */
[----:B------:R-:W-:-:S14]  /*3ca0*/  DSETP.GEU.AND P2, PT, |R8|, |R4|, PT ;  /* 0x400000040800722a */ /* 0x000fdc0003f4e200 */
[----:B------:R-:W-:-:S04]  /*3cb0*/  @P2 ISETP.GE.U32.AND P0, PT, R6, R2, PT ;  /* 0x000000020600220c */ /* 0x000fc80003f06070 */
        /* <DEDUP_REMOVED lines=15> */
[----:B------:R-:W-:Y:S01]  /*3db0*/  IMAD.MOV.U32 R2, RZ, RZ, RZ ;  /* 0x000000ffff027224 */ /* 0x000fe200078e00ff */
[----:B------:R-:W-:Y:S01]  /*3dc0*/  @P1 SEL R23, R3, R23, P0 ;  /* 0x0000001703171207 */ /* 0x000fe20000000000 */
[----:B------:R-:W-:Y:S02]  /*3dd0*/  IMAD.MOV.U32 R3, RZ, RZ, 0x500 ;  /* 0x00000500ff037424 */ /* 0x000fe400078e00ff */
[----:B------:R-:W-:Y:S02]  /*3de0*/  @P1 IMAD.MOV.U32 R16, RZ, RZ, R4 ;  /* 0x000000ffff101224 */ /* 0x000fe400078e0004 */
[----:B------:R-:W-:Y:S01]  /*3df0*/  @P1 IMAD.MOV.U32 R17, RZ, RZ, R5 ;  /* 0x000000ffff111224 */ /* 0x000fe200078e0005 */
[----:B------:R-:W-:Y:S06]  /*3e00*/  BRA.U !UP0, `(.L_x_71) ;  /* 0x0000000d08987547 */ /* 0x000fec000b800000 */
[----:B------:R-:W-:Y:S01]  /*3e10*/  UIADD3 UR9, UP0, UPT, UR8, -0xa00, URZ ;  /* 0xfffff60008097890 */ /* 0x000fe2000ff1e0ff */
[----:B------:R-:W-:Y:S02]  /*3e20*/  IMAD.MOV.U32 R3, RZ, RZ, 0x500 ;  /* 0x00000500ff037424 */ /* 0x000fe400078e00ff */
[----:B------:R-:W-:Y:S01]  /*3e30*/  IMAD.MOV.U32 R2, RZ, RZ, RZ ;  /* 0x000000ffff027224 */ /* 0x000fe200078e00ff */
[----:B------:R-:W-:Y:S02]  /*3e40*/  ULEA.HI.X.SX32 UR8, UR8, 0xffffffff, 0x1, UP0 ;  /* 0xffffffff08087891 */ /* 0x000fe400080f0eff */
[----:B------:R-:W-:Y:S02]  /*3e50*/  UIMAD.WIDE.U32 UR12, UR9, -0x33333333, URZ ;  /* 0xcccccccd090c78a5 */ /* 0x000fe4000f8e00ff */
[----:B------:R-:W-:Y:S02]  /*3e60*/  UIMAD.WIDE.U32 UR4, UR8, -0x33333333, URZ ;  /* 0xcccccccd080478a5 */ /* 0x000fe4000f8e00ff */
[----:B------:R-:W-:-:S02]  /*3e70*/  UISETP.GE.U32.AND UP1, UPT, UR9, 0x500, UPT ;  /* 0x000005000900788c */ /* 0x000fc4000bf26070 */
[----:B------:R-:W-:Y:S02]  /*3e80*/  UIMAD.WIDE.U32 UR4, UP0, UR9, -0x33333334, UR4 ;  /* 0xcccccccc090478a5 */ /* 0x000fe4000f800004 */
[----:B------:R-:W-:Y:S02]  /*3e90*/  UISETP.GE.U32.AND.EX UP1, UPT, UR8, URZ, UPT, UP1 ;  /* 0x000000ff0800728c */ /* 0x000fe4000bf26110 */
[----:B------:R-:W-:Y:S02]  /*3ea0*/  UIADD3.X UR7, UPT, UPT, URZ, URZ, URZ, UP0, !UPT ;  /* 0x000000ffff077290 */ /* 0x000fe400087fe4ff */
[----:B------:R-:W-:Y:S01]  /*3eb0*/  UIADD3 URZ, UP0, UPT, UR13, UR4, URZ ;  /* 0x000000040dff7290 */ /* 0x000fe2000ff1e0ff */
[----:B------:R-:W-:-:S03]  /*3ec0*/  UMOV UR6, UR5 ;  /* 0x0000000500067c82 */ /* 0x000fc60008000000 */
[----:B------:R-:W-:-:S04]  /*3ed0*/  UIMAD.WIDE.U32.X UR4, UR8, -0x33333334, UR6, UP0 ;  /* 0xcccccccc080478a5 */ /* 0x000fc800080e0406 */
[----:B------:R-:W-:-:S04]  /*3ee0*/  USHF.R.U64 UR6, UR4, 0xa, UR5 ;  /* 0x0000000a04067899 */ /* 0x000fc80008001205 */
[----:B------:R-:W-:-:S04]  /*3ef0*/  ULOP3.LUT UR7, UR6, 0x1, URZ, 0xc0, !UPT ;  /* 0x0000000106077892 */ /* 0x000fc8000f8ec0ff */
[----:B------:R-:W-:-:S04]  /*3f00*/  UISETP.NE.U32.AND UP0, UPT, UR7, 0x1, UPT ;  /* 0x000000010700788c */ /* 0x000fc8000bf05070 */
[----:B------:R-:W-:Y:S01]  /*3f10*/  UISETP.NE.U32.AND.EX UP0, UPT, URZ, URZ, UPT, UP0 ;  /* 0x000000ffff00728c */ /* 0x000fe2000bf05100 */
[----:B------:R-:W-:Y:S10]  /*3f20*/  BRA.U !UP1, `(.L_x_72) ;  /* 0x00000009093c7547 */ /* 0x000ff4000b800000 */
[----:B------:R-:W0:Y:S01]  /*3f30*/  LDCU.64 UR8, c[0x0][0x380] ;  /* 0x00007000ff0877ac */ /* 0x000e220008000a00 */
[----:B------:R-:W-:Y:S02]  /*3f40*/  IMAD.MOV.U32 R3, RZ, RZ, 0x500 ;  /* 0x00000500ff037424 */ /* 0x000fe400078e00ff */
[----:B------:R-:W-:Y:S01]  /*3f50*/  IMAD.MOV.U32 R2, RZ, RZ, RZ ;  /* 0x000000ffff027224 */ /* 0x000fe200078e00ff */
[----:B------:R-:W-:-:S04]  /*3f60*/  UIADD3 UR4, UP1, UPT, UR6, 0x1, URZ ;  /* 0x0000000106047890 */ /* 0x000fc8000ff3e0ff */
[----:B------:R-:W-:Y:S02]  /*3f70*/  ULEA.HI.X UR5, UR5, URZ, URZ, 0x16, UP1 ;  /* 0x000000ff05057291 */ /* 0x000fe400088fb4ff */
[----:B------:R-:W-:Y:S02]  /*3f80*/  ULOP3.LUT UR4, UR4, 0xfffffffe, URZ, 0xc0, !UPT ;  /* 0xfffffffe04047892 */ /* 0x000fe4000f8ec0ff */
[----:B------:R-:W-:Y:S01]  /*3f90*/  ULOP3.LUT UR5, UR5, 0x7fffff, URZ, 0xc0, !UPT ;  /* 0x007fffff05057892 */ /* 0x000fe2000f8ec0ff */
[----:B0-----:R-:W-:-:S04]  /*3fa0*/  LEA R6, P0, R0, UR8, 0x4 ;  /* 0x0000000800067c11 */ /* 0x001fc8000f8020ff */
[----:B------:R-:W-:Y:S02]  /*3fb0*/  IADD3 R6, P1, PT, R6, 0xe008, RZ ;  /* 0x0000e00806067810 */ /* 0x000fe40007f3e0ff */
[----:B------:R-:W-:-:S05]  /*3fc0*/  LEA.HI.X R5, R0, UR9, RZ, 0x4, P0 ;  /* 0x0000000900057c11 */ /* 0x000fca00080f24ff */
[----:B------:R-:W-:-:S07]  /*3fd0*/  IMAD.X R5, RZ, RZ, R5, P1 ;  /* 0x000000ffff057224 */ /* 0x000fce00008e0605 */
.L_x_73:
[----:B------:R-:W-:-:S05]  /*3fe0*/  IMAD.MOV.U32 R4, RZ, RZ, R6 ;  /* 0x000000ffff047224 */ /* 0x000fca00078e0006 */
[----:B------:R-:W2:Y:S04]  /*3ff0*/  LDG.E.64.CONSTANT R12, desc[UR10][R4.64+-0x9008] ;  /* 0xff6ff80a040c7981 */ /* 0x000ea8000c1e9b00 */
[----:B------:R-:W3:Y:S04]  /*4000*/  LDG.E.64.CONSTANT R8, desc[UR10][R4.64+-0x9000] ;  /* 0xff70000a04087981 */ /* 0x000ee8000c1e9b00 */
[----:B------:R-:W4:Y:S04]  /*4010*/  LDG.E.64.CONSTANT R10, desc[UR10][R4.64+-0x8008] ;  /* 0xff7ff80a040a7981 */ /* 0x000f28000c1e9b00 */
[----:B------:R-:W5:Y:S04]  /*4020*/  LDG.E.64.CONSTANT R6, desc[UR10][R4.64+-0x8000] ;  /* 0xff80000a04067981 */ /* 0x000f68000c1e9b00 */
[----:B------:R-:W5:Y:S04]  /*4030*/  LDG.E.64.CONSTANT R26, desc[UR10][R4.64+-0x7008] ;  /* 0xff8ff80a041a7981 */ /* 0x000f68000c1e9b00 */
[----:B------:R-:W5:Y:S04]  /*4040*/  LDG.E.64.CONSTANT R24, desc[UR10][R4.64+-0x7000] ;  /* 0xff90000a04187981 */ /* 0x000f68000c1e9b00 */
[----:B------:R-:W5:Y:S04]  /*4050*/  LDG.E.64.CONSTANT R20, desc[UR10][R4.64+-0x6008] ;  /* 0xff9ff80a04147981 */ /* 0x000f68000c1e9b00 */
[----:B------:R-:W5:Y:S01]  /*4060*/  LDG.E.64.CONSTANT R18, desc[UR10][R4.64+-0x6000] ;  /* 0xffa0000a04127981 */ /* 0x000f62000c1e9b00 */
[----:B--2---:R-:W-:-:S14]  /*4070*/  DSETP.GEU.AND P2, PT, |R16|, |R12|, PT ;  /* 0x4000000c1000722a */ /* 0x004fdc0003f4e200 */
[----:B---3--:R-:W-:-:S04]  /*4080*/  @P2 ISETP.GE.U32.AND P0, PT, R22, R8, PT ;  /* 0x000000081600220c */ /* 0x008fc80003f06070 */
[----:B------:R-:W-:-:S13]  /*4090*/  @P2 ISETP.GE.AND.EX P0, PT, R23, R9, PT, P0 ;  /* 0x000000091700220c */ /* 0x000fda0003f06300 */
[----:B------:R-:W-:-:S06]  /*40a0*/  @P2 DSETP.LT.OR P0, PT, |R12|, |R16|, !P0 ;  /* 0x400000100c00222a */ /* 0x000fcc0004701600 */
[----:B------:R-:W-:Y:S02]  /*40b0*/  @P2 FSEL R17, R17, R13, P0 ;  /* 0x0000000d11112208 */ /* 0x000fe40000000000 */
[----:B------:R-:W-:-:S03]  /*40c0*/  @P2 FSEL R14, R16, R12, P0 ;  /* 0x0000000c100e2208 */ /* 0x000fc60000000000 */
[----:B------:R-:W-:Y:S02]  /*40d0*/  @P2 IMAD.MOV.U32 R13, RZ, RZ, R17 ;  /* 0x000000ffff0d2224 */ /* 0x000fe400078e0011 */
[----:B------:R-:W2:Y:S01]  /*40e0*/  LDG.E.64.CONSTANT R16, desc[UR10][R4.64+-0x5008] ;  /* 0xffaff80a04107981 */ /* 0x000ea2000c1e9b00 */
[----:B------:R-:W-:-:S03]  /*40f0*/  @P2 IMAD.MOV.U32 R12, RZ, RZ, R14 ;  /* 0x000000ffff0c2224 */ /* 0x000fc600078e000e */
[----:B------:R-:W3:Y:S03]  /*4100*/  LDG.E.64.CONSTANT R14, desc[UR10][R4.64+-0x5000] ;  /* 0xffb0000a040e7981 */ /* 0x000ee6000c1e9b00 */
[----:B----4-:R-:W-:Y:S01]  /*4110*/  DSETP.GEU.AND P1, PT, |R12|, |R10|, PT ;  /* 0x4000000a0c00722a */ /* 0x010fe20003f2e200 */
[----:B------:R-:W-:Y:S02]  /*4120*/  @P2 SEL R8, R22, R8, P0 ;  /* 0x0000000816082207 */ /* 0x000fe40000000000 */
[----:B------:R-:W-:Y:S02]  /*4130*/  @P2 SEL R9, R23, R9, P0 ;  /* 0x0000000917092207 */ /* 0x000fe40000000000 */
[----:B------:R-:W4:Y:S09]  /*4140*/  LDG.E.64.CONSTANT R22, desc[UR10][R4.64+-0x4008] ;  /* 0xffbff80a04167981 */ /* 0x000f32000c1e9b00 */
[----:B-----5:R-:W-:-:S04]  /*4150*/  @P1 ISETP.GE.U32.AND P0, PT, R8, R6, PT ;  /* 0x000000060800120c */ /* 0x020fc80003f06070 */
[----:B------:R-:W-:-:S13]  /*4160*/  @P1 ISETP.GE.AND.EX P0, PT, R9, R7, PT, P0 ;  /* 0x000000070900120c */ /* 0x000fda0003f06300 */
[----:B------:R-:W-:-:S06]  /*4170*/  @P1 DSETP.LT.OR P0, PT, |R10|, |R12|, !P0 ;  /* 0x4000000c0a00122a */ /* 0x000fcc0004701600 */
[----:B------:R-:W-:Y:S02]  /*4180*/  @P1 FSEL R12, R12, R10, P0 ;  /* 0x0000000a0c0c1208 */ /* 0x000fe40000000000 */
[----:B------:R-:W-:-:S03]  /*4190*/  @P1 FSEL R13, R13, R11, P0 ;  /* 0x0000000b0d0d1208 */ /* 0x000fc60000000000 */
[----:B------:R-:W-:Y:S02]  /*41a0*/  @P1 IMAD.MOV.U32 R10, RZ, RZ, R12 ;  /* 0x000000ffff0a1224 */ /* 0x000fe400078e000c */
[----:B------:R-:W-:Y:S02]  /*41b0*/  @P1 IMAD.MOV.U32 R11, RZ, RZ, R13 ;  /* 0x000000ffff0b1224 */ /* 0x000fe400078e000d */
[----:B------:R-:W5:Y:S04]  /*41c0*/  LDG.E.64.CONSTANT R12, desc[UR10][R4.64+-0x4000] ;  /* 0xffc0000a040c7981 */ /* 0x000f68000c1e9b00 */
[----:B------:R-:W-:Y:S01]  /*41d0*/  DSETP.GEU.AND P2, PT, |R10|, |R26|, PT ;  /* 0x4000001a0a00722a */ /* 0x000fe20003f4e200 */
[----:B------:R-:W-:Y:S02]  /*41e0*/  @P1 SEL R6, R8, R6, P0 ;  /* 0x0000000608061207 */ /* 0x000fe40000000000 */
[----:B------:R-:W-:-:S11]  /*41f0*/  @P1 SEL R7, R9, R7, P0 ;  /* 0x0000000709071207 */ /* 0x000fd60000000000 */
[----:B------:R-:W-:-:S04]  /*4200*/  @P2 ISETP.GE.U32.AND P0, PT, R6, R24, PT ;  /* 0x000000180600220c */ /* 0x000fc80003f06070 */
[----:B------:R-:W-:-:S13]  /*4210*/  @P2 ISETP.GE.AND.EX P0, PT, R7, R25, PT, P0 ;  /* 0x000000190700220c */ /* 0x000fda0003f06300 */
[----:B------:R-:W-:-:S06]  /*4220*/  @P2 DSETP.LT.OR P0, PT, |R26|, |R10|, !P0 ;  /* 0x4000000a1a00222a */ /* 0x000fcc0004701600 */
[----:B------:R-:W-:Y:S02]  /*4230*/  @P2 FSEL R8, R10, R26, P0 ;  /* 0x0000001a0a082208 */ /* 0x000fe40000000000 */
[----:B------:R-:W-:-:S03]  /*4240*/  @P2 FSEL R11, R11, R27, P0 ;  /* 0x0000001b0b0b2208 */ /* 0x000fc60000000000 */
[----:B------:R-:W-:Y:S02]  /*4250*/  @P2 IMAD.MOV.U32 R26, RZ, RZ, R8 ;  /* 0x000000ffff1a2224 */ /* 0x000fe400078e0008 */
[----:B------:R-:W-:Y:S01]  /*4260*/  @P2 IMAD.MOV.U32 R27, RZ, RZ, R11 ;  /* 0x000000ffff1b2224 */ /* 0x000fe200078e000b */
[----:B------:R-:W5:Y:S04]  /*4270*/  LDG.E.64.CONSTANT R8, desc[UR10][R4.64+-0x3000] ;  /* 0xffd0000a04087981 */ /* 0x000f68000c1e9b00 */
[----:B------:R-:W5:Y:S01]  /*4280*/  LDG.E.64.CONSTANT R10, desc[UR10][R4.64+-0x3008] ;  /* 0xffcff80a040a7981 */ /* 0x000f62000c1e9b00 */
        /* <DEDUP_REMOVED lines=10> */
[----:B------:R-:W5:Y:S01]  /*4330*/  LDG.E.64.CONSTANT R6, desc[UR10][R4.64+-0x2008] ;  /* 0xffdff80a04067981 */ /* 0x000f62000c1e9b00 */
[----:B------:R-:W-:Y:S02]  /*4340*/  @P1 SEL R18, R24, R18, P0 ;  /* 0x0000001218121207 */ /* 0x000fe40000000000 */
[----:B------:R-:W-:Y:S02]  /*4350*/  @P1 SEL R19, R25, R19, P0 ;  /* 0x0000001319131207 */ /* 0x000fe40000000000 */
        /* <DEDUP_REMOVED lines=8> */
[----:B------:R-:W-:Y:S02]  /*43e0*/  @P2 IMAD.MOV.U32 R17, RZ, RZ, R21 ;  /* 0x000000ffff112224 */ /* 0x000fe400078e0015 */
[----:B------:R-:W2:Y:S04]  /*43f0*/  LDG.E.64.CONSTANT R20, desc[UR10][R4.64+-0x1008] ;  /* 0xffeff80a04147981 */ /* 0x000ea8000c1e9b00 */
[----:B----4-:R-:W-:Y:S01]  /*4400*/  DSETP.GEU.AND P1, PT, |R16|, |R22|, PT ;  /* 0x400000161000722a */ /* 0x010fe20003f2e200 */
[----:B------:R-:W-:Y:S02]  /*4410*/  @P2 SEL R14, R18, R14, P0 ;  /* 0x0000000e120e2207 */ /* 0x000fe40000000000 */
[----:B------:R-:W-:-:S02]  /*4420*/  @P2 SEL R15, R19, R15, P0 ;  /* 0x0000000f130f2207 */ /* 0x000fc40000000000 */
[----:B------:R-:W3:Y:S09]  /*4430*/  LDG.E.64.CONSTANT R18, desc[UR10][R4.64+-0x1000] ;  /* 0xfff0000a04127981 */ /* 0x000ef2000c1e9b00 */
[----:B-----5:R-:W-:-:S04]  /*4440*/  @P1 ISETP.GE.U32.AND P0, PT, R14, R12, PT ;  /* 0x0000000c0e00120c */ /* 0x020fc80003f06070 */
[----:B------:R-:W-:Y:S01]  /*4450*/  @P1 ISETP.GE.AND.EX P0, PT, R15, R13, PT, P0 ;  /* 0x0000000d0f00120c */ /* 0x000fe20003f06300 */
[----:B------:R-:W-:Y:S02]  /*4460*/  IMAD.MOV.U32 R26, RZ, RZ, R22 ;  /* 0x000000ffff1a7224 */ /* 0x000fe400078e0016 */
[----:B------:R-:W-:-:S10]  /*4470*/  IMAD.MOV.U32 R27, RZ, RZ, R23 ;  /* 0x000000ffff1b7224 */ /* 0x000fd400078e0017 */
[----:B------:R-:W-:Y:S01]  /*4480*/  @P1 DSETP.LT.OR P0, PT, |R22|, |R16|, !P0 ;  /* 0x400000101600122a */ /* 0x000fe20004701600 */
[----:B------:R-:W4:Y:S05]  /*4490*/  LDG.E.64.CONSTANT R22, desc[UR10][R4.64] ;  /* 0x0000000a04167981 */ /* 0x000f2a000c1e9b00 */
        /* <DEDUP_REMOVED lines=14> */
[----:B------:R-:W-:-:S06]  /*4580*/  @P2 IMAD.MOV.U32 R11, RZ, RZ, R27 ;  /* 0x000000ffff0b2224 */ /* 0x000fcc00078e001b */
        /* <DEDUP_REMOVED lines=10> */
[----:B------:R-:W-:Y:S02]  /*4630*/  @P1 SEL R24, R8, R24, P0 ;  /* 0x0000001808181207 */ /* 0x000fe40000000000 */
[----:B------:R-:W-:Y:S01]  /*4640*/  @P1 SEL R25, R9, R25, P0 ;  /* 0x0000001909191207 */ /* 0x000fe20000000000 */
[----:B------:R-:W-:-:S04]  /*4650*/  UIADD3 UR4, UP1, UPT, UR4, -0x2, URZ ;  /* 0xfffffffe04047890 */ /* 0x000fc8000ff3e0ff */
[----:B------:R-:W-:Y:S02]  /*4660*/  UIADD3.X UR5, UPT, UPT, UR5, -0x1, URZ, UP1, !UPT ;  /* 0xffffffff05057890 */ /* 0x000fe40008ffe4ff */
[----:B------:R-:W-:-:S04]  /*4670*/  UISETP.NE.U32.AND UP1, UPT, UR4, URZ, UPT ;  /* 0x000000ff0400728c */ /* 0x000fc8000bf25070 */
[----:B------:R-:W-:Y:S01]  /*4680*/  UISETP.NE.AND.EX UP1, UPT, UR5, URZ, UPT, UP1 ;  /* 0x000000ff0500728c */ /* 0x000fe2000bf25310 */
[----:B--2---:R-:W-:-:S14]  /*4690*/  DSETP.GEU.AND P2, PT, |R6|, |R20|, PT ;  /* 0x400000140600722a */ /* 0x004fdc0003f4e200 */
[----:B---3--:R-:W-:-:S04]  /*46a0*/  @P2 ISETP.GE.U32.AND P0, PT, R24, R18, PT ;  /* 0x000000121800220c */ /* 0x008fc80003f06070 */
[----:B------:R-:W-:-:S13]  /*46b0*/  @P2 ISETP.GE.AND.EX P0, PT, R25, R19, PT, P0 ;  /* 0x000000131900220c */ /* 0x000fda0003f06300 */
[----:B------:R-:W-:-:S06]  /*46c0*/  @P2 DSETP.LT.OR P0, PT, |R20|, |R6|, !P0 ;  /* 0x400000061400222a */ /* 0x000fcc0004701600 */
[----:B------:R-:W-:Y:S02]  /*46d0*/  @P2 FSEL R6, R6, R20, P0 ;  /* 0x0000001406062208 */ /* 0x000fe40000000000 */
[----:B------:R-:W-:-:S03]  /*46e0*/  @P2 FSEL R7, R7, R21, P0 ;  /* 0x0000001507072208 */ /* 0x000fc60000000000 */
[----:B------:R-:W-:Y:S02]  /*46f0*/  @P2 IMAD.MOV.U32 R20, RZ, RZ, R6 ;  /* 0x000000ffff142224 */ /* 0x000fe400078e0006 */
[----:B------:R-:W-:-:S06]  /*4700*/  @P2 IMAD.MOV.U32 R21, RZ, RZ, R7 ;  /* 0x000000ffff152224 */ /* 0x000fcc00078e0007 */
[----:B-----5:R-:W-:Y:S01]  /*4710*/  DSETP.GEU.AND P1, PT, |R20|, |R16|, PT ;  /* 0x400000101400722a */ /* 0x020fe20003f2e200 */
[----:B------:R-:W-:Y:S02]  /*4720*/  @P2 SEL R18, R24, R18, P0 ;  /* 0x0000001218122207 */ /* 0x000fe40000000000 */
[----:B------:R-:W-:-:S11]  /*4730*/  @P2 SEL R19, R25, R19, P0 ;  /* 0x0000001319132207 */ /* 0x000fd60000000000 */
[----:B----4-:R-:W-:-:S04]  /*4740*/  @P1 ISETP.GE.U32.AND P0, PT, R18, R22, PT ;  /* 0x000000161200120c */ /* 0x010fc80003f06070 */
[----:B------:R-:W-:Y:S02]  /*4750*/  @P1 ISETP.GE.AND.EX P0, PT, R19, R23, PT, P0 ;  /* 0x000000171300120c */ /* 0x000fe40003f06300 */
[----:B------:R-:W-:-:S05]  /*4760*/  IADD3 R6, P2, PT, R4, 0xa000, RZ ;  /* 0x0000a00004067810 */ /* 0x000fca0007f5e0ff */
[----:B------:R-:W-:-:S06]  /*4770*/  IMAD.X R5, RZ, RZ, R5, P2 ;  /* 0x000000ffff057224 */ /* 0x000fcc00010e0605 */
[----:B------:R-:W-:Y:S01]  /*4780*/  @P1 DSETP.LT.OR P0, PT, |R16|, |R20|, !P0 ;  /* 0x400000141000122a */ /* 0x000fe20004701600 */
[----:B------:R-:W-:-:S05]  /*4790*/  IADD3 R3, P2, PT, R3, 0xa00, RZ ;  /* 0x00000a0003037810 */ /* 0x000fca0007f5e0ff */
[----:B------:R-:W-:Y:S02]  /*47a0*/  @P1 FSEL R4, R20, R16, P0 ;  /* 0x0000001014041208 */ /* 0x000fe40000000000 */
[----:B------:R-:W-:Y:S01]  /*47b0*/  @P1 FSEL R21, R21, R17, P0 ;  /* 0x0000001115151208 */ /* 0x000fe20000000000 */
[----:B------:R-:W-:Y:S01]  /*47c0*/  IMAD.X R2, RZ, RZ, R2, P2 ;  /* 0x000000ffff027224 */ /* 0x000fe200010e0602 */
[----:B------:R-:W-:Y:S01]  /*47d0*/  @P1 SEL R22, R18, R22, P0 ;  /* 0x0000001612161207 */ /* 0x000fe20000000000 */
[----:B------:R-:W-:Y:S01]  /*47e0*/  @P1 IMAD.MOV.U32 R16, RZ, RZ, R4 ;  /* 0x000000ffff101224 */ /* 0x000fe200078e0004 */
[----:B------:R-:W-:Y:S01]  /*47f0*/  @P1 SEL R23, R19, R23, P0 ;  /* 0x0000001713171207 */ /* 0x000fe20000000000 */
[----:B------:R-:W-:Y:S01]  /*4800*/  @P1 IMAD.MOV.U32 R17, RZ, RZ, R21 ;  /* 0x000000ffff111224 */ /* 0x000fe200078e0015 */
[----:B------:R-:W-:Y:S06]  /*4810*/  BRA.U UP1, `(.L_x_73) ;  /* 0xfffffff501f07547 */ /* 0x000fec000b83ffff */
.L_x_72:
[----:B------:R-:W-:Y:S05]  /*4820*/  BRA.U !UP0, `(.L_x_71) ;  /* 0x0000000508107547 */ /* 0x000fea000b800000 */
[----:B------:R-:W0:Y:S02]  /*4830*/  LDC.64 R4, c[0x0][0x380] ;  /* 0x0000e000ff047b82 */ /* 0x000e240000000a00 */
[----:B0-----:R-:W-:-:S03]  /*4840*/  IMAD.WIDE.U32 R4, R0, 0x10, R4 ;  /* 0x0000001000047825 */ /* 0x001fc600078e0004 */
[----:B------:R-:W-:-:S04]  /*4850*/  LEA R24, P0, R3, R4, 0x4 ;  /* 0x0000000403187211 */ /* 0x000fc800078020ff */
[----:B------:R-:W-:-:S05]  /*4860*/  LEA.HI.X R25, R3, R5, R2, 0x4, P0 ;  /* 0x0000000503197211 */ /* 0x000fca00000f2402 */
[----:B------:R-:W2:Y:S04]  /*4870*/  LDG.E.64.CONSTANT R20, desc[UR10][R24.64] ;  /* 0x0000000a18147981 */ /* 0x000ea8000c1e9b00 */
[----:B------:R-:W3:Y:S04]  /*4880*/  LDG.E.64.CONSTANT R18, desc[UR10][R24.64+0x8] ;  /* 0x0000080a18127981 */ /* 0x000ee8000c1e9b00 */
[----:B------:R-:W4:Y:S04]  /*4890*/  LDG.E.64.CONSTANT R14, desc[UR10][R24.64+0x1000] ;  /* 0x0010000a180e7981 */ /* 0x000f28000c1e9b00 */
[----:B------:R-:W5:Y:S04]  /*48a0*/  LDG.E.64.CONSTANT R12, desc[UR10][R24.64+0x1008] ;  /* 0x0010080a180c7981 */ /* 0x000f68000c1e9b00 */
        /* <DEDUP_REMOVED lines=16> */
[----:B------:R-:W-:-:S11]  /*49b0*/  @P2 SEL R19, R23, R19, P0 ;  /* 0x0000001317132207 */ /* 0x000fd60000000000 */
[----:B-----5:R-:W-:-:S04]  /*49c0*/  @P1 ISETP.GE.U32.AND P0, PT, R18, R12, PT ;  /* 0x0000000c1200120c */ /* 0x020fc80003f06070 */
        /* <DEDUP_REMOVED lines=27> */
[----:B------:R-:W-:Y:S02]  /*4b80*/  @P1 SEL R5, R9, R5, P0 ;  /* 0x0000000509051207 */ /* 0x000fe40000000000 */
[----:B------:R-:W-:-:S05]  /*4b90*/  IADD3 R3, P1, PT, R3, 0x500, RZ ;  /* 0x0000050003037810 */ /* 0x000fca0007f3e0ff */
[----:B------:R-:W-:Y:S01]  /*4ba0*/  IMAD.X R2, RZ, RZ, R2, P1 ;  /* 0x000000ffff027224 */ /* 0x000fe200008e0602 */
[----:B--2---:R-:W-:-:S14]  /*4bb0*/  DSETP.GEU.AND P2, PT, |R6|, |R16|, PT ;  /* 0x400000100600722a */ /* 0x004fdc0003f4e200 */
[----:B------:R-:W-:-:S04]  /*4bc0*/  @P2 ISETP.GE.U32.AND P0, PT, R4, R26, PT ;  /* 0x0000001a0400220c */ /* 0x000fc80003f06070 */
[----:B------:R-:W-:-:S13]  /*4bd0*/  @P2 ISETP.GE.AND.EX P0, PT, R5, R27, PT, P0 ;  /* 0x0000001b0500220c */ /* 0x000fda0003f06300 */
[----:B------:R-:W-:-:S06]  /*4be0*/  @P2 DSETP.LT.OR P0, PT, |R16|, |R6|, !P0 ;  /* 0x400000061000222a */ /* 0x000fcc0004701600 */
[----:B------:R-:W-:Y:S02]  /*4bf0*/  @P2 FSEL R6, R6, R16, P0 ;  /* 0x0000001006062208 */ /* 0x000fe40000000000 */
[----:B------:R-:W-:Y:S02]  /*4c00*/  @P2 FSEL R7, R7, R17, P0 ;  /* 0x0000001107072208 */ /* 0x000fe40000000000 */
[----:B------:R-:W-:Y:S02]  /*4c10*/  @P2 SEL R26, R4, R26, P0 ;  /* 0x0000001a041a2207 */ /* 0x000fe40000000000 */
[----:B------:R-:W-:Y:S01]  /*4c20*/  @P2 SEL R27, R5, R27, P0 ;  /* 0x0000001b051b2207 */ /* 0x000fe20000000000 */
[----:B------:R-:W-:Y:S02]  /*4c30*/  @P2 IMAD.MOV.U32 R16, RZ, RZ, R6 ;  /* 0x000000ffff102224 */ /* 0x000fe400078e0006 */
[----:B------:R-:W-:Y:S02]  /*4c40*/  @P2 IMAD.MOV.U32 R17, RZ, RZ, R7 ;  /* 0x000000ffff112224 */ /* 0x000fe400078e0007 */
[----:B------:R-:W-:-:S02]  /*4c50*/  IMAD.MOV.U32 R22, RZ, RZ, R26 ;  /* 0x000000ffff167224 */ /* 0x000fc400078e001a */
[----:B------:R-:W-:-:S07]  /*4c60*/  IMAD.MOV.U32 R23, RZ, RZ, R27 ;  /* 0x000000ffff177224 */ /* 0x000fce00078e001b */
.L_x_71:
[----:B------:R-:W0:Y:S02]  /*4c70*/  LDCU UR4, c[0x0][0x390] ;  /* 0x00007200ff0477ac */ /* 0x000e240008000800 */
[----:B0-----:R-:W-:Y:S02]  /*4c80*/  USHF.R.S32.HI UR5, URZ, 0x1f, UR4 ;  /* 0x0000001fff057899 */ /* 0x001fe40008011404 */
[----:B------:R-:W-:-:S04]  /*4c90*/  ISETP.GE.U32.AND P0, PT, R3, UR4, PT ;  /* 0x0000000403007c0c */ /* 0x000fc8000bf06070 */
[----:B------:R-:W-:-:S13]  /*4ca0*/  ISETP.GE.AND.EX P0, PT, R2, UR5, PT, P0 ;  /* 0x0000000502007c0c */ /* 0x000fda000bf06300 */
[----:B------:R-:W-:Y:S05]  /*4cb0*/  @P0 BRA `(.L_x_74) ;  /* 0x00000008009c0947 */ /* 0x000fea0003800000 */
[----:B------:R-:W-:Y:S01]  /*4cc0*/  IADD3 R21, PT, PT, -R3, UR4, RZ ;  /* 0x0000000403157c10 */ /* 0x000fe2000fffe1ff */
[----:B------:R-:W-:Y:S03]  /*4cd0*/  BSSY.RECONVERGENT B1, `(.L_x_74) ;  /* 0x00000a5000017945 */ /* 0x000fe60003800200 */
[----:B------:R-:W-:-:S13]  /*4ce0*/  ISETP.GE.AND P0, PT, R0, R21, PT ;  /* 0x000000150000720c */ /* 0x000fda0003f06270 */
[----:B------:R-:W-:Y:S05]  /*4cf0*/  @P0 BRA `(.L_x_75) ;  /* 0x0000000800880947 */ /* 0x000fea0003800000 */
[----:B------:R-:W-:Y:S01]  /*4d00*/  LOP3.LUT R12, RZ, R0, RZ, 0x33, !PT ;  /* 0x00000000ff0c7212 */ /* 0x000fe200078e33ff */
[----:B------:R-:W-:Y:S01]  /*4d10*/  BSSY.RECONVERGENT B2, `(.L_x_76) ;  /* 0x0000032000027945 */ /* 0x000fe20003800200 */
[----:B------:R-:W-:Y:S02]  /*4d20*/  IMAD.MOV.U32 R20, RZ, RZ, R0 ;  /* 0x000000ffff147224 */ /* 0x000fe400078e0000 */
[----:B------:R-:W-:-:S04]  /*4d30*/  IADD3 R12, PT, PT, -R3, UR4, R12 ;  /* 0x00000004030c7c10 */ /* 0x000fc8000fffe10c */
[----:B------:R-:W-:-:S04]  /*4d40*/  LOP3.LUT R4, R12, 0x300, RZ, 0xc0, !PT ;  /* 0x000003000c047812 */ /* 0x000fc800078ec0ff */
[----:B------:R-:W-:-:S13]  /*4d50*/  ISETP.NE.AND P0, PT, R4, 0x300, PT ;  /* 0x000003000400780c */ /* 0x000fda0003f05270 */
[----:B------:R-:W-:Y:S05]  /*4d60*/  @!P0 BRA `(.L_x_77) ;  /* 0x0000000000b08947 */ /* 0x000fea0003800000 */
[----:B------:R-:W0:Y:S01]  /*4d70*/  LDCU.64 UR6, c[0x0][0x380] ;  /* 0x00007000ff0677ac */ /* 0x000e220008000a00 */
[----:B------:R-:W-:Y:S01]  /*4d80*/  IADD3 R5, P0, PT, R0, R3, RZ ;  /* 0x0000000300057210 */ /* 0x000fe20007f1e0ff */
[----:B------:R-:W-:Y:S01]  /*4d90*/  IMAD.MOV.U32 R20, RZ, RZ, R0 ;  /* 0x000000ffff147224 */ /* 0x000fe200078e0000 */
[----:B------:R-:W-:-:S03]  /*4da0*/  LEA.HI R4, R12, 0x1, RZ, 0x18 ;  /* 0x000000010c047811 */ /* 0x000fc600078fc0ff */
[----:B------:R-:W-:Y:S01]  /*4db0*/  IMAD.X R6, RZ, RZ, R2, P0 ;  /* 0x000000ffff067224 */ /* 0x000fe200000e0602 */
[----:B------:R-:W-:-:S05]  /*4dc0*/  LOP3.LUT R4, R4, 0x3, RZ, 0xc0, !PT ;  /* 0x0000000304047812 */ /* 0x000fca00078ec0ff */
[----:B------:R-:W-:Y:S01]  /*4dd0*/  IMAD.MOV R13, RZ, RZ, -R4 ;  /* 0x000000ffff0d7224 */ /* 0x000fe200078e0a04 */
[----:B0-----:R-:W-:-:S04]  /*4de0*/  LEA R14, P1, R5, UR6, 0x4 ;  /* 0x00000006050e7c11 */ /* 0x001fc8000f8220ff */
[----:B------:R-:W-:-:S09]  /*4df0*/  LEA.HI.X R5, R5, UR7, R6, 0x4, P1 ;  /* 0x0000000705057c11 */ /* 0x000fd200088f2406 */
.L_x_80:
[----:B------:R-:W-:-:S05]  /*4e00*/  IMAD.MOV.U32 R4, RZ, RZ, R14 ;  /* 0x000000ffff047224 */ /* 0x000fca00078e000e */
[----:B------:R-:W2:Y:S04]  /*4e10*/  LDG.E.64.CONSTANT R8, desc[UR10][R4.64] ;  /* 0x0000000a04087981 */ /* 0x000ea8000c1e9b00 */
[----:B------:R-:W3:Y:S01]  /*4e20*/  LDG.E.64.CONSTANT R6, desc[UR10][R4.64+0x8] ;  /* 0x0000080a04067981 */ /* 0x000ee2000c1e9b00 */
[----:B------:R-:W-:Y:S01]  /*4e30*/  VIADD R13, R13, 0x1 ;  /* 0x000000010d0d7836 */ /* 0x000fe20000000000 */
[----:B------:R-:W-:Y:S01]  /*4e40*/  BSSY.RECONVERGENT B3, `(.L_x_78) ;  /* 0x000001b000037945 */ /* 0x000fe20003800200 */
[----:B------:R-:W-:Y:S01]  /*4e50*/  IMAD.MOV.U32 R15, RZ, RZ, R22 ;  /* 0x000000ffff0f7224 */ /* 0x000fe200078e0016 */
        /* <DEDUP_REMOVED lines=25> */
.L_x_79:
[----:B------:R-:W-:Y:S05]  /*4ff0*/  BSYNC.RECONVERGENT B3 ;  /* 0x0000000000037941 */ /* 0x000fea0003800200 */
.L_x_78:
[----:B------:R-:W-:Y:S02]  /*5000*/  IMAD.X R5, RZ, RZ, R5, P3 ;  /* 0x000000ffff057224 */ /* 0x000fe400018e0605 */
[----:B------:R-:W-:Y:S01]  /*5010*/  VIADD R20, R20, 0x100 ;  /* 0x0000010014147836 */ /* 0x000fe20000000000 */
[----:B------:R-:W-:Y:S06]  /*5020*/  @P2 BRA `(.L_x_80) ;  /* 0xfffffffc00742947 */ /* 0x000fec000383ffff */
.L_x_77:
[----:B------:R-:W-:Y:S05]  /*5030*/  BSYNC.RECONVERGENT B2 ;  /* 0x0000000000027941 */ /* 0x000fea0003800200 */
.L_x_76:
[----:B------:R-:W-:-:S13]  /*5040*/  ISETP.GE.U32.AND P0, PT, R12, 0x300, PT ;  /* 0x000003000c00780c */ /* 0x000fda0003f06070 */
[----:B------:R-:W-:Y:S05]  /*5050*/  @!P0 BRA `(.L_x_75) ;  /* 0x0000000400b08947 */ /* 0x000fea0003800000 */
[----:B------:R-:W0:Y:S01]  /*5060*/  LDCU.64 UR6, c[0x0][0x380] ;  /* 0x00007000ff0677ac */ /* 0x000e220008000a00 */
[----:B------:R-:W-:-:S05]  /*5070*/  IADD3 R3, P0, PT, R20, R3, RZ ;  /* 0x0000000314037210 */ /* 0x000fca0007f1e0ff */
[----:B------:R-:W-:Y:S01]  /*5080*/  IMAD.X R2, RZ, RZ, R2, P0 ;  /* 0x000000ffff027224 */ /* 0x000fe200000e0602 */
[----:B0-----:R-:W-:-:S04]  /*5090*/  LEA R8, P1, R3, UR6, 0x4 ;  /* 0x0000000603087c11 */ /* 0x001fc8000f8220ff */
[----:B------:R-:W-:Y:S02]  /*50a0*/  IADD3 R8, P0, PT, R8, 0x3008, RZ ;  /* 0x0000300808087810 */ /* 0x000fe40007f1e0ff */
[----:B------:R-:W-:-:S05]  /*50b0*/  LEA.HI.X R9, R3, UR7, R2, 0x4, P1 ;  /* 0x0000000703097c11 */ /* 0x000fca00088f2402 */
[----:B------:R-:W-:-:S07]  /*50c0*/  IMAD.X R9, RZ, RZ, R9, P0 ;  /* 0x000000ffff097224 */ /* 0x000fce00000e0609 */
.L_x_89:
[----:B------:R-:W2:Y:S04]  /*50d0*/  LDG.E.64.CONSTANT R10, desc[UR10][R8.64+-0x3008] ;  /* 0xffcff80a080a7981 */ /* 0x000ea8000c1e9b00 */
[----:B------:R-:W3:Y:S04]  /*50e0*/  LDG.E.64.CONSTANT R12, desc[UR10][R8.64+-0x3000] ;  /* 0xffd0000a080c7981 */ /* 0x000ee8000c1e9b00 */
[----:B------:R0:W5:Y:S04]  /*50f0*/  LDG.E.64.CONSTANT R6, desc[UR10][R8.64+-0x2008] ;  /* 0xffdff80a08067981 */ /* 0x000168000c1e9b00 */
        /* <DEDUP_REMOVED lines=22> */
.L_x_82:
[----:B------:R-:W-:Y:S05]  /*5260*/  BSYNC.RECONVERGENT B2 ;  /* 0x0000000000027941 */ /* 0x000fea0003800200 */
.L_x_81:
        /* <DEDUP_REMOVED lines=25> */
.L_x_84:
[----:B------:R-:W-:Y:S05]  /*5400*/  BSYNC.RECONVERGENT B2 ;  /* 0x0000000000027941 */ /* 0x000fea0003800200 */
.L_x_83:
        /* <DEDUP_REMOVED lines=21> */
.L_x_86:
[----:B------:R-:W-:Y:S05]  /*5560*/  BSYNC.RECONVERGENT B2 ;  /* 0x0000000000027941 */ /* 0x000fea0003800200 */
.L_x_85:
        /* <DEDUP_REMOVED lines=21> */
.L_x_88:
[----:B------:R-:W-:Y:S05]  /*56c0*/  BSYNC.RECONVERGENT B2 ;  /* 0x0000000000027941 */ /* 0x000fea0003800200 */
.L_x_87:
[----:B------:R-:W-:Y:S01]  /*56d0*/  VIADD R20, R20, 0x400 ;  /* 0x0000040014147836 */ /* 0x000fe20000000000 */
[----:B------:R-:W-:-:S04]  /*56e0*/  IADD3 R8, P1, PT, R8, 0x4000, RZ ;  /* 0x0000400008087810 */ /* 0x000fc80007f3e0ff */
[----:B------:R-:W-:Y:S01]  /*56f0*/  ISETP.GE.AND P0, PT, R20, R21, PT ;  /* 0x000000151400720c */ /* 0x000fe20003f06270 */
[----:B------:R-:W-:-:S12]  /*5700*/  IMAD.X R9, RZ, RZ, R9, P1 ;  /* 0x000000ffff097224 */ /* 0x000fd800008e0609 */
[----:B------:R-:W-:Y:S05]  /*5710*/  @!P0 BRA `(.L_x_89) ;  /* 0xfffffff8006c8947 */ /* 0x000fea000383ffff */
.L_x_75:
[----:B------:R-:W-:Y:S05]  /*5720*/  BSYNC.RECONVERGENT B1 ;  /* 0x0000000000017941 */ /* 0x000fea0003800200 */
.L_x_74:
[----:B------:R-:W0:Y:S01]  /*5730*/  S2R R8, SR_LANEID ;  /* 0x0000000000087919 */ /* 0x000e220000000000 */
[----:B------:R-:W-:Y:S01]  /*5740*/  BSSY.RECONVERGENT B1, `(.L_x_90) ;  /* 0x000001f000017945 */ /* 0x000fe20003800200 */
[----:B------:R-:W-:Y:S01]  /*5750*/  IMAD.MOV.U32 R11, RZ, RZ, R22 ;  /* 0x000000ffff0b7224 */ /* 0x000fe200078e0016 */
[----:B------:R1:W2:Y:S01]  /*5760*/  SHFL.DOWN PT, R4, R16, 0x1, 0x1f ;  /* 0x08201f0010047f89 */ /* 0x0002a200000e0000 */
[----:B------:R-:W-:Y:S02]  /*5770*/  IMAD.MOV.U32 R12, RZ, RZ, R23 ;  /* 0x000000ffff0c7224 */ /* 0x000fe400078e0017 */
[----:B------:R-:W-:Y:S01]  /*5780*/  IMAD.MOV.U32 R2, RZ, RZ, R16 ;  /* 0x000000ffff027224 */ /* 0x000fe200078e0010 */
[----:B------:R1:W3:Y:S01]  /*5790*/  SHFL.DOWN PT, R5, R17, 0x1, 0x1f ;  /* 0x08201f0011057f89 */ /* 0x0002e200000e0000 */
        /* <DEDUP_REMOVED lines=25> */
.L_x_91:
[----:B------:R-:W-:Y:S05]  /*5930*/  BSYNC.RECONVERGENT B1 ;  /* 0x0000000000017941 */ /* 0x000fea0003800200 */
.L_x_90:
        /* <DEDUP_REMOVED lines=31> */
.L_x_93:
[----:B------:R-:W-:Y:S05]  /*5b30*/  BSYNC.RECONVERGENT B1 ;  /* 0x0000000000017941 */ /* 0x000fea0003800200 */
.L_x_92:
[----:B------:R-:W-:Y:S01]  /*5b40*/  ISETP.GT.AND P0, PT, R8, 0x1b, PT ;  /* 0x0000001b0800780c */ /* 0x000fe20003f04270 */
[----:B-1----:R1:W1:Y:S01]  /*5b50*/  SHFL.DOWN PT, R6, R4, 0x4, 0x1f ;  /* 0x08801f0004067f89 */ /* 0x00226200000e0000 */
[----:B------:R-:W-:Y:S01]  /*5b60*/  BSSY.RECONVERGENT B1, `(.L_x_94) ;  /* 0x000001d000017945 */ /* 0x000fe20003800200 */
[----:B0-----:R-:W-:Y:S02]  /*5b70*/  IMAD.MOV.U32 R11, RZ, RZ, R9 ;  /* 0x000000ffff0b7224 */ /* 0x001fe400078e0009 */
[----:B--2---:R0:W2:Y:S01]  /*5b80*/  SHFL.DOWN PT, R7, R5, 0x4, 0x1f ;  /* 0x08801f0005077f89 */ /* 0x0040a200000e0000 */
[----:B------:R-:W-:Y:S02]  /*5b90*/  IMAD.MOV.U32 R12, RZ, RZ, R10 ;  /* 0x000000ffff0c7224 */ /* 0x000fe400078e000a */
[----:B------:R-:W-:Y:S01]  /*5ba0*/  IMAD.MOV.U32 R2, RZ, RZ, R4 ;  /* 0x000000ffff027224 */ /* 0x000fe200078e0004 */
[----:B---3--:R0:W3:Y:S01]  /*5bb0*/  SHFL.DOWN PT, R14, R9, 0x4, 0x1f ;  /* 0x08801f00090e7f89 */ /* 0x0080e200000e0000 */
[----:B------:R-:W-:-:S03]  /*5bc0*/  IMAD.MOV.U32 R3, RZ, RZ, R5 ;  /* 0x000000ffff037224 */ /* 0x000fc600078e0005 */
[----:B----4-:R0:W4:Y:S01]  /*5bd0*/  SHFL.DOWN PT, R13, R10, 0x4, 0x1f ;  /* 0x08801f000a0d7f89 */ /* 0x01012200000e0000 */
        /* <DEDUP_REMOVED lines=21> */
.L_x_95:
[----:B------:R-:W-:Y:S05]  /*5d30*/  BSYNC.RECONVERGENT B1 ;  /* 0x0000000000017941 */ /* 0x000fea0003800200 */
.L_x_94:
        /* <DEDUP_REMOVED lines=31> */
.L_x_97:
[----:B------:R-:W-:Y:S05]  /*5f30*/  BSYNC.RECONVERGENT B1 ;  /* 0x0000000000017941 */ /* 0x000fea0003800200 */
.L_x_96:
[----:B------:R-:W-:Y:S01]  /*5f40*/  ISETP.GT.AND P0, PT, R8, 0xf, PT ;  /* 0x0000000f0800780c */ /* 0x000fe20003f04270 */
[----:B-1----:R1:W1:Y:S01]  /*5f50*/  SHFL.DOWN PT, R6, R4, 0x10, 0x1f ;  /* 0x0a001f0004067f89 */ /* 0x00226200000e0000 */
[----:B------:R-:W-:Y:S01]  /*5f60*/  BSSY.RECONVERGENT B1, `(.L_x_98) ;  /* 0x000001d000017945 */ /* 0x000fe20003800200 */
[----:B---3--:R-:W-:Y:S02]  /*5f70*/  IMAD.MOV.U32 R14, RZ, RZ, R9 ;  /* 0x000000ffff0e7224 */ /* 0x008fe400078e0009 */
[----:B--2---:R2:W3:Y:S01]  /*5f80*/  SHFL.DOWN PT, R7, R5, 0x10, 0x1f ;  /* 0x0a001f0005077f89 */ /* 0x0044e200000e0000 */
[----:B------:R-:W-:Y:S02]  /*5f90*/  IMAD.MOV.U32 R15, RZ, RZ, R10 ;  /* 0x000000ffff0f7224 */ /* 0x000fe400078e000a */
[----:B------:R-:W-:Y:S01]  /*5fa0*/  IMAD.MOV.U32 R2, RZ, RZ, R4 ;  /* 0x000000ffff027224 */ /* 0x000fe200078e0004 */
[----:B0-----:R2:W0:Y:S01]  /*5fb0*/  SHFL.DOWN PT, R12, R9, 0x10, 0x1f ;  /* 0x0a001f00090c7f89 */ /* 0x00142200000e0000 */
[----:B------:R-:W-:-:S03]  /*5fc0*/  IMAD.MOV.U32 R3, RZ, RZ, R5 ;  /* 0x000000ffff037224 */ /* 0x000fc600078e0005 */
[----:B------:R2:W0:Y:S01]  /*5fd0*/  SHFL.DOWN PT, R11, R10, 0x10, 0x1f ;  /* 0x0a001f000a0b7f89 */ /* 0x00042200000e0000 */
[----:B------:R-:W-:Y:S05]  /*5fe0*/  @P0 BRA `(.L_x_99) ;  /* 0x0000000000500947 */ /* 0x000fea0003800000 */
[----:B-1-3--:R-:W-:Y:S01]  /*5ff0*/  DSETP.GEU.AND P0, PT, |R4|, |R6|, PT ;  /* 0x400000060400722a */ /* 0x00afe20003f0e200 */
        /* <DEDUP_REMOVED lines=19> */
.L_x_99:
[----:B------:R-:W-:Y:S05]  /*6130*/  BSYNC.RECONVERGENT B1 ;  /* 0x0000000000017941 */ /* 0x000fea0003800200 */
.L_x_98:
[----:B------:R-:W-:Y:S01]  /*6140*/  ISETP.NE.AND P0, PT, R8, RZ, PT ;  /* 0x000000ff0800720c */ /* 0x000fe20003f05270 */
[----:B------:R-:W-:-:S12]  /*6150*/  BSSY.RECONVERGENT B1, `(.L_x_100) ;  /* 0x000000a000017945 */ /* 0x000fd80003800200 */
[----:B------:R-:W-:Y:S05]  /*6160*/  @P0 BRA `(.L_x_101) ;  /* 0x0000000000200947 */ /* 0x000fea0003800000 */
[----:B-1----:R-:W1:Y:S01]  /*6170*/  S2R R6, SR_CgaCtaId ;  /* 0x0000000000067919 */ /* 0x002e620000008800 */
[----:B--2---:R-:W-:Y:S02]  /*6180*/  MOV R5, 0x400 ;  /* 0x0000040000057802 */ /* 0x004fe40000000f00 */
[----:B------:R-:W-:-:S04]  /*6190*/  SHF.R.U32.HI R4, RZ, 0x1, R0 ;  /* 0x00000001ff047819 */ /* 0x000fc80000011600 */
[----:B------:R-:W-:Y:S02]  /*61a0*/  LOP3.LUT R4, R4, 0x1f0, RZ, 0xc0, !PT ;  /* 0x000001f004047812 */ /* 0x000fe400078ec0ff */
[----:B-1----:R-:W-:-:S05]  /*61b0*/  LEA R5, R6, R5, 0x18 ;  /* 0x0000000506057211 */ /* 0x002fca00078ec0ff */
[----:B------:R-:W-:-:S05]  /*61c0*/  IMAD.IADD R5, R4, 0x1, R5 ;  /* 0x0000000104057824 */ /* 0x000fca00078e0205 */
[----:B------:R1:W-:Y:S04]  /*61d0*/  STS.64 [R5+0x10], R14 ;  /* 0x0000100e05007388 */ /* 0x0003e80000000a00 */
[----:B------:R1:W-:Y:S02]  /*61e0*/  STS.64 [R5+0x8], R2 ;  /* 0x0000080205007388 */ /* 0x0003e40000000a00 */
.L_x_101:
[----:B------:R-:W-:Y:S05]  /*61f0*/  BSYNC.RECONVERGENT B1 ;  /* 0x0000000000017941 */ /* 0x000fea0003800200 */
.L_x_100:
[----:B------:R-:W-:Y:S01]  /*6200*/  BAR.SYNC.DEFER_BLOCKING 0x0 ;  /* 0x0000000000007b1d */ /* 0x000fe20000010000 */
[----:B------:R-:W-:-:S13]  /*6210*/  ISETP.NE.AND P1, PT, R0, RZ, PT ;  /* 0x000000ff0000720c */ /* 0x000fda0003f25270 */
[----:B------:R-:W-:Y:S05]  /*6220*/  @P1 BRA `(.L_x_34) ;  /* 0x00000008008c1947 */ /* 0x000fea0003800000 */
[----:B-12---:R-:W1:Y:S01]  /*6230*/  S2R R5, SR_CgaCtaId ;  /* 0x0000000000057919 */ /* 0x006e620000008800 */
[----:B------:R-:W-:Y:S01]  /*6240*/  MOV R0, 0x400 ;  /* 0x0000040000007802 */ /* 0x000fe20000000f00 */
[----:B------:R-:W-:Y:S03]  /*6250*/  BSSY.RECONVERGENT B1, `(.L_x_102) ;  /* 0x000001a000017945 */ /* 0x000fe60003800200 */
[----:B-1----:R-:W-:-:S05]  /*6260*/  LEA R0, R5, R0, 0x18 ;  /* 0x0000000005007211 */ /* 0x002fca00078ec0ff */
[----:B------:R-:W1:Y:S04]  /*6270*/  LDS.64 R16, [R0+0x18] ;  /* 0x0000180000107984 */ /* 0x000e680000000a00 */
[----:B---3--:R-:W2:Y:S04]  /*6280*/  LDS.128 R4, [R0+0x20] ;  /* 0x0000200000047984 */ /* 0x008ea80000000c00 */
[----:B0---4-:R0:W3:Y:S04]  /*6290*/  LDS.64 R12, [R0+0x80] ;  /* 0x00008000000c7984 */ /* 0x0110e80000000a00 */
[----:B------:R0:W4:Y:S01]  /*62a0*/  LDS.128 R8, [R0+0x30] ;  /* 0x0000300000087984 */ /* 0x0001220000000c00 */
[----:B-1----:R-:W-:Y:S01]  /*62b0*/  DSETP.GEU.AND P0, PT, |R2|, |R16|, PT ;  /* 0x400000100200722a */ /* 0x002fe20003f0e200 */
[----:B------:R-:W-:-:S02]  /*62c0*/  IMAD.MOV.U32 R24, RZ, RZ, R16 ;  /* 0x000000ffff187224 */ /* 0x000fc400078e0010 */
[----:B------:R-:W-:Y:S02]  /*62d0*/  IMAD.MOV.U32 R25, RZ, RZ, R17 ;  /* 0x000000ffff197224 */ /* 0x000fe400078e0011 */
[----:B--2---:R-:W-:Y:S02]  /*62e0*/  IMAD.MOV.U32 R27, RZ, RZ, R4 ;  /* 0x000000ffff1b7224 */ /* 0x004fe400078e0004 */
[----:B------:R-:W-:-:S07]  /*62f0*/  IMAD.MOV.U32 R29, RZ, RZ, R5 ;  /* 0x000000ffff1d7224 */ /* 0x000fce00078e0005 */
[----:B0--34-:R-:W-:Y:S05]  /*6300*/  @!P0 BRA `(.L_x_103) ;  /* 0x0000000000388947 */ /* 0x019fea0003800000 */
        /* <DEDUP_REMOVED lines=14> */
.L_x_103:
[----:B------:R-:W-:Y:S05]  /*63f0*/  BSYNC.RECONVERGENT B1 ;  /* 0x0000000000017941 */ /* 0x000fea0003800200 */
.L_x_102:
        /* <DEDUP_REMOVED lines=23> */
.L_x_105:
[----:B------:R-:W-:Y:S05]  /*6570*/  BSYNC.RECONVERGENT B1 ;  /* 0x0000000000017941 */ /* 0x000fea0003800200 */
.L_x_104:
        /* <DEDUP_REMOVED lines=21> */
.L_x_107:
[----:B------:R-:W-:Y:S05]  /*66d0*/  BSYNC.RECONVERGENT B1 ;  /* 0x0000000000017941 */ /* 0x000fea0003800200 */
.L_x_106:
        /* <DEDUP_REMOVED lines=23> */
.L_x_109:
[----:B------:R-:W-:Y:S05]  /*6850*/  BSYNC.RECONVERGENT B1 ;  /* 0x0000000000017941 */ /* 0x000fea0003800200 */
.L_x_108:
        /* <DEDUP_REMOVED lines=21> */
.L_x_111:
[----:B------:R-:W-:Y:S05]  /*69b0*/  BSYNC.RECONVERGENT B1 ;  /* 0x0000000000017941 */ /* 0x000fea0003800200 */
.L_x_110:
        /* <DEDUP_REMOVED lines=21> */
.L_x_113:
[----:B------:R-:W-:Y:S05]  /*6b10*/  BSYNC.RECONVERGENT B1 ;  /* 0x0000000000017941 */ /* 0x000fea0003800200 */
.L_x_112:
        /* <DEDUP_REMOVED lines=20> */
.L_x_34:
[----:B------:R-:W-:Y:S05]  /*6c60*/  BSYNC.RECONVERGENT B0 ;  /* 0x0000000000007941 */ /* 0x000fea0003800200 */
.L_x_1:
[----:B------:R-:W-:Y:S05]  /*6c70*/  @P1 EXIT ;  /* 0x000000000000194d */ /* 0x000fea0003800000 */
[----:B012---:R-:W0:Y:S02]  /*6c80*/  LDC.64 R4, c[0x0][0x388] ;  /* 0x0000e200ff047b82 */ /* 0x007e240000000a00 */
[----:B0-----:R-:W-:Y:S04]  /*6c90*/  STG.E.64 desc[UR10][R4.64], R2 ;  /* 0x0000000204007986 */ /* 0x001fe8000c101b0a */
[----:B------:R-:W-:Y:S01]  /*6ca0*/  STG.E.64 desc[UR10][R4.64+0x8], R14 ;  /* 0x0000080e04007986 */ /* 0x000fe2000c101b0a */
[----:B------:R-:W-:Y:S05]  /*6cb0*/  EXIT ;  /* 0x000000000000794d */ /* 0x000fea0003800000 */
.L_x_114:
        /* <DEDUP_REMOVED lines=12> */
.L_x_731:


//--------------------- .text._ZN6thrust24THRUST_300001_SM_1000_NS8cuda_cub4core6detail13_kernel_agentINS1_8__reduce10DrainAgentIlEEJN3cub18CUB_300001_SM_10009GridQueueIyEElEEEvDpT0_ --------------------------
	.section	.text._ZN6thrust24THRUST_300001_SM_1000_NS8cuda_cub4core6detail13_kernel_agentINS1_8__reduce10DrainAgentIlEEJN3cub18CUB_300001_SM_10009GridQueueIyEElEEEvDpT0_,"ax",@progbits
	.align	128
        .global         _ZN6thrust24THRUST_300001_SM_1000_NS8cuda_cub4core6detail13_kernel_agentINS1_8__reduce10DrainAgentIlEEJN3cub18CUB_300001_SM_10009GridQueueIyEElEEEvDpT0_
        .type           _ZN6thrust24THRUST_300001_SM_1000_NS8cuda_cub4core6detail13_kernel_agentINS1_8__reduce10DrainAgentIlEEJN3cub18CUB_300001_SM_10009GridQueueIyEElEEEvDpT0_,@function
        .size           _ZN6thrust24THRUST_300001_SM_1000_NS8cuda_cub4core6detail13_kernel_agentINS1_8__reduce10DrainAgentIlEEJN3cub18CUB_300001_SM_10009GridQueueIyEElEEEvDpT0_,(.L_x_732 - _ZN6thrust24THRUST_300001_SM_1000_NS8cuda_cub4core6detail13_kernel_agentINS1_8__reduce10DrainAgentIlEEJN3cub18CUB_300001_SM_10009GridQueueIyEElEEEvDpT0_)
        .other          _ZN6thrust24THRUST_300001_SM_1000_NS8cuda_cub4core6detail13_kernel_agentINS1_8__reduce10DrainAgentIlEEJN3cub18CUB_300001_SM_10009GridQueueIyEElEEEvDpT0_,@"STO_CUDA_ENTRY STV_DEFAULT"
_ZN6thrust24THRUST_300001_SM_1000_NS8cuda_cub4core6detail13_kernel_agentINS1_8__reduce10DrainAgentIlEEJN3cub18CUB_300001_SM_10009GridQueueIyEElEEEvDpT0_:
.text._ZN6thrust24THRUST_300001_SM_1000_NS8cuda_cub4core6detail13_kernel_agentINS1_8__reduce10DrainAgentIlEEJN3cub18CUB_300001_SM_10009GridQueueIyEElEEEvDpT0_:
[----:B------:R-:W-:Y:S08]  /*0000*/  LDC R1, c[0x0][0x37c] ;  /* 0x0000df00ff017b82 */ /* 0x000ff00000000800 */
[----:B------:R-:W0:Y:S01]  /*0010*/  LDC.64 R2, c[0x0][0x380] ;  /* 0x0000e000ff027b82 */ /* 0x000e220000000a00 */
[----:B------:R-:W0:Y:S07]  /*0020*/  LDCU.64 UR4, c[0x0][0x358] ;  /* 0x00006b00ff0477ac */ /* 0x000e2e0008000a00 */
[----:B------:R-:W1:Y:S01]  /*0030*/  LDC.64 R4, c[0x0][0x388] ;  /* 0x0000e200ff047b82 */ /* 0x000e620000000a00 */
[----:B0-----:R-:W-:Y:S04]  /*0040*/  STG.E.64 desc[UR4][R2.64+0x8], RZ ;  /* 0x000008ff02007986 */ /* 0x001fe8000c101b04 */
[----:B-1----:R-:W-:Y:S01]  /*0050*/  STG.E.64 desc[UR4][R2.64], R4 ;  /* 0x0000000402007986 */ /* 0x002fe2000c101b04 */
[----:B------:R-:W-:Y:S05]  /*0060*/  EXIT ;  /* 0x000000000000794d */ /* 0x000fea0003800000 */
.L_x_115:
        /* <DEDUP_REMOVED lines=9> */
.L_x_732:


//--------------------- .text._ZN6thrust24THRUST_300001_SM_1000_NS8cuda_cub4core6detail13_kernel_agentINS1_8__reduce11ReduceAgentINS0_12zip_iteratorIN4cuda3std3__45tupleIJNS0_10device_ptrIdEENS0_17counting_iteratorIlNS0_11use_defaultESF_SF_EEEEEEEPNSB_IJdlEEESJ_lNS1_9__extrema9arg_max_fIdl14abs_comparatorEEEEJSI_SK_lN3cub18CUB_300001_SM_100013GridEvenShareIlEENSR_9GridQueueIyEESO_EEEvDpT0_ --------------------------
	.section	.text._ZN6thrust24THRUST_300001_SM_1000_NS8cuda_cub4core6detail13_kernel_agentINS1_8__reduce11ReduceAgentINS0_12zip_iteratorIN4cuda3std3__45tupleIJNS0_10device_ptrIdEENS0_17counting_iteratorIlNS0_11use_defaultESF_SF_EEEEEEEPNSB_IJdlEEESJ_lNS1_9__extrema9arg_max_fIdl14abs_comparatorEEEEJSI_SK_lN3cub18CUB_300001_SM_100013GridEvenShareIlEENSR_9GridQueueIyEESO_EEEvDpT0_,"ax",@progbits
	.align	128
        .global         _ZN6thrust24THRUST_300001_SM_1000_NS8cuda_cub4core6detail13_kernel_agentINS1_8__reduce11ReduceAgentINS0_12zip_iteratorIN4cuda3std3__45tupleIJNS0_10device_ptrIdEENS0_17counting_iteratorIlNS0_11use_defaultESF_SF_EEEEEEEPNSB_IJdlEEESJ_lNS1_9__extrema9arg_max_fIdl14abs_comparatorEEEEJSI_SK_lN3cub18CUB_300001_SM_100013GridEvenShareIlEENSR_9GridQueueIyEESO_EEEvDpT0_
        .type           _ZN6thrust24THRUST_300001_SM_1000_NS8cuda_cub4core6detail13_kernel_agentINS1_8__reduce11ReduceAgentINS0_12zip_iteratorIN4cuda3std3__45tupleIJNS0_10device_ptrIdEENS0_17counting_iteratorIlNS0_11use_defaultESF_SF_EEEEEEEPNSB_IJdlEEESJ_lNS1_9__extrema9arg_max_fIdl14abs_comparatorEEEEJSI_SK_lN3cub18CUB_300001_SM_100013GridEvenShareIlEENSR_9GridQueueIyEESO_EEEvDpT0_,@function
        .size           _ZN6thrust24THRUST_300001_SM_1000_NS8cuda_cub4core6detail13_kernel_agentINS1_8__reduce11ReduceAgentINS0_12zip_iteratorIN4cuda3std3__45tupleIJNS0_10device_ptrIdEENS0_17counting_iteratorIlNS0_11use_defaultESF_SF_EEEEEEEPNSB_IJdlEEESJ_lNS1_9__extrema9arg_max_fIdl14abs_comparatorEEEEJSI_SK_lN3cub18CUB_300001_SM_100013GridEvenShareIlEENSR_9GridQueueIyEESO_EEEvDpT0_,(.L_x_733 - _ZN6thrust24THRUST_300001_SM_1000_NS8cuda_cub4core6detail13_kernel_agentINS1_8__reduce11ReduceAgentINS0_12zip_iteratorIN4cuda3std3__45tupleIJNS0_10device_ptrIdEENS0_17counting_iteratorIlNS0_11use_defaultESF_SF_EEEEEEEPNSB_IJdlEEESJ_lNS1_9__extrema9arg_max_fIdl14abs_comparatorEEEEJSI_SK_lN3cub18CUB_300001_SM_100013GridEvenShareIlEENSR_9GridQueueIyEESO_EEEvDpT0_)
        .other          _ZN6thrust24THRUST_300001_SM_1000_NS8cuda_cub4core6detail13_kernel_agentINS1_8__reduce11ReduceAgentINS0_12zip_iteratorIN4cuda3std3__45tupleIJNS0_10device_ptrIdEENS0_17counting_iteratorIlNS0_11use_defaultESF_SF_EEEEEEEPNSB_IJdlEEESJ_lNS1_9__extrema9arg_max_fIdl14abs_comparatorEEEEJSI_SK_lN3cub18CUB_300001_SM_100013GridEvenShareIlEENSR_9GridQueueIyEESO_EEEvDpT0_,@"STO_CUDA_ENTRY STV_DEFAULT"
_ZN6thrust24THRUST_300001_SM_1000_NS8cuda_cub4core6detail13_kernel_agentINS1_8__reduce11ReduceAgentINS0_12zip_iteratorIN4cuda3std3__45tupleIJNS0_10device_ptrIdEENS0_17counting_iteratorIlNS0_11use_defaultESF_SF_EEEEEEEPNSB_IJdlEEESJ_lNS1_9__extrema9arg_max_fIdl14abs_comparatorEEEEJSI_SK_lN3cub18CUB_300001_SM_100013GridEvenShareIlEENSR_9GridQueueIyEESO_EEEvDpT0_:
.text._ZN6thrust24THRUST_300001_SM_1000_NS8cuda_cub4core6detail13_kernel_agentINS1_8__reduce11ReduceAgentINS0_12zip_iteratorIN4cuda3std3__45tupleIJNS0_10device_ptrIdEENS0_17counting_iteratorIlNS0_11use_defaultESF_SF_EEEEEEEPNSB_IJdlEEESJ_lNS1_9__extrema9arg_max_fIdl14abs_comparatorEEEEJSI_SK_lN3cub18CUB_300001_SM_100013GridEvenShareIlEENSR_9GridQueueIyEESO_EEEvDpT0_:
[----:B------:R-:W-:Y:S01]  /*0000*/  LDC R1, c[0x0][0x37c] ;  /* 0x0000df00ff017b82 */ /* 0x000fe20000000800 */
[----:B------:R-:W0:Y:S01]  /*0010*/  S2R R0, SR_CTAID.X ;  /* 0x0000000000007919 */ /* 0x000e220000002500 */
[----:B------:R-:W1:Y:S01]  /*0020*/  LDCU.64 UR4, c[0x0][0x398] ;  /* 0x00007300ff0477ac */ /* 0x000e620008000a00 */
[----:B------:R-:W-:Y:S01]  /*0030*/  BSSY.RECONVERGENT B0, `(.L_x_116) ;  /* 0x0000689000007945 */ /* 0x000fe20003800200 */
[----:B------:R-:W2:Y:S01]  /*0040*/  LDCU UR6, c[0x0][0x370] ;  /* 0x00006e00ff0677ac */ /* 0x000ea20008000800 */
[----:B------:R-:W3:Y:S01]  /*0050*/  LDCU.64 UR10, c[0x0][0x358] ;  /* 0x00006b00ff0a77ac */ /* 0x000ee20008000a00 */
[----:B-1----:R-:W-:Y:S02]  /*0060*/  IMAD.U32 R25, RZ, RZ, UR4 ;  /* 0x00000004ff197e24 */ /* 0x002fe4000f8e00ff */
[----:B------:R-:W-:Y:S01]  /*0070*/  IMAD.U32 R16, RZ, RZ, UR5 ;  /* 0x00000005ff107e24 */ /* 0x000fe2000f8e00ff */
[----:B--2---:R-:W-:Y:S01]  /*0080*/  UIMAD UR6, UR6, 0x500, URZ ;  /* 0x00000500060678a4 */ /* 0x004fe2000f8e02ff */
[----:B0-----:R-:W-:-:S05]  /*0090*/  IMAD R8, R0, 0x500, RZ ;  /* 0x0000050000087824 */ /* 0x001fca00078e02ff */
[----:B------:R-:W-:-:S04]  /*00a0*/  IADD3 R2, P1, PT, R8, 0x500, RZ ;  /* 0x0000050008027810 */ /* 0x000fc80007f3e0ff */
[----:B------:R-:W-:Y:S01]  /*00b0*/  ISETP.GT.U32.AND P0, PT, R2, R25, PT ;  /* 0x000000190200720c */ /* 0x000fe20003f04070 */
[----:B------:R-:W-:-:S05]  /*00c0*/  IMAD.X R3, RZ, RZ, RZ, P1 ;  /* 0x000000ffff037224 */ /* 0x000fca00008e06ff */
[----:B------:R-:W-:-:S13]  /*00d0*/  ISETP.GT.AND.EX P0, PT, R3, R16, PT, P0 ;  /* 0x000000100300720c */ /* 0x000fda0003f04300 */
[----:B---3--:R-:W-:Y:S05]  /*00e0*/  @!P0 BRA `(.L_x_117) ;  /* 0x0000003800e48947 */ /* 0x008fea0003800000 */
[----:B------:R-:W0:Y:S01]  /*00f0*/  S2R R10, SR_TID.X ;  /* 0x00000000000a7919 */ /* 0x000e220000002100 */
[----:B------:R-:W-:Y:S01]  /*0100*/  IMAD.IADD R9, R25, 0x1, -R8 ;  /* 0x0000000119097824 */ /* 0x000fe200078e0a08 */
[----:B------:R-:W-:Y:S01]  /*0110*/  BSSY.RECONVERGENT B1, `(.L_x_118) ;  /* 0x000000f000017945 */ /* 0x000fe20003800200 */
[----:B------:R-:W-:Y:S02]  /*0120*/  CS2R R20, SRZ ;  /* 0x0000000000147805 */ /* 0x000fe4000001ff00 */
[----:B------:R-:W-:Y:S02]  /*0130*/  CS2R R14, SRZ ;  /* 0x00000000000e7805 */ /* 0x000fe4000001ff00 */
[----:B0-----:R-:W-:Y:S01]  /*0140*/  ISETP.GE.AND P0, PT, R10, R9, PT ;  /* 0x000000090a00720c */ /* 0x001fe20003f06270 */
[----:B------:R-:W-:-:S12]  /*0150*/  IMAD.MOV.U32 R6, RZ, RZ, R10 ;  /* 0x000000ffff067224 */ /* 0x000fd800078e000a */
[----:B------:R-:W-:Y:S05]  /*0160*/  @P0 BRA `(.L_x_119) ;  /* 0x0000000000240947 */ /* 0x000fea0003800000 */
[----:B------:R-:W0:Y:S01]  /*0170*/  LDCU.128 UR4, c[0x0][0x380] ;  /* 0x00007000ff0477ac */ /* 0x000e220008000c00 */
[----:B------:R-:W-:-:S05]  /*0180*/  IADD3 R21, P0, PT, R8, R10, RZ ;  /* 0x0000000a08157210 */ /* 0x000fca0007f1e0ff */
[----:B------:R-:W-:Y:S01]  /*0190*/  IMAD.X R20, RZ, RZ, RZ, P0 ;  /* 0x000000ffff147224 */ /* 0x000fe200000e06ff */
[----:B0-----:R-:W-:-:S04]  /*01a0*/  LEA R14, P1, R21, UR4, 0x3 ;  /* 0x00000004150e7c11 */ /* 0x001fc8000f8218ff */
[----:B------:R-:W-:-:S06]  /*01b0*/  LEA.HI.X R15, R21, UR5, R20, 0x3, P1 ;  /* 0x00000005150f7c11 */ /* 0x000fcc00088f1c14 */
[----:B------:R-:W5:Y:S01]  /*01c0*/  LDG.E.64 R14, desc[UR10][R14.64] ;  /* 0x0000000a0e0e7981 */ /* 0x000f62000c1e1b00 */
[----:B------:R-:W-:Y:S01]  /*01d0*/  IADD3 R21, P0, PT, R21, UR6, RZ ;  /* 0x0000000615157c10 */ /* 0x000fe2000ff1e0ff */
[----:B------:R-:W-:-:S03]  /*01e0*/  VIADD R6, R10, 0x100 ;  /* 0x000001000a067836 */ /* 0x000fc60000000000 */
[----:B------:R-:W-:-:S09]  /*01f0*/  IADD3.X R20, PT, PT, R20, UR7, RZ, P0, !PT ;  /* 0x0000000714147c10 */ /* 0x000fd200087fe4ff */
.L_x_119:
[----:B------:R-:W-:Y:S05]  /*0200*/  BSYNC.RECONVERGENT B1 ;  /* 0x0000000000017941 */ /* 0x000fea0003800200 */
.L_x_118:
[----:B------:R-:W-:Y:S01]  /*0210*/  ISETP.GE.AND P0, PT, R6, R9, PT ;  /* 0x000000090600720c */ /* 0x000fe20003f06270 */
[----:B------:R-:W-:-:S12]  /*0220*/  BSSY.RECONVERGENT B1, `(.L_x_120) ;  /* 0x00000af000017945 */ /* 0x000fd80003800200 */
[----:B------:R-:W-:Y:S05]  /*0230*/  @P0 BRA `(.L_x_121) ;  /* 0x0000000800b40947 */ /* 0x000fea0003800000 */
[----:B------:R-:W-:Y:S01]  /*0240*/  LOP3.LUT R2, RZ, R6, RZ, 0x33, !PT ;  /* 0x00000006ff027212 */ /* 0x000fe200078e33ff */
[----:B------:R-:W-:Y:S03]  /*0250*/  BSSY.RECONVERGENT B2, `(.L_x_122) ;  /* 0x0000034000027945 */ /* 0x000fe60003800200 */
[----:B------:R-:W-:-:S04]  /*0260*/  IADD3 R25, PT, PT, -R8, R25, R2 ;  /* 0x0000001908197210 */ /* 0x000fc80007ffe102 */
[----:B------:R-:W-:-:S04]  /*0270*/  LOP3.LUT R2, R25, 0x300, RZ, 0xc0, !PT ;  /* 0x0000030019027812 */ /* 0x000fc800078ec0ff */
[----:B------:R-:W-:-:S13]  /*0280*/  ISETP.NE.AND P0, PT, R2, 0x300, PT ;  /* 0x000003000200780c */ /* 0x000fda0003f05270 */
[----:B------:R-:W-:Y:S05]  /*0290*/  @!P0 BRA `(.L_x_123) ;  /* 0x0000000000bc8947 */ /* 0x000fea0003800000 */
[----:B------:R-:W0:Y:S01]  /*02a0*/  LDCU.128 UR4, c[0x0][0x380] ;  /* 0x00007000ff0477ac */ /* 0x000e220008000c00 */
[----:B------:R-:W-:Y:S02]  /*02b0*/  IADD3 R12, P0, PT, R8, R6, RZ ;  /* 0x00000006080c7210 */ /* 0x000fe40007f1e0ff */
[----:B------:R-:W-:-:S03]  /*02c0*/  LEA.HI R2, R25, 0x1, RZ, 0x18 ;  /* 0x0000000119027811 */ /* 0x000fc600078fc0ff */
[----:B------:R-:W-:Y:S01]  /*02d0*/  IMAD.X R3, RZ, RZ, RZ, P0 ;  /* 0x000000ffff037224 */ /* 0x000fe200000e06ff */
[----:B------:R-:W-:-:S05]  /*02e0*/  LOP3.LUT R2, R2, 0x3, RZ, 0xc0, !PT ;  /* 0x0000000302027812 */ /* 0x000fca00078ec0ff */
[----:B------:R-:W-:Y:S01]  /*02f0*/  IMAD.MOV R7, RZ, RZ, -R2 ;  /* 0x000000ffff077224 */ /* 0x000fe200078e0a02 */
[C---:B0-----:R-:W-:Y:S02]  /*0300*/  IADD3 R13, P1, PT, R12.reuse, UR6, RZ ;  /* 0x000000060c0d7c10 */ /* 0x041fe4000ff3e0ff */
[C---:B------:R-:W-:Y:S02]  /*0310*/  LEA R11, P2, R12.reuse, UR4, 0x3 ;  /* 0x000000040c0b7c11 */ /* 0x040fe4000f8418ff */
[----:B------:R-:W-:Y:S02]  /*0320*/  IADD3.X R16, PT, PT, R3, UR7, RZ, P1, !PT ;  /* 0x0000000703107c10 */ /* 0x000fe40008ffe4ff */
[----:B------:R-:W-:-:S09]  /*0330*/  LEA.HI.X R12, R12, UR5, R3, 0x3, P2 ;  /* 0x000000050c0c7c11 */ /* 0x000fd200090f1c03 */
.L_x_126:
[----:B------:R-:W-:Y:S02]  /*0340*/  IMAD.MOV.U32 R2, RZ, RZ, R11 ;  /* 0x000000ffff027224 */ /* 0x000fe400078e000b */
[----:B------:R-:W-:-:S06]  /*0350*/  IMAD.MOV.U32 R3, RZ, RZ, R12 ;  /* 0x000000ffff037224 */ /* 0x000fcc00078e000c */
[----:B------:R-:W2:Y:S01]  /*0360*/  LDG.E.64 R2, desc[UR10][R2.64] ;  /* 0x0000000a02027981 */ /* 0x000ea2000c1e1b00 */
[----:B------:R-:W-:Y:S01]  /*0370*/  VIADD R7, R7, 0x1 ;  /* 0x0000000107077836 */ /* 0x000fe20000000000 */
[----:B------:R-:W-:Y:S01]  /*0380*/  BSSY.RECONVERGENT B3, `(.L_x_124) ;  /* 0x000001b000037945 */ /* 0x000fe20003800200 */
[----:B------:R-:W-:Y:S01]  /*0390*/  IMAD.MOV.U32 R18, RZ, RZ, R21 ;  /* 0x000000ffff127224 */ /* 0x000fe200078e0015 */
[----:B------:R-:W-:Y:S01]  /*03a0*/  IADD3 R11, P3, PT, R11, 0x800, RZ ;  /* 0x000008000b0b7810 */ /* 0x000fe20007f7e0ff */
[----:B------:R-:W-:Y:S01]  /*03b0*/  IMAD.MOV.U32 R17, RZ, RZ, R20 ;  /* 0x000000ffff117224 */ /* 0x000fe200078e0014 */
[----:B------:R-:W-:Y:S01]  /*03c0*/  ISETP.NE.AND P2, PT, R7, RZ, PT ;  /* 0x000000ff0700720c */ /* 0x000fe20003f45270 */
[----:B-----5:R-:W-:Y:S02]  /*03d0*/  IMAD.MOV.U32 R4, RZ, RZ, R14 ;  /* 0x000000ffff047224 */ /* 0x020fe400078e000e */
[----:B------:R-:W-:Y:S02]  /*03e0*/  IMAD.MOV.U32 R5, RZ, RZ, R15 ;  /* 0x000000ffff057224 */ /* 0x000fe400078e000f */
[----:B------:R-:W-:-:S02]  /*03f0*/  IMAD.MOV.U32 R21, RZ, RZ, R13 ;  /* 0x000000ffff157224 */ /* 0x000fc400078e000d */
[----:B------:R-:W-:Y:S01]  /*0400*/  IMAD.MOV.U32 R20, RZ, RZ, R16 ;  /* 0x000000ffff147224 */ /* 0x000fe200078e0010 */
[----:B--2---:R-:W-:Y:S01]  /*0410*/  DSETP.GEU.AND P0, PT, |R14|, |R2|, PT ;  /* 0x400000020e00722a */ /* 0x004fe20003f0e200 */
[----:B------:R-:W-:Y:S02]  /*0420*/  IMAD.MOV.U32 R14, RZ, RZ, R2 ;  /* 0x000000ffff0e7224 */ /* 0x000fe400078e0002 */
[----:B------:R-:W-:-:S11]  /*0430*/  IMAD.MOV.U32 R15, RZ, RZ, R3 ;  /* 0x000000ffff0f7224 */ /* 0x000fd600078e0003 */
        /* <DEDUP_REMOVED lines=15> */
.L_x_125:
[----:B------:R-:W-:Y:S05]  /*0530*/  BSYNC.RECONVERGENT B3 ;  /* 0x0000000000037941 */ /* 0x000fea0003800200 */
.L_x_124:
[----:B------:R-:W-:Y:S01]  /*0540*/  IADD3 R13, P0, PT, R13, 0x100, RZ ;  /* 0x000001000d0d7810 */ /* 0x000fe20007f1e0ff */
[----:B------:R-:W-:Y:S02]  /*0550*/  VIADD R6, R6, 0x100 ;  /* 0x0000010006067836 */ /* 0x000fe40000000000 */
[----:B------:R-:W-:Y:S02]  /*0560*/  IMAD.X R12, RZ, RZ, R12, P3 ;  /* 0x000000ffff0c7224 */ /* 0x000fe400018e060c */
[----:B------:R-:W-:Y:S01]  /*0570*/  IMAD.X R16, RZ, RZ, R16, P0 ;  /* 0x000000ffff107224 */ /* 0x000fe200000e0610 */
[----:B------:R-:W-:Y:S07]  /*0580*/  @P2 BRA `(.L_x_126) ;  /* 0xfffffffc006c2947 */ /* 0x000fee000383ffff */
.L_x_123:
[----:B------:R-:W-:Y:S05]  /*0590*/  BSYNC.RECONVERGENT B2 ;  /* 0x0000000000027941 */ /* 0x000fea0003800200 */
.L_x_122:
[----:B------:R-:W-:-:S13]  /*05a0*/  ISETP.GE.U32.AND P0, PT, R25, 0x300, PT ;  /* 0x000003001900780c */ /* 0x000fda0003f06070 */
[----:B------:R-:W-:Y:S05]  /*05b0*/  @!P0 BRA `(.L_x_121) ;  /* 0x0000000400d48947 */ /* 0x000fea0003800000 */
[----:B------:R-:W0:Y:S01]  /*05c0*/  LDC.64 R4, c[0x0][0x380] ;  /* 0x0000e000ff047b82 */ /* 0x000e220000000a00 */
[----:B------:R-:W-:-:S07]  /*05d0*/  VIADD R11, R6, 0x200 ;  /* 0x00000200060b7836 */ /* 0x000fce0000000000 */
[----:B------:R-:W1:Y:S02]  /*05e0*/  LDC.64 R2, c[0x0][0x388] ;  /* 0x0000e200ff027b82 */ /* 0x000e640000000a00 */
.L_x_135:
[----:B------:R-:W-:-:S05]  /*05f0*/  VIADD R7, R11, 0xfffffe00 ;  /* 0xfffffe000b077836 */ /* 0x000fca0000000000 */
[----:B------:R-:W-:-:S04]  /*0600*/  IADD3 R13, P0, PT, R8, R7, RZ ;  /* 0x00000007080d7210 */ /* 0x000fc80007f1e0ff */
[----:B------:R-:W-:Y:S02]  /*0610*/  LEA.HI.X.SX32 R12, R7, RZ, 0x1, P0 ;  /* 0x000000ff070c7211 */ /* 0x000fe400000f0eff */
[----:B0-----:R-:W-:-:S04]  /*0620*/  LEA R16, P0, R13, R4, 0x3 ;  /* 0x000000040d107211 */ /* 0x001fc800078018ff */
[----:B------:R-:W-:-:S05]  /*0630*/  LEA.HI.X R17, R13, R5, R12, 0x3, P0 ;  /* 0x000000050d117211 */ /* 0x000fca00000f1c0c */
[----:B------:R-:W2:Y:S04]  /*0640*/  LDG.E.64 R18, desc[UR10][R16.64] ;  /* 0x0000000a10127981 */ /* 0x000ea8000c1e1b00 */
[----:B-----5:R0:W5:Y:S01]  /*0650*/  LDG.E.64 R6, desc[UR10][R16.64+0x800] ;  /* 0x0008000a10067981 */ /* 0x020162000c1e1b00 */
[----:B-1----:R-:W-:Y:S01]  /*0660*/  IADD3 R24, P1, PT, R13, R2, RZ ;  /* 0x000000020d187210 */ /* 0x002fe20007f3e0ff */
[----:B------:R-:W-:Y:S04]  /*0670*/  BSSY.RECONVERGENT B2, `(.L_x_127) ;  /* 0x0000016000027945 */ /* 0x000fe80003800200 */
[----:B------:R-:W-:-:S02]  /*0680*/  IMAD.X R25, R12, 0x1, R3, P1 ;  /* 0x000000010c197824 */ /* 0x000fc400008e0603 */
[----:B------:R-:W-:Y:S02]  /*0690*/  IMAD.MOV.U32 R23, RZ, RZ, R24 ;  /* 0x000000ffff177224 */ /* 0x000fe400078e0018 */
[----:B------:R-:W-:Y:S01]  /*06a0*/  IMAD.MOV.U32 R22, RZ, RZ, R25 ;  /* 0x000000ffff167224 */ /* 0x000fe200078e0019 */
[----:B--2---:R-:W-:Y:S01]  /*06b0*/  DSETP.GEU.AND P0, PT, |R14|, |R18|, PT ;  /* 0x400000120e00722a */ /* 0x004fe20003f0e200 */
[----:B------:R-:W-:Y:S02]  /*06c0*/  IMAD.MOV.U32 R12, RZ, RZ, R18 ;  /* 0x000000ffff0c7224 */ /* 0x000fe400078e0012 */
[----:B------:R-:W-:-:S11]  /*06d0*/  IMAD.MOV.U32 R13, RZ, RZ, R19 ;  /* 0x000000ffff0d7224 */ /* 0x000fd600078e0013 */
        /* <DEDUP_REMOVED lines=15> */
.L_x_128:
[----:B------:R-:W-:Y:S05]  /*07d0*/  BSYNC.RECONVERGENT B2 ;  /* 0x0000000000027941 */ /* 0x000fea0003800200 */
.L_x_127:
[----:B------:R0:W5:Y:S04]  /*07e0*/  LDG.E.64 R14, desc[UR10][R16.64+0x1000] ;  /* 0x0010000a100e7981 */ /* 0x000168000c1e1b00 */
[----:B------:R0:W5:Y:S02]  /*07f0*/  LDG.E.64 R18, desc[UR10][R16.64+0x1800] ;  /* 0x0018000a10127981 */ /* 0x000164000c1e1b00 */
[----:B-----5:R-:W-:Y:S01]  /*0800*/  DSETP.GEU.AND P0, PT, |R12|, |R6|, PT ;  /* 0x400000060c00722a */ /* 0x020fe20003f0e200 */
[----:B------:R-:W-:Y:S01]  /*0810*/  VIADD R21, R11, 0xffffff00 ;  /* 0xffffff000b157836 */ /* 0x000fe20000000000 */
[----:B------:R-:W-:Y:S04]  /*0820*/  BSSY.RECONVERGENT B2, `(.L_x_129) ;  /* 0x0000017000027945 */ /* 0x000fe80003800200 */
[----:B------:R-:W-:-:S02]  /*0830*/  SHF.R.S32.HI R20, RZ, 0x1f, R21 ;  /* 0x0000001fff147819 */ /* 0x000fc40000011415 */
[----:B------:R-:W-:Y:S01]  /*0840*/  IADD3 R26, P1, P2, R21, R2, R8 ;  /* 0x00000002151a7210 */ /* 0x000fe20007a3e008 */
[----:B------:R-:W-:-:S03]  /*0850*/  IMAD.MOV.U32 R21, RZ, RZ, R7 ;  /* 0x000000ffff157224 */ /* 0x000fc600078e0007 */
[----:B------:R-:W-:Y:S01]  /*0860*/  IADD3.X R27, PT, PT, R20, R3, RZ, P1, P2 ;  /* 0x00000003141b7210 */ /* 0x000fe20000fe44ff */
[----:B------:R-:W-:Y:S02]  /*0870*/  IMAD.MOV.U32 R24, RZ, RZ, R26 ;  /* 0x000000ffff187224 */ /* 0x000fe400078e001a */
[----:B------:R-:W-:Y:S02]  /*0880*/  IMAD.MOV.U32 R20, RZ, RZ, R6 ;  /* 0x000000ffff147224 */ /* 0x000fe400078e0006 */
[----:B------:R-:W-:Y:S01]  /*0890*/  IMAD.MOV.U32 R25, RZ, RZ, R27 ;  /* 0x000000ffff197224 */ /* 0x000fe200078e001b */
[----:B0-----:R-:W-:Y:S06]  /*08a0*/  @!P0 BRA `(.L_x_130) ;  /* 0x0000000000388947 */ /* 0x001fec0003800000 */
        /* <DEDUP_REMOVED lines=14> */
.L_x_130:
[----:B------:R-:W-:Y:S05]  /*0990*/  BSYNC.RECONVERGENT B2 ;  /* 0x0000000000027941 */ /* 0x000fea0003800200 */
.L_x_129:
[----:B------:R-:W-:Y:S01]  /*09a0*/  DSETP.GEU.AND P0, PT, |R20|, |R14|, PT ;  /* 0x4000000e1400722a */ /* 0x000fe20003f0e200 */
[----:B------:R-:W-:Y:S01]  /*09b0*/  SHF.R.S32.HI R6, RZ, 0x1f, R11 ;  /* 0x0000001fff067819 */ /* 0x000fe2000001140b */
[----:B------:R-:W-:Y:S01]  /*09c0*/  BSSY.RECONVERGENT B2, `(.L_x_131) ;  /* 0x0000017000027945 */ /* 0x000fe20003800200 */
[C---:B------:R-:W-:Y:S01]  /*09d0*/  IADD3 R23, P1, P2, R11.reuse, R2, R8 ;  /* 0x000000020b177210 */ /* 0x040fe20007a3e008 */
[----:B------:R-:W-:Y:S02]  /*09e0*/  VIADD R17, R11, 0x100 ;  /* 0x000001000b117836 */ /* 0x000fe40000000000 */
[----:B------:R-:W-:Y:S01]  /*09f0*/  IMAD.MOV.U32 R7, RZ, RZ, R15 ;  /* 0x000000ffff077224 */ /* 0x000fe200078e000f */
[----:B------:R-:W-:Y:S01]  /*0a00*/  IADD3.X R16, PT, PT, R6, R3, RZ, P1, P2 ;  /* 0x0000000306107210 */ /* 0x000fe20000fe44ff */
[----:B------:R-:W-:Y:S02]  /*0a10*/  IMAD.MOV.U32 R12, RZ, RZ, R23 ;  /* 0x000000ffff0c7224 */ /* 0x000fe400078e0017 */
[----:B------:R-:W-:-:S02]  /*0a20*/  IMAD.MOV.U32 R6, RZ, RZ, R14 ;  /* 0x000000ffff067224 */ /* 0x000fc400078e000e */
[----:B------:R-:W-:Y:S02]  /*0a30*/  IMAD.MOV.U32 R13, RZ, RZ, R16 ;  /* 0x000000ffff0d7224 */ /* 0x000fe400078e0010 */
        /* <DEDUP_REMOVED lines=15> */
.L_x_132:
[----:B------:R-:W-:Y:S05]  /*0b30*/  BSYNC.RECONVERGENT B2 ;  /* 0x0000000000027941 */ /* 0x000fea0003800200 */
.L_x_131:
[----:B------:R-:W-:Y:S01]  /*0b40*/  DSETP.GEU.AND P0, PT, |R6|, |R18|, PT ;  /* 0x400000120600722a */ /* 0x000fe20003f0e200 */
[----:B------:R-:W-:Y:S01]  /*0b50*/  SHF.R.S32.HI R14, RZ, 0x1f, R17 ;  /* 0x0000001fff0e7819 */ /* 0x000fe20000011411 */
[----:B------:R-:W-:Y:S01]  /*0b60*/  BSSY.RECONVERGENT B2, `(.L_x_133) ;  /* 0x0000016000027945 */ /* 0x000fe20003800200 */
[----:B------:R-:W-:Y:S01]  /*0b70*/  IADD3 R17, P1, P2, R17, R2, R8 ;  /* 0x0000000211117210 */ /* 0x000fe20007a3e008 */
[----:B------:R-:W-:-:S03]  /*0b80*/  IMAD.MOV.U32 R15, RZ, RZ, R19 ;  /* 0x000000ffff0f7224 */ /* 0x000fc600078e0013 */
[----:B------:R-:W-:Y:S01]  /*0b90*/  IADD3.X R16, PT, PT, R14, R3, RZ, P1, P2 ;  /* 0x000000030e107210 */ /* 0x000fe20000fe44ff */
[----:B------:R-:W-:Y:S02]  /*0ba0*/  IMAD.MOV.U32 R21, RZ, RZ, R17 ;  /* 0x000000ffff157224 */ /* 0x000fe400078e0011 */
[----:B------:R-:W-:Y:S02]  /*0bb0*/  IMAD.MOV.U32 R14, RZ, RZ, R18 ;  /* 0x000000ffff0e7224 */ /* 0x000fe400078e0012 */
        /* <DEDUP_REMOVED lines=16> */
.L_x_134:
[----:B------:R-:W-:Y:S05]  /*0cc0*/  BSYNC.RECONVERGENT B2 ;  /* 0x0000000000027941 */ /* 0x000fea0003800200 */
.L_x_133:
[C---:B------:R-:W-:Y:S02]  /*0cd0*/  VIADD R6, R11.reuse, 0x200 ;  /* 0x000002000b067836 */ /* 0x040fe40000000000 */
[----:B------:R-:W-:-:S03]  /*0ce0*/  VIADD R11, R11, 0x400 ;  /* 0x000004000b0b7836 */ /* 0x000fc60000000000 */
[----:B------:R-:W-:-:S13]  /*0cf0*/  ISETP.GE.AND P0, PT, R6, R9, PT ;  /* 0x000000090600720c */ /* 0x000fda0003f06270 */
[----:B------:R-:W-:Y:S05]  /*0d00*/  @!P0 BRA `(.L_x_135) ;  /* 0xfffffff800388947 */ /* 0x000fea000383ffff */
.L_x_121:
[----:B------:R-:W-:Y:S05]  /*0d10*/  BSYNC.RECONVERGENT B1 ;  /* 0x0000000000017941 */ /* 0x000fea0003800200 */
.L_x_120:
[----:B------:R-:W-:-:S13]  /*0d20*/  ISETP.GE.AND P0, PT, R9, 0x100, PT ;  /* 0x000001000900780c */ /* 0x000fda0003f06270 */
[----:B------:R-:W-:Y:S05]  /*0d30*/  @!P0 BRA `(.L_x_136) ;  /* 0x0000001400508947 */ /* 0x000fea0003800000 */
[----:B------:R-:W0:Y:S01]  /*0d40*/  S2R R11, SR_LANEID ;  /* 0x00000000000b7919 */ /* 0x000e220000000000 */
[----:B------:R-:W-:Y:S01]  /*0d50*/  BSSY.RECONVERGENT B1, `(.L_x_137) ;  /* 0x000001f000017945 */ /* 0x000fe20003800200 */
[----:B------:R-:W-:Y:S01]  /*0d60*/  IMAD.MOV.U32 R12, RZ, RZ, R21 ;  /* 0x000000ffff0c7224 */ /* 0x000fe200078e0015 */
[----:B-----5:R1:W2:Y:S01]  /*0d70*/  SHFL.DOWN PT, R4, R14, 0x1, 0x1f ;  /* 0x08201f000e047f89 */ /* 0x0202a200000e0000 */
        /* <DEDUP_REMOVED lines=9> */
[----:B------:R-:W-:Y:S01]  /*0e10*/  IMAD.MOV.U32 R12, RZ, RZ, R6 ;  /* 0x000000ffff0c7224 */ /* 0x000fe200078e0006 */
[----:B------:R-:W-:Y:S01]  /*0e20*/  MOV R13, R7 ;  /* 0x00000007000d7202 */ /* 0x000fe20000000f00 */
[----:B------:R-:W-:Y:S02]  /*0e30*/  IMAD.MOV.U32 R2, RZ, RZ, R4 ;  /* 0x000000ffff027224 */ /* 0x000fe400078e0004 */
[----:B------:R-:W-:-:S09]  /*0e40*/  IMAD.MOV.U32 R3, RZ, RZ, R5 ;  /* 0x000000ffff037224 */ /* 0x000fd200078e0005 */
        /* <DEDUP_REMOVED lines=15> */
.L_x_138:
[----:B------:R-:W-:Y:S05]  /*0f40*/  BSYNC.RECONVERGENT B1 ;  /* 0x0000000000017941 */ /* 0x000fea0003800200 */
.L_x_137:
        /* <DEDUP_REMOVED lines=31> */
.L_x_140:
[----:B------:R-:W-:Y:S05]  /*1140*/  BSYNC.RECONVERGENT B1 ;  /* 0x0000000000017941 */ /* 0x000fea0003800200 */
.L_x_139:
[----:B------:R-:W-:Y:S01]  /*1150*/  ISETP.GT.AND P0, PT, R11, 0x1b, PT ;  /* 0x0000001b0b00780c */ /* 0x000fe20003f04270 */
[----:B-1----:R1:W1:Y:S01]  /*1160*/  SHFL.DOWN PT, R6, R4, 0x4, 0x1f ;  /* 0x08801f0004067f89 */ /* 0x00226200000e0000 */
[----:B------:R-:W-:Y:S01]  /*1170*/  BSSY.RECONVERGENT B1, `(.L_x_141) ;  /* 0x000001d000017945 */ /* 0x000fe20003800200 */
[----:B----4-:R-:W-:Y:S02]  /*1180*/  IMAD.MOV.U32 R14, RZ, RZ, R8 ;  /* 0x000000ffff0e7224 */ /* 0x010fe400078e0008 */
[----:B--2---:R2:W4:Y:S01]  /*1190*/  SHFL.DOWN PT, R7, R5, 0x4, 0x1f ;  /* 0x08801f0005077f89 */ /* 0x00452200000e0000 */
[----:B---3--:R-:W-:Y:S02]  /*11a0*/  IMAD.MOV.U32 R15, RZ, RZ, R9 ;  /* 0x000000ffff0f7224 */ /* 0x008fe400078e0009 */
[----:B0-----:R-:W-:Y:S01]  /*11b0*/  IMAD.MOV.U32 R2, RZ, RZ, R4 ;  /* 0x000000ffff027224 */ /* 0x001fe200078e0004 */
[----:B------:R2:W0:Y:S01]  /*11c0*/  SHFL.DOWN PT, R13, R8, 0x4, 0x1f ;  /* 0x08801f00080d7f89 */ /* 0x00042200000e0000 */
[----:B------:R-:W-:-:S03]  /*11d0*/  IMAD.MOV.U32 R3, RZ, RZ, R5 ;  /* 0x000000ffff037224 */ /* 0x000fc600078e0005 */
[----:B------:R2:W3:Y:S01]  /*11e0*/  SHFL.DOWN PT, R12, R9, 0x4, 0x1f ;  /* 0x08801f00090c7f89 */ /* 0x0004e200000e0000 */
[----:B------:R-:W-:Y:S05]  /*11f0*/  @P0 BRA `(.L_x_142) ;  /* 0x0000000000500947 */ /* 0x000fea0003800000 */
[----:B-1--4-:R-:W-:Y:S01]  /*1200*/  DSETP.GEU.AND P0, PT, |R4|, |R6|, PT ;  /* 0x400000060400722a */ /* 0x012fe20003f0e200 */
[----:B0-----:R-:W-:Y:S02]  /*1210*/  IMAD.MOV.U32 R14, RZ, RZ, R13 ;  /* 0x000000ffff0e7224 */ /* 0x001fe400078e000d */
        /* <DEDUP_REMOVED lines=18> */
.L_x_142:
[----:B------:R-:W-:Y:S05]  /*1340*/  BSYNC.RECONVERGENT B1 ;  /* 0x0000000000017941 */ /* 0x000fea0003800200 */
.L_x_141:
[----:B------:R-:W-:Y:S01]  /*1350*/  ISETP.GT.AND P0, PT, R11, 0x17, PT ;  /* 0x000000170b00780c */ /* 0x000fe20003f04270 */
[----:B-1----:R1:W1:Y:S01]  /*1360*/  SHFL.DOWN PT, R4, R2, 0x8, 0x1f ;  /* 0x09001f0002047f89 */ /* 0x00226200000e0000 */
[----:B------:R-:W-:Y:S01]  /*1370*/  BSSY.RECONVERGENT B1, `(.L_x_143) ;  /* 0x000001d000017945 */ /* 0x000fe20003800200 */
[----:B---3--:R-:W-:Y:S02]  /*1380*/  IMAD.MOV.U32 R12, RZ, RZ, R14 ;  /* 0x000000ffff0c7224 */ /* 0x008fe400078e000e */
[----:B--2---:R2:W3:Y:S01]  /*1390*/  SHFL.DOWN PT, R5, R3, 0x8, 0x1f ;  /* 0x09001f0003057f89 */ /* 0x0044e200000e0000 */
[----:B0-----:R-:W-:Y:S02]  /*13a0*/  IMAD.MOV.U32 R13, RZ, RZ, R15 ;  /* 0x000000ffff0d7224 */ /* 0x001fe400078e000f */
[----:B------:R-:W-:Y:S01]  /*13b0*/  IMAD.MOV.U32 R8, RZ, RZ, R2 ;  /* 0x000000ffff087224 */ /* 0x000fe200078e0002 */
[----:B----4-:R2:W0:Y:S01]  /*13c0*/  SHFL.DOWN PT, R7, R14, 0x8, 0x1f ;  /* 0x09001f000e077f89 */ /* 0x01042200000e0000 */
[----:B------:R-:W-:-:S03]  /*13d0*/  IMAD.MOV.U32 R9, RZ, RZ, R3 ;  /* 0x000000ffff097224 */ /* 0x000fc600078e0003 */
[----:B------:R2:W4:Y:S01]  /*13e0*/  SHFL.DOWN PT, R6, R15, 0x8, 0x1f ;  /* 0x09001f000f067f89 */ /* 0x00052200000e0000 */
[----:B------:R-:W-:Y:S05]  /*13f0*/  @P0 BRA `(.L_x_144) ;  /* 0x0000000000500947 */ /* 0x000fea0003800000 */
[----:B-1-3--:R-:W-:Y:S01]  /*1400*/  DSETP.GEU.AND P0, PT, |R2|, |R4|, PT ;  /* 0x400000040200722a */ /* 0x00afe20003f0e200 */
[----:B0-----:R-:W-:Y:S02]  /*1410*/  IMAD.MOV.U32 R12, RZ, RZ, R7 ;  /* 0x000000ffff0c7224 */ /* 0x001fe400078e0007 */
        /* <DEDUP_REMOVED lines=18> */
.L_x_144:
[----:B------:R-:W-:Y:S05]  /*1540*/  BSYNC.RECONVERGENT B1 ;  /* 0x0000000000017941 */ /* 0x000fea0003800200 */
.L_x_143:
[----:B------:R-:W-:Y:S01]  /*1550*/  ISETP.GT.AND P0, PT, R11, 0xf, PT ;  /* 0x0000000f0b00780c */ /* 0x000fe20003f04270 */
[----:B-1----:R1:W1:Y:S01]  /*1560*/  SHFL.DOWN PT, R2, R8, 0x10, 0x1f ;  /* 0x0a001f0008027f89 */ /* 0x00226200000e0000 */
[----:B------:R-:W-:Y:S01]  /*1570*/  BSSY.RECONVERGENT B1, `(.L_x_145) ;  /* 0x000001d000017945 */ /* 0x000fe20003800200 */
[----:B------:R-:W-:Y:S02]  /*1580*/  IMAD.MOV.U32 R4, RZ, RZ, R12 ;  /* 0x000000ffff047224 */ /* 0x000fe400078e000c */
[----:B--2---:R2:W1:Y:S01]  /*1590*/  SHFL.DOWN PT, R3, R9, 0x10, 0x1f ;  /* 0x0a001f0009037f89 */ /* 0x00446200000e0000 */
[----:B---3--:R-:W-:Y:S02]  /*15a0*/  IMAD.MOV.U32 R5, RZ, RZ, R13 ;  /* 0x000000ffff057224 */ /* 0x008fe400078e000d */
[----:B----4-:R-:W-:Y:S01]  /*15b0*/  IMAD.MOV.U32 R6, RZ, RZ, R8 ;  /* 0x000000ffff067224 */ /* 0x010fe200078e0008 */
[----:B------:R2:W3:Y:S01]  /*15c0*/  SHFL.DOWN PT, R15, R12, 0x10, 0x1f ;  /* 0x0a001f000c0f7f89 */ /* 0x0004e200000e0000 */
[----:B0-----:R-:W-:-:S03]  /*15d0*/  IMAD.MOV.U32 R7, RZ, RZ, R9 ;  /* 0x000000ffff077224 */ /* 0x001fc600078e0009 */
[----:B------:R2:W0:Y:S01]  /*15e0*/  SHFL.DOWN PT, R14, R13, 0x10, 0x1f ;  /* 0x0a001f000d0e7f89 */ /* 0x00042200000e0000 */
[----:B------:R-:W-:Y:S05]  /*15f0*/  @P0 BRA `(.L_x_146) ;  /* 0x0000000000500947 */ /* 0x000fea0003800000 */
[----:B-1----:R-:W-:Y:S01]  /*1600*/  DSETP.GEU.AND P0, PT, |R8|, |R2|, PT ;  /* 0x400000020800722a */ /* 0x002fe20003f0e200 */
[----:B---3--:R-:W-:Y:S02]  /*1610*/  IMAD.MOV.U32 R4, RZ, RZ, R15 ;  /* 0x000000ffff047224 */ /* 0x008fe400078e000f */
        /* <DEDUP_REMOVED lines=18> */
.L_x_146:
[----:B------:R-:W-:Y:S05]  /*1740*/  BSYNC.RECONVERGENT B1 ;  /* 0x0000000000017941 */ /* 0x000fea0003800200 */
.L_x_145:
        /* <DEDUP_REMOVED lines=11> */
.L_x_148:
[----:B------:R-:W-:Y:S05]  /*1800*/  BSYNC.RECONVERGENT B1 ;  /* 0x0000000000017941 */ /* 0x000fea0003800200 */
.L_x_147:
[----:B------:R-:W-:Y:S01]  /*1810*/  BAR.SYNC.DEFER_BLOCKING 0x0 ;  /* 0x0000000000007b1d */ /* 0x000fe20000010000 */
[----:B------:R-:W-:-:S13]  /*1820*/  ISETP.NE.AND P1, PT, R10, RZ, PT ;  /* 0x000000ff0a00720c */ /* 0x000fda0003f25270 */
[----:B------:R-:W-:Y:S05]  /*1830*/  @P1 BRA `(.L_x_149) ;  /* 0x0000005000201947 */ /* 0x000fea0003800000 */
[----:B-1--4-:R-:W1:Y:S01]  /*1840*/  S2R R3, SR_CgaCtaId ;  /* 0x0000000000037919 */ /* 0x012e620000008800 */
[----:B------:R-:W-:Y:S01]  /*1850*/  MOV R20, 0x400 ;  /* 0x0000040000147802 */ /* 0x000fe20000000f00 */
[----:B------:R-:W-:Y:S03]  /*1860*/  BSSY.RECONVERGENT B1, `(.L_x_150) ;  /* 0x000001a000017945 */ /* 0x000fe60003800200 */
[----:B-1----:R-:W-:-:S05]  /*1870*/  LEA R20, R3, R20, 0x18 ;  /* 0x0000001403147211 */ /* 0x002fca00078ec0ff */
[----:B------:R-:W1:Y:S04]  /*1880*/  LDS.64 R16, [R20+0x18] ;  /* 0x0000180014107984 */ /* 0x000e680000000a00 */
[----:B--2---:R-:W2:Y:S04]  /*1890*/  LDS.128 R8, [R20+0x20] ;  /* 0x0000200014087984 */ /* 0x004ea80000000c00 */
[----:B------:R4:W4:Y:S04]  /*18a0*/  LDS.64 R2, [R20+0x80] ;  /* 0x0000800014027984 */ /* 0x0009280000000a00 */
[----:B0--3--:R0:W3:Y:S01]  /*18b0*/  LDS.128 R12, [R20+0x30] ;  /* 0x00003000140c7984 */ /* 0x0090e20000000c00 */
[----:B-1----:R-:W-:Y:S01]  /*18c0*/  DSETP.GEU.AND P0, PT, |R6|, |R16|, PT ;  /* 0x400000100600722a */ /* 0x002fe20003f0e200 */
[----:B------:R-:W-:-:S02]  /*18d0*/  IMAD.MOV.U32 R22, RZ, RZ, R16 ;  /* 0x000000ffff167224 */ /* 0x000fc400078e0010 */
[----:B------:R-:W-:Y:S02]  /*18e0*/  IMAD.MOV.U32 R23, RZ, RZ, R17 ;  /* 0x000000ffff177224 */ /* 0x000fe400078e0011 */
[----:B--2---:R-:W-:Y:S02]  /*18f0*/  IMAD.MOV.U32 R24, RZ, RZ, R8 ;  /* 0x000000ffff187224 */ /* 0x004fe400078e0008 */
[----:B------:R-:W-:-:S07]  /*1900*/  IMAD.MOV.U32 R25, RZ, RZ, R9 ;  /* 0x000000ffff197224 */ /* 0x000fce00078e0009 */
[----:B0--34-:R-:W-:Y:S05]  /*1910*/  @!P0 BRA `(.L_x_151) ;  /* 0x0000000000388947 */ /* 0x019fea0003800000 */
[----:B------:R-:W-:Y:S01]  /*1920*/  DSETP.GEU.AND P0, PT, |R16|, |R6|, PT ;  /* 0x400000061000722a */ /* 0x000fe20003f0e200 */
[----:B------:R-:W-:Y:S01]  /*1930*/  IMAD.MOV.U32 R22, RZ, RZ, R6 ;  /* 0x000000ffff167224 */ /* 0x000fe200078e0006 */
[----:B------:R-:W-:Y:S01]  /*1940*/  MOV R25, R5 ;  /* 0x0000000500197202 */ /* 0x000fe20000000f00 */
[----:B------:R-:W-:Y:S02]  /*1950*/  IMAD.MOV.U32 R23, RZ, RZ, R7 ;  /* 0x000000ffff177224 */ /* 0x000fe400078e0007 */
[----:B------:R-:W-:-:S09]  /*1960*/  IMAD.MOV.U32 R24, RZ, RZ, R4 ;  /* 0x000000ffff187224 */ /* 0x000fd200078e0004 */
        /* <DEDUP_REMOVED lines=9> */
.L_x_151:
[----:B------:R-:W-:Y:S05]  /*1a00*/  BSYNC.RECONVERGENT B1 ;  /* 0x0000000000017941 */ /* 0x000fea0003800200 */
.L_x_150:
        /* <DEDUP_REMOVED lines=23> */
.L_x_153:
[----:B------:R-:W-:Y:S05]  /*1b80*/  BSYNC.RECONVERGENT B1 ;  /* 0x0000000000017941 */ /* 0x000fea0003800200 */
.L_x_152:
        /* <DEDUP_REMOVED lines=21> */
.L_x_155:
[----:B------:R-:W-:Y:S05]  /*1ce0*/  BSYNC.RECONVERGENT B1 ;  /* 0x0000000000017941 */ /* 0x000fea0003800200 */
.L_x_154:
        /* <DEDUP_REMOVED lines=23> */
.L_x_157:
[----:B------:R-:W-:Y:S05]  /*1e60*/  BSYNC.RECONVERGENT B1 ;  /* 0x0000000000017941 */ /* 0x000fea0003800200 */
.L_x_156:
        /* <DEDUP_REMOVED lines=21> */
.L_x_159:
[----:B------:R-:W-:Y:S05]  /*1fc0*/  BSYNC.RECONVERGENT B1 ;  /* 0x0000000000017941 */ /* 0x000fea0003800200 */
.L_x_158:
        /* <DEDUP_REMOVED lines=21> */
.L_x_161:
[----:B------:R-:W-:Y:S05]  /*2120*/  BSYNC.RECONVERGENT B1 ;  /* 0x0000000000017941 */ /* 0x000fea0003800200 */
.L_x_160:
        /* <DEDUP_REMOVED lines=21> */
.L_x_136:
[----:B------:R-:W0:Y:S01]  /*2280*/  S2R R2, SR_LANEID ;  /* 0x0000000000027919 */ /* 0x000e220000000000 */
[----:B------:R-:W-:Y:S01]  /*2290*/  LOP3.LUT R3, R10, 0x3e0, RZ, 0xc0, !PT ;  /* 0x000003e00a037812 */ /* 0x000fe200078ec0ff */
[----:B------:R-:W-:Y:S01]  /*22a0*/  BSSY.RECONVERGENT B1, `(.L_x_162) ;  /* 0x0000024000017945 */ /* 0x000fe20003800200 */
[----:B------:R-:W-:Y:S02]  /*22b0*/  IMAD.MOV.U32 R18, RZ, RZ, R21 ;  /* 0x000000ffff127224 */ /* 0x000fe400078e0015 */
[----:B------:R-:W-:Y:S01]  /*22c0*/  LOP3.LUT R6, RZ, R3, RZ, 0x33, !PT ;  /* 0x00000003ff067212 */ /* 0x000fe200078e33ff */
[----:B------:R-:W-:Y:S02]  /*22d0*/  VIADD R4, R3, 0x20 ;  /* 0x0000002003047836 */ /* 0x000fe40000000000 */
[----:B------:R-:W-:Y:S02]  /*22e0*/  IMAD.MOV.U32 R22, RZ, RZ, R20 ;  /* 0x000000ffff167224 */ /* 0x000fe400078e0014 */
[----:B------:R-:W-:Y:S01]  /*22f0*/  IMAD.IADD R3, R9, 0x1, R6 ;  /* 0x0000000109037824 */ /* 0x000fe200078e0206 */
[----:B------:R-:W-:Y:S01]  /*2300*/  ISETP.GT.AND P0, PT, R4, R9, PT ;  /* 0x000000090400720c */ /* 0x000fe20003f04270 */
[----:B-----5:R-:W-:-:S02]  /*2310*/  IMAD.MOV.U32 R4, RZ, RZ, R14 ;  /* 0x000000ffff047224 */ /* 0x020fc400078e000e */
[----:B------:R-:W-:Y:S01]  /*2320*/  IMAD.MOV.U32 R5, RZ, RZ, R15 ;  /* 0x000000ffff057224 */ /* 0x000fe200078e000f */
[----:B------:R-:W-:-:S05]  /*2330*/  SEL R3, R3, 0x1f, P0 ;  /* 0x0000001f03037807 */ /* 0x000fca0000000000 */
[----:B------:R1:W2:Y:S04]  /*2340*/  SHFL.DOWN PT, R6, R14, 0x1, R3 ;  /* 0x082000000e067989 */ /* 0x0002a800000e0003 */
[----:B------:R1:W3:Y:S04]  /*2350*/  SHFL.DOWN PT, R7, R15, 0x1, R3 ;  /* 0x082000000f077989 */ /* 0x0002e800000e0003 */
[----:B------:R1:W4:Y:S01]  /*2360*/  SHFL.DOWN PT, R8, R21, 0x1, R3 ;  /* 0x0820000015087989 */ /* 0x00032200000e0003 */
[----:B0-----:R-:W-:-:S03]  /*2370*/  ISETP.GE.AND P0, PT, R2, R3, PT ;  /* 0x000000030200720c */ /* 0x001fc60003f06270 */
[----:B------:R1:W0:Y:S10]  /*2380*/  SHFL.DOWN PT, R11, R20, 0x1, R3 ;  /* 0x08200000140b7989 */ /* 0x00023400000e0003 */
[----:B-12---:R-:W-:Y:S05]  /*2390*/  @P0 BRA `(.L_x_163) ;  /* 0x0000000000500947 */ /* 0x006fea0003800000 */
[----:B---3--:R-:W-:Y:S01]  /*23a0*/  DSETP.GEU.AND P0, PT, |R14|, |R6|, PT ;  /* 0x400000060e00722a */ /* 0x008fe20003f0e200 */
        /* <DEDUP_REMOVED lines=19> */
.L_x_163:
[----:B------:R-:W-:Y:S05]  /*24e0*/  BSYNC.RECONVERGENT B1 ;  /* 0x0000000000017941 */ /* 0x000fea0003800200 */
.L_x_162:
[----:B------:R-:W-:Y:S01]  /*24f0*/  IADD3 R6, PT, PT, R2, 0x2, RZ ;  /* 0x0000000202067810 */ /* 0x000fe20007ffe0ff */
[----:B------:R1:W2:Y:S01]  /*2500*/  SHFL.DOWN PT, R12, R4, 0x2, R3 ;  /* 0x08400000040c7989 */ /* 0x0002a200000e0003 */
[----:B------:R-:W-:Y:S01]  /*2510*/  BSSY.RECONVERGENT B1, `(.L_x_164) ;  /* 0x000001e000017945 */ /* 0x000fe20003800200 */
[----:B----4-:R-:W-:Y:S01]  /*2520*/  IMAD.MOV.U32 R8, RZ, RZ, R18 ;  /* 0x000000ffff087224 */ /* 0x010fe200078e0012 */
[----:B------:R-:W-:Y:S01]  /*2530*/  ISETP.GT.AND P0, PT, R6, R3, PT ;  /* 0x000000030600720c */ /* 0x000fe20003f04270 */
[----:B------:R1:W4:Y:S01]  /*2540*/  SHFL.DOWN PT, R13, R5, 0x2, R3 ;  /* 0x08400000050d7989 */ /* 0x00032200000e0003 */
[----:B------:R-:W-:Y:S02]  /*2550*/  IMAD.MOV.U32 R16, RZ, RZ, R22 ;  /* 0x000000ffff107224 */ /* 0x000fe400078e0016 */
[----:B------:R-:W-:Y:S01]  /*2560*/  IMAD.MOV.U32 R6, RZ, RZ, R4 ;  /* 0x000000ffff067224 */ /* 0x000fe200078e0004 */
[----:B0-----:R1:W0:Y:S01]  /*2570*/  SHFL.DOWN PT, R11, R18, 0x2, R3 ;  /* 0x08400000120b7989 */ /* 0x00122200000e0003 */
[----:B---3--:R-:W-:-:S03]  /*2580*/  IMAD.MOV.U32 R7, RZ, RZ, R5 ;  /* 0x000000ffff077224 */ /* 0x008fc600078e0005 */
[----:B------:R1:W3:Y:S04]  /*2590*/  SHFL.DOWN PT, R15, R22, 0x2, R3 ;  /* 0x08400000160f7989 */ /* 0x0002e800000e0003 */
[----:B------:R-:W-:Y:S05]  /*25a0*/  @P0 BRA `(.L_x_165) ;  /* 0x0000000000500947 */ /* 0x000fea0003800000 */
[----:B--2-4-:R-:W-:Y:S01]  /*25b0*/  DSETP.GEU.AND P0, PT, |R4|, |R12|, PT ;  /* 0x4000000c0400722a */ /* 0x014fe20003f0e200 */
        /* <DEDUP_REMOVED lines=19> */
.L_x_165:
[----:B------:R-:W-:Y:S05]  /*26f0*/  BSYNC.RECONVERGENT B1 ;  /* 0x0000000000017941 */ /* 0x000fea0003800200 */
.L_x_164:
[----:B-1----:R-:W-:Y:S01]  /*2700*/  VIADD R4, R2, 0x4 ;  /* 0x0000000402047836 */ /* 0x002fe20000000000 */
[----:B--2---:R1:W2:Y:S01]  /*2710*/  SHFL.DOWN PT, R12, R6, 0x4, R3 ;  /* 0x08800000060c7989 */ /* 0x0042a200000e0003 */
[----:B------:R-:W-:Y:S01]  /*2720*/  BSSY.RECONVERGENT B1, `(.L_x_166) ;  /* 0x000001e000017945 */ /* 0x000fe20003800200 */
[----:B------:R-:W-:Y:S02]  /*2730*/  IMAD.MOV.U32 R14, RZ, RZ, R8 ;  /* 0x000000ffff0e7224 */ /* 0x000fe400078e0008 */
[----:B------:R-:W-:Y:S01]  /*2740*/  ISETP.GT.AND P0, PT, R4, R3, PT ;  /* 0x000000030400720c */ /* 0x000fe20003f04270 */
[----:B----4-:R1:W4:Y:S01]  /*2750*/  SHFL.DOWN PT, R13, R7, 0x4, R3 ;  /* 0x08800000070d7989 */ /* 0x01032200000e0003 */
[----:B------:R-:W-:Y:S02]  /*2760*/  IMAD.MOV.U32 R18, RZ, RZ, R16 ;  /* 0x000000ffff127224 */ /* 0x000fe400078e0010 */
[----:B------:R-:W-:Y:S01]  /*2770*/  IMAD.MOV.U32 R4, RZ, RZ, R6 ;  /* 0x000000ffff047224 */ /* 0x000fe200078e0006 */
[----:B0-----:R1:W0:Y:S01]  /*2780*/  SHFL.DOWN PT, R11, R8, 0x4, R3 ;  /* 0x08800000080b7989 */ /* 0x00122200000e0003 */
[----:B------:R-:W-:-:S03]  /*2790*/  IMAD.MOV.U32 R5, RZ, RZ, R7 ;  /* 0x000000ffff057224 */ /* 0x000fc600078e0007 */
[----:B---3--:R1:W3:Y:S04]  /*27a0*/  SHFL.DOWN PT, R15, R16, 0x4, R3 ;  /* 0x08800000100f7989 */ /* 0x0082e800000e0003 */
        /* <DEDUP_REMOVED lines=21> */
.L_x_167:
[----:B------:R-:W-:Y:S05]  /*2900*/  BSYNC.RECONVERGENT B1 ;  /* 0x0000000000017941 */ /* 0x000fea0003800200 */
.L_x_166:
[----:B-1----:R-:W-:Y:S01]  /*2910*/  VIADD R8, R2, 0x8 ;  /* 0x0000000802087836 */ /* 0x002fe20000000000 */
[----:B------:R1:W1:Y:S01]  /*2920*/  SHFL.DOWN PT, R6, R4, 0x8, R3 ;  /* 0x0900000004067989 */ /* 0x00026200000e0003 */
[----:B------:R-:W-:Y:S01]  /*2930*/  BSSY.RECONVERGENT B1, `(.L_x_168) ;  /* 0x000001e000017945 */ /* 0x000fe20003800200 */
[----:B------:R-:W-:Y:S02]  /*2940*/  IMAD.MOV.U32 R16, RZ, RZ, R18 ;  /* 0x000000ffff107224 */ /* 0x000fe400078e0012 */
[----:B------:R-:W-:Y:S01]  /*2950*/  ISETP.GT.AND P0, PT, R8, R3, PT ;  /* 0x000000030800720c */ /* 0x000fe20003f04270 */
[----:B------:R1:W1:Y:S01]  /*2960*/  SHFL.DOWN PT, R7, R5, 0x8, R3 ;  /* 0x0900000005077989 */ /* 0x00026200000e0003 */
[----:B------:R-:W-:Y:S02]  /*2970*/  IMAD.MOV.U32 R8, RZ, RZ, R14 ;  /* 0x000000ffff087224 */ /* 0x000fe400078e000e */
[----:B--2---:R-:W-:Y:S01]  /*2980*/  IMAD.MOV.U32 R12, RZ, RZ, R4 ;  /* 0x000000ffff0c7224 */ /* 0x004fe200078e0004 */
[----:B0-----:R0:W2:Y:S01]  /*2990*/  SHFL.DOWN PT, R11, R14, 0x8, R3 ;  /* 0x090000000e0b7989 */ /* 0x0010a200000e0003 */
[----:B----4-:R-:W-:-:S03]  /*29a0*/  IMAD.MOV.U32 R13, RZ, RZ, R5 ;  /* 0x000000ffff0d7224 */ /* 0x010fc600078e0005 */
[----:B---3--:R0:W3:Y:S04]  /*29b0*/  SHFL.DOWN PT, R15, R18, 0x8, R3 ;  /* 0x09000000120f7989 */ /* 0x0080e800000e0003 */
[----:B------:R-:W-:Y:S05]  /*29c0*/  @P0 BRA `(.L_x_169) ;  /* 0x0000000000500947 */ /* 0x000fea0003800000 */
[----:B-1----:R-:W-:Y:S01]  /*29d0*/  DSETP.GEU.AND P0, PT, |R4|, |R6|, PT ;  /* 0x400000060400722a */ /* 0x002fe20003f0e200 */
[----:B--2---:R-:W-:Y:S02]  /*29e0*/  IMAD.MOV.U32 R8, RZ, RZ, R11 ;  /* 0x000000ffff087224 */ /* 0x004fe400078e000b */
        /* <DEDUP_REMOVED lines=18> */
.L_x_169:
[----:B------:R-:W-:Y:S05]  /*2b10*/  BSYNC.RECONVERGENT B1 ;  /* 0x0000000000017941 */ /* 0x000fea0003800200 */
.L_x_168:
[----:B-1----:R-:W-:Y:S01]  /*2b20*/  VIADD R4, R2, 0x10 ;  /* 0x0000001002047836 */ /* 0x002fe20000000000 */
[----:B0-----:R0:W1:Y:S01]  /*2b30*/  SHFL.DOWN PT, R14, R12, 0x10, R3 ;  /* 0x0a0000000c0e7989 */ /* 0x00106200000e0003 */
[----:B------:R-:W-:Y:S01]  /*2b40*/  BSSY.RECONVERGENT B1, `(.L_x_170) ;  /* 0x000001e000017945 */ /* 0x000fe20003800200 */
[----:B------:R-:W-:Y:S02]  /*2b50*/  IMAD.MOV.U32 R5, RZ, RZ, R16 ;  /* 0x000000ffff057224 */ /* 0x000fe400078e0010 */
[----:B------:R-:W-:Y:S01]  /*2b60*/  ISETP.GT.AND P0, PT, R4, R3, PT ;  /* 0x000000030400720c */ /* 0x000fe20003f04270 */
[----:B---3--:R0:W3:Y:S01]  /*2b70*/  SHFL.DOWN PT, R15, R13, 0x10, R3 ;  /* 0x0a0000000d0f7989 */ /* 0x0080e200000e0003 */
[----:B------:R-:W-:Y:S02]  /*2b80*/  IMAD.MOV.U32 R4, RZ, RZ, R8 ;  /* 0x000000ffff047224 */ /* 0x000fe400078e0008 */
[----:B------:R-:W-:Y:S01]  /*2b90*/  IMAD.MOV.U32 R6, RZ, RZ, R12 ;  /* 0x000000ffff067224 */ /* 0x000fe200078e000c */
[----:B--2---:R0:W2:Y:S01]  /*2ba0*/  SHFL.DOWN PT, R11, R8, 0x10, R3 ;  /* 0x0a000000080b7989 */ /* 0x0040a200000e0003 */
[----:B------:R-:W-:-:S03]  /*2bb0*/  IMAD.MOV.U32 R7, RZ, RZ, R13 ;  /* 0x000000ffff077224 */ /* 0x000fc600078e000d */
[----:B------:R0:W4:Y:S04]  /*2bc0*/  SHFL.DOWN PT, R17, R16, 0x10, R3 ;  /* 0x0a00000010117989 */ /* 0x00012800000e0003 */
[----:B------:R-:W-:Y:S05]  /*2bd0*/  @P0 BRA `(.L_x_171) ;  /* 0x0000000000500947 */ /* 0x000fea0003800000 */
[----:B-1-3--:R-:W-:Y:S01]  /*2be0*/  DSETP.GEU.AND P0, PT, |R12|, |R14|, PT ;  /* 0x4000000e0c00722a */ /* 0x00afe20003f0e200 */
        /* <DEDUP_REMOVED lines=19> */
.L_x_171:
[----:B------:R-:W-:Y:S05]  /*2d20*/  BSYNC.RECONVERGENT B1 ;  /* 0x0000000000017941 */ /* 0x000fea0003800200 */
.L_x_170:
[----:B------:R-:W-:Y:S01]  /*2d30*/  ISETP.NE.AND P0, PT, R2, RZ, PT ;  /* 0x000000ff0200720c */ /* 0x000fe20003f05270 */
[----:B------:R-:W-:-:S12]  /*2d40*/  BSSY.RECONVERGENT B1, `(.L_x_172) ;  /* 0x000000a000017945 */ /* 0x000fd80003800200 */
[----:B------:R-:W-:Y:S05]  /*2d50*/  @P0 BRA `(.L_x_173) ;  /* 0x0000000000200947 */ /* 0x000fea0003800000 */
[----:B0-----:R-:W0:Y:S01]  /*2d60*/  S2R R8, SR_CgaCtaId ;  /* 0x0000000000087919 */ /* 0x001e220000008800 */
[----:B------:R-:W-:Y:S02]  /*2d70*/  MOV R3, 0x400 ;  /* 0x0000040000037802 */ /* 0x000fe40000000f00 */
[----:B------:R-:W-:-:S04]  /*2d80*/  SHF.R.U32.HI R2, RZ, 0x1, R10 ;  /* 0x00000001ff027819 */ /* 0x000fc8000001160a */
[----:B------:R-:W-:Y:S02]  /*2d90*/  LOP3.LUT R2, R2, 0x1f0, RZ, 0xc0, !PT ;  /* 0x000001f002027812 */ /* 0x000fe400078ec0ff */
[----:B0-----:R-:W-:-:S05]  /*2da0*/  LEA R3, R8, R3, 0x18 ;  /* 0x0000000308037211 */ /* 0x001fca00078ec0ff */
[----:B------:R-:W-:-:S05]  /*2db0*/  IMAD.IADD R3, R2, 0x1, R3 ;  /* 0x0000000102037824 */ /* 0x000fca00078e0203 */
[----:B------:R0:W-:Y:S04]  /*2dc0*/  STS.64 [R3+0x10], R4 ;  /* 0x0000100403007388 */ /* 0x0001e80000000a00 */
[----:B------:R0:W-:Y:S02]  /*2dd0*/  STS.64 [R3+0x8], R6 ;  /* 0x0000080603007388 */ /* 0x0001e40000000a00 */
.L_x_173:
[----:B------:R-:W-:Y:S05]  /*2de0*/  BSYNC.RECONVERGENT B1 ;  /* 0x0000000000017941 */ /* 0x000fea0003800200 */
.L_x_172:
[----:B------:R-:W-:Y:S01]  /*2df0*/  BAR.SYNC.DEFER_BLOCKING 0x0 ;  /* 0x0000000000007b1d */ /* 0x000fe20000010000 */
[----:B------:R-:W-:-:S13]  /*2e00*/  ISETP.NE.AND P1, PT, R10, RZ, PT ;  /* 0x000000ff0a00720c */ /* 0x000fda0003f25270 */
[----:B------:R-:W-:Y:S05]  /*2e10*/  @P1 BRA `(.L_x_149) ;  /* 0x0000003800a81947 */ /* 0x000fea0003800000 */
[----:B------:R-:W-:Y:S01]  /*2e20*/  ISETP.GE.AND P0, PT, R9, 0x21, PT ;  /* 0x000000210900780c */ /* 0x000fe20003f06270 */
[----:B0-----:R-:W-:Y:S02]  /*2e30*/  IMAD.MOV.U32 R13, RZ, RZ, R4 ;  /* 0x000000ffff0d7224 */ /* 0x001fe400078e0004 */
[----:B------:R-:W-:Y:S02]  /*2e40*/  IMAD.MOV.U32 R8, RZ, RZ, R5 ;  /* 0x000000ffff087224 */ /* 0x000fe400078e0005 */
[----:B------:R-:W-:Y:S02]  /*2e50*/  IMAD.MOV.U32 R2, RZ, RZ, R6 ;  /* 0x000000ffff027224 */ /* 0x000fe400078e0006 */
[----:B------:R-:W-:-:S06]  /*2e60*/  IMAD.MOV.U32 R3, RZ, RZ, R7 ;  /* 0x000000ffff037224 */ /* 0x000fcc00078e0007 */
[----:B------:R-:W-:Y:S05]  /*2e70*/  @!P0 BRA `(.L_x_174) ;  /* 0x00000000006c8947 */ /* 0x000fea0003800000 */
[----:B------:R-:W0:Y:S01]  /*2e80*/  S2UR UR5, SR_CgaCtaId ;  /* 0x00000000000579c3 */ /* 0x000e220000008800 */
[----:B------:R-:W-:Y:S01]  /*2e90*/  UMOV UR4, 0x400 ;  /* 0x0000040000047882 */ /* 0x000fe20000000000 */
[----:B------:R-:W-:Y:S01]  /*2ea0*/  BSSY.RECONVERGENT B1, `(.L_x_174) ;  /* 0x0000018000017945 */ /* 0x000fe20003800200 */
[----:B0-----:R-:W-:-:S09]  /*2eb0*/  ULEA UR4, UR5, UR4, 0x18 ;  /* 0x0000000405047291 */ /* 0x001fd2000f8ec0ff */
[----:B--2---:R-:W0:Y:S04]  /*2ec0*/  LDS.64 R10, [UR4+0x18] ;  /* 0x00001804ff0a7984 */ /* 0x004e280008000a00 */
[----:B-1-3--:R-:W1:Y:S01]  /*2ed0*/  LDS.64 R14, [UR4+0x20] ;  /* 0x00002004ff0e7984 */ /* 0x00ae620008000a00 */
[----:B0-----:R-:W-:Y:S01]  /*2ee0*/  DSETP.GEU.AND P0, PT, |R6|, |R10|, PT ;  /* 0x4000000a0600722a */ /* 0x001fe20003f0e200 */
[----:B------:R-:W-:Y:S02]  /*2ef0*/  IMAD.MOV.U32 R2, RZ, RZ, R10 ;  /* 0x000000ffff027224 */ /* 0x000fe400078e000a */
[----:B------:R-:W-:Y:S02]  /*2f00*/  IMAD.MOV.U32 R3, RZ, RZ, R11 ;  /* 0x000000ffff037224 */ /* 0x000fe400078e000b */
[----:B-1----:R-:W-:-:S02]  /*2f10*/  IMAD.MOV.U32 R13, RZ, RZ, R14 ;  /* 0x000000ffff0d7224 */ /* 0x002fc400078e000e */
[----:B------:R-:W-:-:S07]  /*2f20*/  IMAD.MOV.U32 R8, RZ, RZ, R15 ;  /* 0x000000ffff087224 */ /* 0x000fce00078e000f */
[----:B------:R-:W-:Y:S05]  /*2f30*/  @!P0 BRA `(.L_x_175) ;  /* 0x0000000000388947 */ /* 0x000fea0003800000 */
        /* <DEDUP_REMOVED lines=14> */
.L_x_175:
[----:B------:R-:W-:Y:S05]  /*3020*/  BSYNC.RECONVERGENT B1 ;  /* 0x0000000000017941 */ /* 0x000fea0003800200 */
.L_x_174:
[----:B------:R-:W-:Y:S01]  /*3030*/  ISETP.GE.AND P0, PT, R9, 0x41, PT ;  /* 0x000000410900780c */ /* 0x000fe20003f06270 */
[----:B--2---:R-:W-:Y:S02]  /*3040*/  IMAD.MOV.U32 R11, RZ, RZ, R13 ;  /* 0x000000ffff0b7224 */ /* 0x004fe400078e000d */
        /* <DEDUP_REMOVED lines=8> */
[----:B------:R-:W0:Y:S04]  /*30d0*/  LDS.64 R6, [UR4+0x28] ;  /* 0x00002804ff067984 */ /* 0x000e280008000a00 */
        /* <DEDUP_REMOVED lines=21> */
.L_x_177:
[----:B------:R-:W-:Y:S05]  /*3230*/  BSYNC.RECONVERGENT B1 ;  /* 0x0000000000017941 */ /* 0x000fea0003800200 */
.L_x_176:
[----:B------:R-:W-:Y:S01]  /*3240*/  ISETP.GE.AND P0, PT, R9, 0x61, PT ;  /* 0x000000610900780c */ /* 0x000fe20003f06270 */
[----:B------:R-:W-:Y:S02]  /*3250*/  IMAD.MOV.U32 R13, RZ, RZ, R11 ;  /* 0x000000ffff0d7224 */ /* 0x000fe400078e000b */
        /* <DEDUP_REMOVED lines=30> */
.L_x_179:
[----:B------:R-:W-:Y:S05]  /*3440*/  BSYNC.RECONVERGENT B1 ;  /* 0x0000000000017941 */ /* 0x000fea0003800200 */
.L_x_178:
        /* <DEDUP_REMOVED lines=32> */
.L_x_181:
[----:B------:R-:W-:Y:S05]  /*3650*/  BSYNC.RECONVERGENT B1 ;  /* 0x0000000000017941 */ /* 0x000fea0003800200 */
.L_x_180:
        /* <DEDUP_REMOVED lines=32> */
.L_x_183:
[----:B------:R-:W-:Y:S05]  /*3860*/  BSYNC.RECONVERGENT B1 ;  /* 0x0000000000017941 */ /* 0x000fea0003800200 */
.L_x_182:
        /* <DEDUP_REMOVED lines=32> */
.L_x_185:
[----:B------:R-:W-:Y:S05]  /*3a70*/  BSYNC.RECONVERGENT B1 ;  /* 0x0000000000017941 */ /* 0x000fea0003800200 */
.L_x_184:
[----:B------:R-:W-:Y:S01]  /*3a80*/  ISETP.GE.AND P0, PT, R9, 0xe1, PT ;  /* 0x000000e10900780c */ /* 0x000fe20003f06270 */
[----:B------:R-:W-:Y:S01]  /*3a90*/  IMAD.MOV.U32 R5, RZ, RZ, R10 ;  /* 0x000000ffff057224 */ /* 0x000fe200078e000a */
[----:B------:R-:W-:Y:S01]  /*3aa0*/  MOV R4, R11 ;  /* 0x0000000b00047202 */ /* 0x000fe20000000f00 */
[----:B------:R-:W-:Y:S02]  /*3ab0*/  IMAD.MOV.U32 R6, RZ, RZ, R2 ;  /* 0x000000ffff067224 */ /* 0x000fe400078e0002 */
[----:B------:R-:W-:-:S08]  /*3ac0*/  IMAD.MOV.U32 R7, RZ, RZ, R3 ;  /* 0x000000ffff077224 */ /* 0x000fd000078e0003 */
[----:B------:R-:W-:Y:S05]  /*3ad0*/  @!P0 BRA `(.L_x_149) ;  /* 0x0000002c00788947 */ /* 0x000fea0003800000 */
[----:B------:R-:W0:Y:S01]  /*3ae0*/  S2UR UR5, SR_CgaCtaId ;  /* 0x00000000000579c3 */ /* 0x000e220000008800 */
[----:B------:R-:W-:Y:S02]  /*3af0*/  UMOV UR4, 0x400 ;  /* 0x0000040000047882 */ /* 0x000fe40000000000 */
[----:B0-----:R-:W-:-:S09]  /*3b00*/  ULEA UR4, UR5, UR4, 0x18 ;  /* 0x0000000405047291 */ /* 0x001fd2000f8ec0ff */
[----:B------:R-:W0:Y:S04]  /*3b10*/  LDS.64 R8, [UR4+0x78] ;  /* 0x00007804ff087984 */ /* 0x000e280008000a00 */
[----:B------:R-:W2:Y:S01]  /*3b20*/  LDS.64 R12, [UR4+0x80] ;  /* 0x00008004ff0c7984 */ /* 0x000ea20008000a00 */
[----:B0-----:R-:W-:Y:S01]  /*3b30*/  DSETP.GEU.AND P0, PT, |R2|, |R8|, PT ;  /* 0x400000080200722a */ /* 0x001fe20003f0e200 */
        /* <DEDUP_REMOVED lines=20> */
.L_x_117:
[----:B------:R-:W0:Y:S01]  /*3c80*/  S2R R3, SR_TID.X ;  /* 0x0000000000037919 */ /* 0x000e220000002100 */
[----:B------:R-:W1:Y:S02]  /*3c90*/  LDCU.128 UR12, c[0x0][0x380] ;  /* 0x00007000ff0c77ac */ /* 0x000e640008000c00 */
[----:B-1----:R-:W-:Y:S02]  /*3ca0*/  IMAD.U32 R2, RZ, RZ, UR12 ;  /* 0x0000000cff027e24 */ /* 0x002fe4000f8e00ff */
[----:B------:R-:W-:Y:S01]  /*3cb0*/  IMAD.U32 R4, RZ, RZ, UR13 ;  /* 0x0000000dff047e24 */ /* 0x000fe2000f8e00ff */
[----:B0-----:R-:W-:-:S05]  /*3cc0*/  IADD3 R5, P0, PT, R8, R3, RZ ;  /* 0x0000000308057210 */ /* 0x001fca0007f1e0ff */
[----:B------:R-:W-:Y:S01]  /*3cd0*/  IMAD.X R6, RZ, RZ, RZ, P0 ;  /* 0x000000ffff067224 */ /* 0x000fe200000e06ff */
[----:B------:R-:W-:-:S04]  /*3ce0*/  LEA R20, P0, R5, R2, 0x3 ;  /* 0x0000000205147211 */ /* 0x000fc800078018ff */
[----:B------:R-:W-:-:S05]  /*3cf0*/  LEA.HI.X R21, R5, R4, R6, 0x3, P0 ;  /* 0x0000000405157211 */ /* 0x000fca00000f1c06 */
[----:B------:R-:W2:Y:S04]  /*3d00*/  LDG.E.64 R6, desc[UR10][R20.64] ;  /* 0x0000000a14067981 */ /* 0x000ea8000c1e1b00 */
[----:B------:R-:W2:Y:S04]  /*3d10*/  LDG.E.64 R14, desc[UR10][R20.64+0x800] ;  /* 0x0008000a140e7981 */ /* 0x000ea8000c1e1b00 */
[----:B------:R-:W3:Y:S04]  /*3d20*/  LDG.E.64 R18, desc[UR10][R20.64+0x1000] ;  /* 0x0010000a14127981 */ /* 0x000ee8000c1e1b00 */
[----:B------:R-:W4:Y:S04]  /*3d30*/  LDG.E.64 R12, desc[UR10][R20.64+0x1800] ;  /* 0x0018000a140c7981 */ /* 0x000f28000c1e1b00 */
[----:B------:R-:W5:Y:S01]  /*3d40*/  LDG.E.64 R10, desc[UR10][R20.64+0x2000] ;  /* 0x0020000a140a7981 */ /* 0x000f62000c1e1b00 */
[----:B------:R-:W-:Y:S01]  /*3d50*/  IMAD.U32 R5, RZ, RZ, UR14 ;  /* 0x0000000eff057e24 */ /* 0x000fe2000f8e00ff */
[----:B------:R-:W-:Y:S01]  /*3d60*/  LOP3.LUT R9, R3, 0x400, RZ, 0xfc, !PT ;  /* 0x0000040003097812 */ /* 0x000fe200078efcff */
[----:B------:R-:W-:Y:S01]  /*3d70*/  BSSY.RECONVERGENT B1, `(.L_x_186) ;  /* 0x0000020000017945 */ /* 0x000fe20003800200 */
[----:B------:R-:W-:-:S04]  /*3d80*/  ISETP.LE.U32.AND P0, PT, R25, UR6, PT ;  /* 0x0000000619007c0c */ /* 0x000fc8000bf03070 */
[----:B------:R-:W-:Y:S01]  /*3d90*/  ISETP.GE.U32.AND.EX P0, PT, RZ, R16, PT, P0 ;  /* 0x00000010ff00720c */ /* 0x000fe20003f06100 */
[----:B--2---:R-:W-:-:S06]  /*3da0*/  DSETP.GEU.AND P2, PT, |R6|, |R14|, PT ;  /* 0x4000000e0600722a */ /* 0x004fcc0003f4e200 */
[----:B------:R-:W-:Y:S02]  /*3db0*/  FSEL R6, R6, R14, P2 ;  /* 0x0000000e06067208 */ /* 0x000fe40001000000 */
[----:B------:R-:W-:-:S06]  /*3dc0*/  FSEL R7, R7, R15, P2 ;  /* 0x0000000f07077208 */ /* 0x000fcc0001000000 */
[----:B---3--:R-:W-:-:S06]  /*3dd0*/  DSETP.GEU.AND P3, PT, |R6|, |R18|, PT ;  /* 0x400000120600722a */ /* 0x008fcc0003f6e200 */
[----:B------:R-:W-:Y:S01]  /*3de0*/  FSEL R14, R6, R18, P3 ;  /* 0x00000012060e7208 */ /* 0x000fe20001800000 */
[----:B------:R-:W-:Y:S01]  /*3df0*/  IMAD.U32 R6, RZ, RZ, UR15 ;  /* 0x0000000fff067e24 */ /* 0x000fe2000f8e00ff */
[----:B------:R-:W-:Y:S01]  /*3e00*/  FSEL R15, R7, R19, P3 ;  /* 0x00000013070f7208 */ /* 0x000fe20001800000 */
[----:B------:R-:W-:-:S05]  /*3e10*/  VIADD R18, R3, 0x100 ;  /* 0x0000010003127836 */ /* 0x000fca0000000000 */
[----:B----4-:R-:W-:-:S06]  /*3e20*/  DSETP.GEU.AND P1, PT, |R14|, |R12|, PT ;  /* 0x4000000c0e00722a */ /* 0x010fcc0003f2e200 */
[----:B------:R-:W-:Y:S01]  /*3e30*/  FSEL R12, R14, R12, P1 ;  /* 0x0000000c0e0c7208 */ /* 0x000fe20000800000 */
[----:B------:R-:W-:Y:S01]  /*3e40*/  VIADD R14, R3, 0x200 ;  /* 0x00000200030e7836 */ /* 0x000fe20000000000 */
[----:B------:R-:W-:Y:S02]  /*3e50*/  FSEL R13, R15, R13, P1 ;  /* 0x0000000d0f0d7208 */ /* 0x000fe40000800000 */
[----:B------:R-:W-:Y:S02]  /*3e60*/  IADD3 R15, P5, PT, R8, R5, RZ ;  /* 0x00000005080f7210 */ /* 0x000fe40007fbe0ff */
[----:B------:R-:W-:Y:S02]  /*3e70*/  @P3 SEL R14, R3, R18, P2 ;  /* 0x00000012030e3207 */ /* 0x000fe40001000000 */
[----:B-----5:R-:W-:Y:S01]  /*3e80*/  DSETP.GEU.AND P4, PT, |R12|, |R10|, PT ;  /* 0x4000000a0c00722a */ /* 0x020fe20003f8e200 */
[----:B------:R-:W-:Y:S01]  /*3e90*/  IMAD.X R17, RZ, RZ, R6, P5 ;  /* 0x000000ffff117224 */ /* 0x000fe200028e0606 */
[----:B------:R-:W-:Y:S01]  /*3ea0*/  IADD3 R7, P5, PT, R9, R15, RZ ;  /* 0x0000000f09077210 */ /* 0x000fe20007fbe0ff */
[----:B------:R-:W-:-:S04]  /*3eb0*/  @!P1 VIADD R14, R3, 0x300 ;  /* 0x00000300030e9836 */ /* 0x000fc80000000000 */
[----:B------:R-:W-:-:S07]  /*3ec0*/  IMAD.X R8, RZ, RZ, R17, P5 ;  /* 0x000000ffff087224 */ /* 0x000fce00028e0611 */
[----:B------:R-:W-:Y:S05]  /*3ed0*/  @!P4 BRA `(.L_x_187) ;  /* 0x000000000024c947 */ /* 0x000fea0003800000 */
[C---:B------:R-:W-:Y:S02]  /*3ee0*/  ISETP.GE.U32.AND P1, PT, R14.reuse, R9, PT ;  /* 0x000000090e00720c */ /* 0x040fe40003f26070 */
[----:B------:R-:W-:Y:S02]  /*3ef0*/  IADD3 R14, P2, PT, R14, R15, RZ ;  /* 0x0000000f0e0e7210 */ /* 0x000fe40007f5e0ff */
[----:B------:R-:W-:-:S03]  /*3f00*/  ISETP.GE.U32.AND.EX P1, PT, RZ, RZ, PT, P1 ;  /* 0x000000ffff00720c */ /* 0x000fc60003f26110 */
[----:B------:R-:W-:-:S10]  /*3f10*/  IMAD.X R9, RZ, RZ, R17, P2 ;  /* 0x000000ffff097224 */ /* 0x000fd400010e0611 */
[----:B------:R-:W-:-:S06]  /*3f20*/  DSETP.LT.OR P1, PT, |R10|, |R12|, !P1 ;  /* 0x4000000c0a00722a */ /* 0x000fcc0004f21600 */
[----:B------:R-:W-:Y:S02]  /*3f30*/  FSEL R10, R12, R10, P1 ;  /* 0x0000000a0c0a7208 */ /* 0x000fe40000800000 */
[----:B------:R-:W-:Y:S02]  /*3f40*/  FSEL R11, R13, R11, P1 ;  /* 0x0000000b0d0b7208 */ /* 0x000fe40000800000 */
[----:B------:R-:W-:Y:S02]  /*3f50*/  SEL R7, R14, R7, P1 ;  /* 0x000000070e077207 */ /* 0x000fe40000800000 */
[----:B------:R-:W-:-:S07]  /*3f60*/  SEL R8, R9, R8, P1 ;  /* 0x0000000809087207 */ /* 0x000fce0000800000 */
.L_x_187:
[----:B------:R-:W-:Y:S05]  /*3f70*/  BSYNC.RECONVERGENT B1 ;  /* 0x0000000000017941 */ /* 0x000fea0003800200 */
.L_x_186:
[----:B------:R-:W-:Y:S05]  /*3f80*/  @P0 BRA `(.L_x_188) ;  /* 0x0000001400000947 */ /* 0x000fea0003800000 */
[----:B------:R-:W0:Y:S01]  /*3f90*/  LDCU.64 UR8, c[0x0][0x3e8] ;  /* 0x00007d00ff0877ac */ /* 0x000e220008000a00 */
[----:B------:R-:W-:Y:S01]  /*3fa0*/  ISETP.NE.AND P0, PT, R3, RZ, PT ;  /* 0x000000ff0300720c */ /* 0x000fe20003f05270 */
[----:B------:R-:W-:Y:S01]  /*3fb0*/  BSSY.RECONVERGENT B1, `(.L_x_189) ;  /* 0x0000012000017945 */ /* 0x000fe20003800200 */
[----:B------:R-:W-:Y:S01]  /*3fc0*/  UMOV UR4, 0x8 ;  /* 0x0000000800047882 */ /* 0x000fe20000000000 */
[----:B------:R-:W-:Y:S02]  /*3fd0*/  UMOV UR5, 0x0 ;  /* 0x0000000000057882 */ /* 0x000fe40000000000 */
[----:B0-----:R-:W-:-:S04]  /*3fe0*/  UIMAD.WIDE.U32 UR4, UR8, 0x1, UR4 ;  /* 0x00000001080478a5 */ /* 0x001fc8000f8e0004 */
[----:B------:R-:W-:Y:S02]  /*3ff0*/  UIADD3 UR7, UPT, UPT, UR5, UR9, URZ ;  /* 0x0000000905077290 */ /* 0x000fe4000fffe0ff */
[----:B------:R-:W-:Y:S02]  /*4000*/  IMAD.U32 R13, RZ, RZ, UR5 ;  /* 0x00000005ff0d7e24 */ /* 0x000fe4000f8e00ff */
[----:B------:R-:W-:Y:S02]  /*4010*/  IMAD.U32 R12, RZ, RZ, UR4 ;  /* 0x00000004ff0c7e24 */ /* 0x000fe4000f8e00ff */
[----:B------:R-:W-:Y:S01]  /*4020*/  IMAD.U32 R13, RZ, RZ, UR7 ;  /* 0x00000007ff0d7e24 */ /* 0x000fe2000f8e00ff */
[----:B------:R-:W-:Y:S06]  /*4030*/  @P0 BRA `(.L_x_190) ;  /* 0x0000000000240947 */ /* 0x000fec0003800000 */
[----:B------:R-:W-:Y:S02]  /*4040*/  IMAD.MOV.U32 R18, RZ, RZ, 0x500 ;  /* 0x00000500ff127424 */ /* 0x000fe400078e00ff */
[----:B------:R-:W-:-:S05]  /*4050*/  IMAD.MOV.U32 R19, RZ, RZ, 0x0 ;  /* 0x00000000ff137424 */ /* 0x000fca00078e00ff */
[----:B------:R-:W2:Y:S01]  /*4060*/  ATOMG.E.ADD.64.STRONG.GPU PT, R14, desc[UR10][R12.64], R18 ;  /* 0x800000120c0e79a8 */ /* 0x000ea200081ef50a */
[----:B------:R-:W0:Y:S01]  /*4070*/  S2UR UR5, SR_CgaCtaId ;  /* 0x00000000000579c3 */ /* 0x000e220000008800 */
[----:B------:R-:W-:Y:S02]  /*4080*/  UMOV UR4, 0x400 ;  /* 0x0000040000047882 */ /* 0x000fe40000000000 */
[----:B0-----:R-:W-:Y:S01]  /*4090*/  ULEA UR4, UR5, UR4, 0x18 ;  /* 0x0000000405047291 */ /* 0x001fe2000f8ec0ff */
[----:B--2---:R-:W-:-:S05]  /*40a0*/  IADD3 R14, P0, PT, R14, UR6, RZ ;  /* 0x000000060e0e7c10 */ /* 0x004fca000ff1e0ff */
[----:B------:R-:W-:-:S05]  /*40b0*/  IMAD.X R15, RZ, RZ, R15, P0 ;  /* 0x000000ffff0f7224 */ /* 0x000fca00000e060f */
[----:B------:R0:W-:Y:S03]  /*40c0*/  STS.64 [UR4+0x98], R14 ;  /* 0x0000980eff007988 */ /* 0x0001e60008000a04 */
.L_x_190:
[----:B------:R-:W-:Y:S05]  /*40d0*/  BSYNC.RECONVERGENT B1 ;  /* 0x0000000000017941 */ /* 0x000fea0003800200 */
.L_x_189:
[----:B------:R-:W1:Y:S08]  /*40e0*/  S2UR UR5, SR_CgaCtaId ;  /* 0x00000000000579c3 */ /* 0x000e700000008800 */
[----:B------:R-:W-:Y:S06]  /*40f0*/  BAR.SYNC.DEFER_BLOCKING 0x0 ;  /* 0x0000000000007b1d */ /* 0x000fec0000010000 */
[----:B------:R-:W-:-:S02]  /*4100*/  UMOV UR4, 0x400 ;  /* 0x0000040000047882 */ /* 0x000fc40000000000 */
[----:B-1----:R-:W-:-:S06]  /*4110*/  ULEA UR4, UR5, UR4, 0x18 ;  /* 0x0000000405047291 */ /* 0x002fcc000f8ec0ff */
[----:B------:R-:W-:-:S05]  /*4120*/  IMAD.U32 R9, RZ, RZ, UR4 ;  /* 0x00000004ff097e24 */ /* 0x000fca000f8e00ff */
[----:B------:R-:W0:Y:S02]  /*4130*/  LDS.64 R18, [R9+0x98] ;  /* 0x0000980009127984 */ /* 0x000e240000000a00 */
[----:B0-----:R-:W-:-:S04]  /*4140*/  IADD3 R14, P1, PT, R18, 0x500, RZ ;  /* 0x00000500120e7810 */ /* 0x001fc80007f3e0ff */
[----:B------:R-:W-:Y:S01]  /*4150*/  ISETP.GT.U32.AND P0, PT, R14, R25, PT ;  /* 0x000000190e00720c */ /* 0x000fe20003f04070 */
[----:B------:R-:W-:-:S05]  /*4160*/  IMAD.X R15, RZ, RZ, R19, P1 ;  /* 0x000000ffff0f7224 */ /* 0x000fca00008e0613 */
[----:B------:R-:W-:-:S13]  /*4170*/  ISETP.GT.AND.EX P0, PT, R15, R16, PT, P0 ;  /* 0x000000100f00720c */ /* 0x000fda0003f04300 */
[----:B------:R-:W-:Y:S05]  /*4180*/  @P0 BRA `(.L_x_191) ;  /* 0x0000000400b40947 */ /* 0x000fea0003800000 */
[----:B------:R-:W-:Y:S01]  /*4190*/  BSSY.RECONVERGENT B1, `(.L_x_191) ;  /* 0x000006c000017945 */ /* 0x000fe20003800200 */
[----:B------:R-:W-:Y:S01]  /*41a0*/  IMAD.MOV.U32 R20, RZ, RZ, R10 ;  /* 0x000000ffff147224 */ /* 0x000fe200078e000a */
[----:B------:R-:W0:Y:S01]  /*41b0*/  LDCU.64 UR8, c[0x0][0x398] ;  /* 0x00007300ff0877ac */ /* 0x000e220008000a00 */
[----:B------:R-:W-:Y:S02]  /*41c0*/  IMAD.MOV.U32 R21, RZ, RZ, R11 ;  /* 0x000000ffff157224 */ /* 0x000fe400078e000b */
[----:B------:R-:W-:Y:S01]  /*41d0*/  IMAD.MOV.U32 R15, RZ, RZ, R7 ;  /* 0x000000ffff0f7224 */ /* 0x000fe200078e0007 */
[----:B------:R-:W1:Y:S01]  /*41e0*/  LDCU.128 UR12, c[0x0][0x380] ;  /* 0x00007000ff0c77ac */ /* 0x000e620008000c00 */
[----:B------:R-:W-:-:S07]  /*41f0*/  IMAD.MOV.U32 R14, RZ, RZ, R8 ;  /* 0x000000ffff0e7224 */ /* 0x000fce00078e0008 */
.L_x_194:
[----:B------:R-:W-:Y:S01]  /*4200*/  IADD3 R7, P0, PT, R3, R18, RZ ;  /* 0x0000001203077210 */ /* 0x000fe20007f1e0ff */
[----:B-1----:R-:W-:Y:S02]  /*4210*/  IMAD.U32 R2, RZ, RZ, UR12 ;  /* 0x0000000cff027e24 */ /* 0x002fe4000f8e00ff */
[----:B------:R-:W-:Y:S02]  /*4220*/  IMAD.U32 R4, RZ, RZ, UR13 ;  /* 0x0000000dff047e24 */ /* 0x000fe4000f8e00ff */
[----:B------:R-:W-:Y:S01]  /*4230*/  IMAD.X R25, RZ, RZ, R19, P0 ;  /* 0x000000ffff197224 */ /* 0x000fe200000e0613 */
[----:B------:R-:W-:-:S04]  /*4240*/  LEA R10, P0, R7, R2, 0x3 ;  /* 0x00000002070a7211 */ /* 0x000fc800078018ff */
[----:B------:R-:W-:-:S05]  /*4250*/  LEA.HI.X R11, R7, R4, R25, 0x3, P0 ;  /* 0x00000004070b7211 */ /* 0x000fca00000f1c19 */
[----:B------:R-:W2:Y:S04]  /*4260*/  LDG.E.64 R16, desc[UR10][R10.64] ;  /* 0x0000000a0a107981 */ /* 0x000ea8000c1e1b00 */
[----:B------:R-:W3:Y:S01]  /*4270*/  LDG.E.64 R18, desc[UR10][R10.64+0x800] ;  /* 0x0008000a0a127981 */ /* 0x000ee2000c1e1b00 */
[----:B------:R-:W-:Y:S02]  /*4280*/  IMAD.U32 R5, RZ, RZ, UR14 ;  /* 0x0000000eff057e24 */ /* 0x000fe4000f8e00ff */
[----:B------:R-:W-:-:S03]  /*4290*/  IMAD.U32 R6, RZ, RZ, UR15 ;  /* 0x0000000fff067e24 */ /* 0x000fc6000f8e00ff */
[----:B------:R-:W-:-:S04]  /*42a0*/  IADD3 R24, P0, PT, R7, R5, RZ ;  /* 0x0000000507187210 */ /* 0x000fc80007f1e0ff */
[----:B------:R-:W-:Y:S01]  /*42b0*/  IADD3 R27, P3, PT, R24, 0x100, RZ ;  /* 0x00000100181b7810 */ /* 0x000fe20007f7e0ff */
[----:B------:R-:W-:-:S04]  /*42c0*/  IMAD.X R25, R25, 0x1, R6, P0 ;  /* 0x0000000119197824 */ /* 0x000fc800000e0606 */
[----:B------:R-:W-:Y:S01]  /*42d0*/  IMAD.X R26, RZ, RZ, R25, P3 ;  /* 0x000000ffff1a7224 */ /* 0x000fe200018e0619 */
[----:B--2---:R-:W-:-:S14]  /*42e0*/  DSETP.GEU.AND P2, PT, |R20|, |R16|, PT ;  /* 0x400000101400722a */ /* 0x004fdc0003f4e200 */
[----:B------:R-:W-:-:S04]  /*42f0*/  @P2 ISETP.GE.U32.AND P0, PT, R15, R24, PT ;  /* 0x000000180f00220c */ /* 0x000fc80003f06070 */
[----:B------:R-:W-:-:S13]  /*4300*/  @P2 ISETP.GE.AND.EX P0, PT, R14, R25, PT, P0 ;  /* 0x000000190e00220c */ /* 0x000fda0003f06300 */
[----:B------:R-:W-:-:S06]  /*4310*/  @P2 DSETP.LT.OR P0, PT, |R16|, |R20|, !P0 ;  /* 0x400000141000222a */ /* 0x000fcc0004701600 */
[----:B------:R-:W-:Y:S02]  /*4320*/  @P2 FSEL R7, R20, R16, P0 ;  /* 0x0000001014072208 */ /* 0x000fe40000000000 */
[----:B------:R-:W-:Y:S02]  /*4330*/  @P2 FSEL R20, R21, R17, P0 ;  /* 0x0000001115142208 */ /* 0x000fe40000000000 */
[C---:B------:R-:W-:Y:S01]  /*4340*/  IADD3 R21, P5, PT, R24.reuse, 0x300, RZ ;  /* 0x0000030018157810 */ /* 0x040fe20007fbe0ff */
[----:B------:R-:W-:Y:S01]  /*4350*/  @P2 IMAD.MOV.U32 R16, RZ, RZ, R7 ;  /* 0x000000ffff102224 */ /* 0x000fe200078e0007 */
[C---:B------:R-:W-:Y:S01]  /*4360*/  IADD3 R7, P6, PT, R24.reuse, 0x400, RZ ;  /* 0x0000040018077810 */ /* 0x040fe20007fde0ff */
[----:B------:R-:W-:Y:S01]  /*4370*/  @P2 IMAD.MOV.U32 R17, RZ, RZ, R20 ;  /* 0x000000ffff112224 */ /* 0x000fe200078e0014 */
[----:B------:R-:W-:Y:S01]  /*4380*/  IADD3 R20, P4, PT, R24, 0x200, RZ ;  /* 0x0000020018147810 */ /* 0x000fe20007f9e0ff */
[--C-:B------:R-:W-:Y:S01]  /*4390*/  IMAD.X R23, RZ, RZ, R25.reuse, P5 ;  /* 0x000000ffff177224 */ /* 0x100fe200028e0619 */
[----:B------:R-:W-:Y:S01]  /*43a0*/  @P2 SEL R24, R15, R24, P0 ;  /* 0x000000180f182207 */ /* 0x000fe20000000000 */
[----:B------:R-:W-:-:S02]  /*43b0*/  IMAD.X R8, RZ, RZ, R25, P6 ;  /* 0x000000ffff087224 */ /* 0x000fc400030e0619 */
[----:B------:R-:W-:Y:S01]  /*43c0*/  IMAD.X R22, RZ, RZ, R25, P4 ;  /* 0x000000ffff167224 */ /* 0x000fe200020e0619 */
[----:B------:R-:W-:Y:S01]  /*43d0*/  @P2 SEL R25, R14, R25, P0 ;  /* 0x000000190e192207 */ /* 0x000fe20000000000 */
[----:B---3--:R-:W-:Y:S01]  /*43e0*/  DSETP.GEU.AND P1, PT, |R16|, |R18|, PT ;  /* 0x400000121000722a */ /* 0x008fe20003f2e200 */
[----:B------:R-:W2:-:S13]  /*43f0*/  LDG.E.64 R14, desc[UR10][R10.64+0x1000] ;  /* 0x0010000a0a0e7981 */ /* 0x000e9a000c1e1b00 */
[----:B------:R-:W-:-:S04]  /*4400*/  @P1 ISETP.GE.U32.AND P0, PT, R24, R27, PT ;  /* 0x0000001b1800120c */ /* 0x000fc80003f06070 */
[----:B------:R-:W-:-:S13]  /*4410*/  @P1 ISETP.GE.AND.EX P0, PT, R25, R26, PT, P0 ;  /* 0x0000001a1900120c */ /* 0x000fda0003f06300 */
[----:B------:R-:W-:-:S06]  /*4420*/  @P1 DSETP.LT.OR P0, PT, |R18|, |R16|, !P0 ;  /* 0x400000101200122a */ /* 0x000fcc0004701600 */
[----:B------:R-:W-:Y:S02]  /*4430*/  @P1 FSEL R28, R16, R18, P0 ;  /* 0x00000012101c1208 */ /* 0x000fe40000000000 */
[----:B------:R-:W-:Y:S02]  /*4440*/  @P1 FSEL R29, R17, R19, P0 ;  /* 0x00000013111d1208 */ /* 0x000fe40000000000 */
[----:B------:R-:W3:Y:S01]  /*4450*/  LDG.E.64 R16, desc[UR10][R10.64+0x1800] ;  /* 0x0018000a0a107981 */ /* 0x000ee2000c1e1b00 */
[----:B------:R-:W-:Y:S02]  /*4460*/  @P1 IMAD.MOV.U32 R18, RZ, RZ, R28 ;  /* 0x000000ffff121224 */ /* 0x000fe400078e001c */
[----:B------:R-:W-:Y:S01]  /*4470*/  @P1 IMAD.MOV.U32 R19, RZ, RZ, R29 ;  /* 0x000000ffff131224 */ /* 0x000fe200078e001d */
[----:B------:R-:W-:Y:S02]  /*4480*/  @P1 SEL R27, R24, R27, P0 ;  /* 0x0000001b181b1207 */ /* 0x000fe40000000000 */
[----:B------:R-:W-:Y:S01]  /*4490*/  @P1 SEL R26, R25, R26, P0 ;  /* 0x0000001a191a1207 */ /* 0x000fe20000000000 */
[----:B------:R-:W-:Y:S01]  /*44a0*/  BSSY.RECONVERGENT B2, `(.L_x_192) ;  /* 0x000001d000027945 */ /* 0x000fe20003800200 */
[----:B------:R-:W5:Y:S01]  /*44b0*/  LDG.E.64 R10, desc[UR10][R10.64+0x2000] ;  /* 0x0020000a0a0a7981 */ /* 0x000f62000c1e1b00 */
[----:B------:R-:W-:Y:S06]  /*44c0*/  BAR.SYNC.DEFER_BLOCKING 0x0 ;  /* 0x0000000000007b1d */ /* 0x000fec0000010000 */
[----:B--2---:R-:W-:-:S14]  /*44d0*/  DSETP.GEU.AND P2, PT, |R18|, |R14|, PT ;  /* 0x4000000e1200722a */ /* 0x004fdc0003f4e200 */
[----:B------:R-:W-:-:S04]  /*44e0*/  @P2 ISETP.GE.U32.AND P0, PT, R27, R20, PT ;  /* 0x000000141b00220c */ /* 0x000fc80003f06070 */
[----:B------:R-:W-:-:S13]  /*44f0*/  @P2 ISETP.GE.AND.EX P0, PT, R26, R22, PT, P0 ;  /* 0x000000161a00220c */ /* 0x000fda0003f06300 */
[----:B------:R-:W-:-:S06]  /*4500*/  @P2 DSETP.LT.OR P0, PT, |R14|, |R18|, !P0 ;  /* 0x400000120e00222a */ /* 0x000fcc0004701600 */
[----:B------:R-:W-:Y:S02]  /*4510*/  @P2 FSEL R18, R18, R14, P0 ;  /* 0x0000000e12122208 */ /* 0x000fe40000000000 */
[----:B------:R-:W-:-:S03]  /*4520*/  @P2 FSEL R19, R19, R15, P0 ;  /* 0x0000000f13132208 */ /* 0x000fc60000000000 */
[----:B------:R-:W-:Y:S02]  /*4530*/  @P2 IMAD.MOV.U32 R14, RZ, RZ, R18 ;  /* 0x000000ffff0e2224 */ /* 0x000fe400078e0012 */
[----:B------:R-:W-:-:S06]  /*4540*/  @P2 IMAD.MOV.U32 R15, RZ, RZ, R19 ;  /* 0x000000ffff0f2224 */ /* 0x000fcc00078e0013 */
[----:B---3--:R-:W-:Y:S01]  /*4550*/  DSETP.GEU.AND P1, PT, |R14|, |R16|, PT ;  /* 0x400000100e00722a */ /* 0x008fe20003f2e200 */
[----:B------:R-:W-:Y:S02]  /*4560*/  @P2 SEL R20, R27, R20, P0 ;  /* 0x000000141b142207 */ /* 0x000fe40000000000 */
[----:B------:R-:W-:Y:S02]  /*4570*/  @P2 SEL R22, R26, R22, P0 ;  /* 0x000000161a162207 */ /* 0x000fe40000000000 */
[----:B------:R-:W-:-:S09]  /*4580*/  ISETP.NE.AND P2, PT, R3, RZ, PT ;  /* 0x000000ff0300720c */ /* 0x000fd20003f45270 */
[----:B------:R-:W-:-:S04]  /*4590*/  @P1 ISETP.GE.U32.AND P0, PT, R20, R21, PT ;  /* 0x000000151400120c */ /* 0x000fc80003f06070 */
[----:B------:R-:W-:-:S13]  /*45a0*/  @P1 ISETP.GE.AND.EX P0, PT, R22, R23, PT, P0 ;  /* 0x000000171600120c */ /* 0x000fda0003f06300 */
[----:B------:R-:W-:Y:S01]  /*45b0*/  @P1 DSETP.LT.OR P0, PT, |R16|, |R14|, !P0 ;  /* 0x4000000e1000122a */ /* 0x000fe20004701600 */
[----:B------:R-:W-:-:S13]  /*45c0*/  @P2 BRA `(.L_x_193) ;  /* 0x0000000000282947 */ /* 0x000fda0003800000 */
[----:B------:R-:W-:Y:S02]  /*45d0*/  IMAD.MOV.U32 R24, RZ, RZ, 0x500 ;  /* 0x00000500ff187424 */ /* 0x000fe400078e00ff */
[----:B------:R-:W-:-:S06]  /*45e0*/  IMAD.MOV.U32 R25, RZ, RZ, 0x0 ;  /* 0x00000000ff197424 */ /* 0x000fcc00078e00ff */
[----:B------:R-:W2:Y:S01]  /*45f0*/  ATOMG.E.ADD.64.STRONG.GPU PT, R24, desc[UR10][R12.64], R24 ;  /* 0x800000180c1879a8 */ /* 0x000ea200081ef50a */
[----:B------:R-:W1:Y:S01]  /*4600*/  S2UR UR5, SR_CgaCtaId ;  /* 0x00000000000579c3 */ /* 0x000e620000008800 */
[----:B------:R-:W-:Y:S02]  /*4610*/  UMOV UR4, 0x400 ;  /* 0x0000040000047882 */ /* 0x000fe40000000000 */
[----:B-1----:R-:W-:-:S06]  /*4620*/  ULEA UR4, UR5, UR4, 0x18 ;  /* 0x0000000405047291 */ /* 0x002fcc000f8ec0ff */
[----:B------:R-:W-:Y:S01]  /*4630*/  IMAD.U32 R9, RZ, RZ, UR4 ;  /* 0x00000004ff097e24 */ /* 0x000fe2000f8e00ff */
[----:B--2---:R-:W-:-:S05]  /*4640*/  IADD3 R18, P2, PT, R24, UR6, RZ ;  /* 0x0000000618127c10 */ /* 0x004fca000ff5e0ff */
[----:B------:R-:W-:-:S05]  /*4650*/  IMAD.X R19, RZ, RZ, R25, P2 ;  /* 0x000000ffff137224 */ /* 0x000fca00010e0619 */
[----:B------:R1:W-:Y:S03]  /*4660*/  STS.64 [R9+0x98], R18 ;  /* 0x0000981209007388 */ /* 0x0003e60000000a00 */
.L_x_193:
[----:B0-----:R-:W-:Y:S05]  /*4670*/  BSYNC.RECONVERGENT B2 ;  /* 0x0000000000027941 */ /* 0x001fea0003800200 */
.L_x_192:
[----:B------:R-:W-:Y:S01]  /*4680*/  BAR.SYNC.DEFER_BLOCKING 0x0 ;  /* 0x0000000000007b1d */ /* 0x000fe20000010000 */
[----:B------:R-:W-:Y:S01]  /*4690*/  @P1 FSEL R14, R14, R16, P0 ;  /* 0x000000100e0e1208 */ /* 0x000fe20000000000 */
[----:B------:R-:W-:Y:S01]  /*46a0*/  IMAD.U32 R25, RZ, RZ, UR8 ;  /* 0x00000008ff197e24 */ /* 0x000fe2000f8e00ff */
[----:B------:R-:W-:Y:S02]  /*46b0*/  @P1 FSEL R15, R15, R17, P0 ;  /* 0x000000110f0f1208 */ /* 0x000fe40000000000 */
[----:B------:R-:W-:Y:S01]  /*46c0*/  @P1 SEL R21, R20, R21, P0 ;  /* 0x0000001514151207 */ /* 0x000fe20000000000 */
[----:B------:R-:W-:Y:S01]  /*46d0*/  @P1 IMAD.MOV.U32 R16, RZ, RZ, R14 ;  /* 0x000000ffff101224 */ /* 0x000fe200078e000e */
[----:B------:R-:W-:Y:S01]  /*46e0*/  @P1 SEL R23, R22, R23, P0 ;  /* 0x0000001716171207 */ /* 0x000fe20000000000 */
[----:B------:R-:W-:-:S06]  /*46f0*/  @P1 IMAD.MOV.U32 R17, RZ, RZ, R15 ;  /* 0x000000ffff111224 */ /* 0x000fcc00078e000f */
[----:B-----5:R-:W-:Y:S01]  /*4700*/  DSETP.GEU.AND P2, PT, |R16|, |R10|, PT ;  /* 0x4000000a1000722a */ /* 0x020fe20003f4e200 */
[----:B-1----:R-:W0:-:S13]  /*4710*/  LDS.64 R18, [R9+0x98] ;  /* 0x0000980009127984 */ /* 0x002e1a0000000a00 */
[----:B------:R-:W-:-:S04]  /*4720*/  @P2 ISETP.GE.U32.AND P0, PT, R21, R7, PT ;  /* 0x000000071500220c */ /* 0x000fc80003f06070 */
[----:B------:R-:W-:-:S13]  /*4730*/  @P2 ISETP.GE.AND.EX P0, PT, R23, R8, PT, P0 ;  /* 0x000000081700220c */ /* 0x000fda0003f06300 */
[----:B------:R-:W-:-:S06]  /*4740*/  @P2 DSETP.LT.OR P0, PT, |R10|, |R16|, !P0 ;  /* 0x400000100a00222a */ /* 0x000fcc0004701600 */
[----:B------:R-:W-:Y:S02]  /*4750*/  @P2 FSEL R17, R17, R11, P0 ;  /* 0x0000000b11112208 */ /* 0x000fe40000000000 */
[----:B------:R-:W-:Y:S02]  /*4760*/  @P2 SEL R7, R21, R7, P0 ;  /* 0x0000000715072207 */ /* 0x000fe40000000000 */
[----:B------:R-:W-:Y:S01]  /*4770*/  @P2 SEL R8, R23, R8, P0 ;  /* 0x0000000817082207 */ /* 0x000fe20000000000 */
[----:B------:R-:W-:-:S04]  /*4780*/  @P2 IMAD.MOV.U32 R11, RZ, RZ, R17 ;  /* 0x000000ffff0b2224 */ /* 0x000fc800078e0011 */
[----:B------:R-:W-:Y:S01]  /*4790*/  IMAD.MOV.U32 R21, RZ, RZ, R11 ;  /* 0x000000ffff157224 */ /* 0x000fe200078e000b */
[----:B0-----:R-:W-:-:S04]  /*47a0*/  IADD3 R14, P3, PT, R18, 0x500, RZ ;  /* 0x00000500120e7810 */ /* 0x001fc80007f7e0ff */
[----:B------:R-:W-:Y:S01]  /*47b0*/  ISETP.GT.U32.AND P1, PT, R14, R25, PT ;  /* 0x000000190e00720c */ /* 0x000fe20003f24070 */
[----:B------:R-:W-:Y:S01]  /*47c0*/  IMAD.X R15, RZ, RZ, R19, P3 ;  /* 0x000000ffff0f7224 */ /* 0x000fe200018e0613 */
[----:B------:R-:W-:Y:S01]  /*47d0*/  @P2 FSEL R14, R16, R10, P0 ;  /* 0x0000000a100e2208 */ /* 0x000fe20000000000 */
[----:B------:R-:W-:-:S04]  /*47e0*/  IMAD.U32 R16, RZ, RZ, UR9 ;  /* 0x00000009ff107e24 */ /* 0x000fc8000f8e00ff */
[----:B------:R-:W-:Y:S01]  /*47f0*/  @P2 IMAD.MOV.U32 R10, RZ, RZ, R14 ;  /* 0x000000ffff0a2224 */ /* 0x000fe200078e000e */
[----:B------:R-:W-:Y:S01]  /*4800*/  ISETP.GT.AND.EX P0, PT, R15, R16, PT, P1 ;  /* 0x000000100f00720c */ /* 0x000fe20003f04310 */
[----:B------:R-:W-:Y:S01]  /*4810*/  IMAD.MOV.U32 R14, RZ, RZ, R8 ;  /* 0x000000ffff0e7224 */ /* 0x000fe200078e0008 */
[----:B------:R-:W-:Y:S01]  /*4820*/  MOV R15, R7 ;  /* 0x00000007000f7202 */ /* 0x000fe20000000f00 */
[----:B------:R-:W-:-:S10]  /*4830*/  IMAD.MOV.U32 R20, RZ, RZ, R10 ;  /* 0x000000ffff147224 */ /* 0x000fd400078e000a */
[----:B------:R-:W-:Y:S05]  /*4840*/  @!P0 BRA `(.L_x_194) ;  /* 0xfffffff8006c8947 */ /* 0x000fea000383ffff */
[----:B------:R-:W-:Y:S05]  /*4850*/  BSYNC.RECONVERGENT B1 ;  /* 0x0000000000017941 */ /* 0x000fea0003800200 */
.L_x_191:
[----:B------:R-:W-:Y:S01]  /*4860*/  ISETP.GE.U32.AND P0, PT, R18, R25, PT ;  /* 0x000000191200720c */ /* 0x000fe20003f06070 */
[----:B------:R-:W-:Y:S03]  /*4870*/  BSSY.RECONVERGENT B1, `(.L_x_188) ;  /* 0x00000b1000017945 */ /* 0x000fe60003800200 */
[----:B------:R-:W-:-:S13]  /*4880*/  ISETP.GE.AND.EX P0, PT, R19, R16, PT, P0 ;  /* 0x000000101300720c */ /* 0x000fda0003f06300 */
[----:B------:R-:W-:Y:S05]  /*4890*/  @P0 BRA `(.L_x_195) ;  /* 0x0000000800b80947 */ /* 0x000fea0003800000 */
[----:B------:R-:W-:-:S05]  /*48a0*/  IMAD.IADD R20, R25, 0x1, -R18 ;  /* 0x0000000119147824 */ /* 0x000fca00078e0a12 */
[----:B------:R-:W-:-:S13]  /*48b0*/  ISETP.GE.AND P0, PT, R3, R20, PT ;  /* 0x000000140300720c */ /* 0x000fda0003f06270 */
[----:B------:R-:W-:Y:S05]  /*48c0*/  @P0 BRA `(.L_x_195) ;  /* 0x0000000800ac0947 */ /* 0x000fea0003800000 */
[----:B------:R-:W-:Y:S01]  /*48d0*/  LOP3.LUT R9, RZ, R3, RZ, 0x33, !PT ;  /* 0x00000003ff097212 */ /* 0x000fe200078e33ff */
[----:B------:R-:W-:Y:S03]  /*48e0*/  BSSY.RECONVERGENT B2, `(.L_x_196) ;  /* 0x0000035000027945 */ /* 0x000fe60003800200 */
[----:B------:R-:W-:-:S04]  /*48f0*/  IADD3 R25, PT, PT, -R18, R25, R9 ;  /* 0x0000001912197210 */ /* 0x000fc80007ffe109 */
[----:B------:R-:W-:-:S04]  /*4900*/  LOP3.LUT R9, R25, 0x300, RZ, 0xc0, !PT ;  /* 0x0000030019097812 */ /* 0x000fc800078ec0ff */
[----:B------:R-:W-:Y:S01]  /*4910*/  ISETP.NE.AND P0, PT, R9, 0x300, PT ;  /* 0x000003000900780c */ /* 0x000fe20003f05270 */
[----:B------:R-:W-:-:S12]  /*4920*/  IMAD.MOV.U32 R9, RZ, RZ, R3 ;  /* 0x000000ffff097224 */ /* 0x000fd800078e0003 */
[----:B------:R-:W-:Y:S05]  /*4930*/  @!P0 BRA `(.L_x_197) ;  /* 0x0000000000bc8947 */ /* 0x000fea0003800000 */
[----:B------:R-:W-:Y:S02]  /*4940*/  IADD3 R15, P0, PT, R3, R18, RZ ;  /* 0x00000012030f7210 */ /* 0x000fe40007f1e0ff */
[----:B------:R-:W-:Y:S02]  /*4950*/  LEA.HI R9, R25, 0x1, RZ, 0x18 ;  /* 0x0000000119097811 */ /* 0x000fe400078fc0ff */
[C---:B------:R-:W-:Y:S01]  /*4960*/  LEA R2, P1, R15.reuse, R2, 0x3 ;  /* 0x000000020f027211 */ /* 0x040fe200078218ff */
[----:B------:R-:W-:Y:S01]  /*4970*/  IMAD.X R13, RZ, RZ, R19, P0 ;  /* 0x000000ffff0d7224 */ /* 0x000fe200000e0613 */
[----:B------:R-:W-:Y:S02]  /*4980*/  IADD3 R14, P0, PT, R15, R5, RZ ;  /* 0x000000050f0e7210 */ /* 0x000fe40007f1e0ff */
[----:B------:R-:W-:Y:S01]  /*4990*/  LOP3.LUT R5, R9, 0x3, RZ, 0xc0, !PT ;  /* 0x0000000309057812 */ /* 0x000fe200078ec0ff */
[----:B------:R-:W-:Y:S01]  /*49a0*/  IMAD.MOV.U32 R9, RZ, RZ, R3 ;  /* 0x000000ffff097224 */ /* 0x000fe200078e0003 */
[----:B------:R-:W-:Y:S01]  /*49b0*/  LEA.HI.X R15, R15, R4, R13, 0x3, P1 ;  /* 0x000000040f0f7211 */ /* 0x000fe200008f1c0d */
[----:B------:R-:W-:-:S02]  /*49c0*/  IMAD.X R16, R13, 0x1, R6, P0 ;  /* 0x000000010d107824 */ /* 0x000fc400000e0606 */
[----:B------:R-:W-:-:S07]  /*49d0*/  IMAD.MOV R6, RZ, RZ, -R5 ;  /* 0x000000ffff067224 */ /* 0x000fce00078e0a05 */
.L_x_200:
        /* <DEDUP_REMOVED lines=9> */
[----:B------:R-:W-:Y:S02]  /*4a70*/  IMAD.MOV.U32 R4, RZ, RZ, R10 ;  /* 0x000000ffff047224 */ /* 0x000fe400078e000a */
        /* <DEDUP_REMOVED lines=21> */
.L_x_199:
[----:B------:R-:W-:Y:S05]  /*4bd0*/  BSYNC.RECONVERGENT B3 ;  /* 0x0000000000037941 */ /* 0x000fea0003800200 */
.L_x_198:
[----:B------:R-:W-:Y:S01]  /*4be0*/  IADD3 R14, P0, PT, R14, 0x100, RZ ;  /* 0x000001000e0e7810 */ /* 0x000fe20007f1e0ff */
[----:B------:R-:W-:Y:S02]  /*4bf0*/  VIADD R9, R9, 0x100 ;  /* 0x0000010009097836 */ /* 0x000fe40000000000 */
[----:B------:R-:W-:Y:S02]  /*4c00*/  IMAD.X R15, RZ, RZ, R15, P3 ;  /* 0x000000ffff0f7224 */ /* 0x000fe400018e060f */
[----:B------:R-:W-:Y:S01]  /*4c10*/  IMAD.X R16, RZ, RZ, R16, P0 ;  /* 0x000000ffff107224 */ /* 0x000fe200000e0610 */
[----:B------:R-:W-:Y:S07]  /*4c20*/  @P2 BRA `(.L_x_200) ;  /* 0xfffffffc006c2947 */ /* 0x000fee000383ffff */
.L_x_197:
[----:B------:R-:W-:Y:S05]  /*4c30*/  BSYNC.RECONVERGENT B2 ;  /* 0x0000000000027941 */ /* 0x000fea0003800200 */
.L_x_196:
[----:B------:R-:W-:-:S13]  /*4c40*/  ISETP.GE.U32.AND P0, PT, R25, 0x300, PT ;  /* 0x000003001900780c */ /* 0x000fda0003f06070 */
[----:B------:R-:W-:Y:S05]  /*4c50*/  @!P0 BRA `(.L_x_195) ;  /* 0x0000000400c88947 */ /* 0x000fea0003800000 */
[----:B------:R-:W0:Y:S01]  /*4c60*/  LDC.64 R16, c[0x0][0x380] ;  /* 0x0000e000ff107b82 */ /* 0x000e220000000a00 */
[----:B------:R-:W-:-:S07]  /*4c70*/  VIADD R21, R9, 0x200 ;  /* 0x0000020009157836 */ /* 0x000fce0000000000 */
[----:B------:R-:W1:Y:S02]  /*4c80*/  LDC.64 R14, c[0x0][0x388] ;  /* 0x0000e200ff0e7b82 */ /* 0x000e640000000a00 */
.L_x_209:
[----:B------:R-:W-:-:S05]  /*4c90*/  VIADD R5, R21, 0xfffffe00 ;  /* 0xfffffe0015057836 */ /* 0x000fca0000000000 */
[----:B------:R-:W-:-:S05]  /*4ca0*/  IADD3 R5, P0, PT, R5, R18, RZ ;  /* 0x0000001205057210 */ /* 0x000fca0007f1e0ff */
[----:B------:R-:W-:Y:S01]  /*4cb0*/  IMAD.X R2, RZ, RZ, R19, P0 ;  /* 0x000000ffff027224 */ /* 0x000fe200000e0613 */
[----:B0-----:R-:W-:-:S04]  /*4cc0*/  LEA R22, P0, R5, R16, 0x3 ;  /* 0x0000001005167211 */ /* 0x001fc800078018ff */
[----:B------:R-:W-:-:S05]  /*4cd0*/  LEA.HI.X R23, R5, R17, R2, 0x3, P0 ;  /* 0x0000001105177211 */ /* 0x000fca00000f1c02 */
[----:B------:R-:W2:Y:S04]  /*4ce0*/  LDG.E.64 R24, desc[UR10][R22.64] ;  /* 0x0000000a16187981 */ /* 0x000ea8000c1e1b00 */
[----:B------:R0:W5:Y:S01]  /*4cf0*/  LDG.E.64 R12, desc[UR10][R22.64+0x800] ;  /* 0x0008000a160c7981 */ /* 0x000162000c1e1b00 */
        /* <DEDUP_REMOVED lines=23> */
.L_x_202:
[----:B------:R-:W-:Y:S05]  /*4e70*/  BSYNC.RECONVERGENT B2 ;  /* 0x0000000000027941 */ /* 0x000fea0003800200 */
.L_x_201:
[----:B------:R0:W5:Y:S04]  /*4e80*/  LDG.E.64 R6, desc[UR10][R22.64+0x1000] ;  /* 0x0010000a16067981 */ /* 0x000168000c1e1b00 */
[----:B------:R0:W5:Y:S02]  /*4e90*/  LDG.E.64 R24, desc[UR10][R22.64+0x1800] ;  /* 0x0018000a16187981 */ /* 0x000164000c1e1b00 */
[----:B-----5:R-:W-:Y:S01]  /*4ea0*/  DSETP.GEU.AND P0, PT, |R4|, |R12|, PT ;  /* 0x4000000c0400722a */ /* 0x020fe20003f0e200 */
[----:B------:R-:W-:Y:S01]  /*4eb0*/  VIADD R11, R21, 0xffffff00 ;  /* 0xffffff00150b7836 */ /* 0x000fe20000000000 */
[----:B------:R-:W-:Y:S01]  /*4ec0*/  BSSY.RECONVERGENT B2, `(.L_x_203) ;  /* 0x0000016000027945 */ /* 0x000fe20003800200 */
[----:B------:R-:W-:-:S03]  /*4ed0*/  IMAD.MOV.U32 R10, RZ, RZ, R12 ;  /* 0x000000ffff0a7224 */ /* 0x000fc600078e000c */
[----:B------:R-:W-:Y:S01]  /*4ee0*/  IADD3 R28, P1, P2, R18, R14, R11 ;  /* 0x0000000e121c7210 */ /* 0x000fe20007a3e00b */
[----:B------:R-:W-:-:S03]  /*4ef0*/  IMAD.MOV.U32 R11, RZ, RZ, R13 ;  /* 0x000000ffff0b7224 */ /* 0x000fc600078e000d */
[----:B------:R-:W-:Y:S01]  /*4f00*/  IADD3.X R27, PT, PT, R19, R15, RZ, P1, P2 ;  /* 0x0000000f131b7210 */ /* 0x000fe20000fe44ff */
[----:B------:R-:W-:-:S04]  /*4f10*/  IMAD.MOV.U32 R8, RZ, RZ, R28 ;  /* 0x000000ffff087224 */ /* 0x000fc800078e001c */
        /* <DEDUP_REMOVED lines=16> */
.L_x_204:
[----:B------:R-:W-:Y:S05]  /*5020*/  BSYNC.RECONVERGENT B2 ;  /* 0x0000000000027941 */ /* 0x000fea0003800200 */
.L_x_203:
[----:B------:R-:W-:Y:S01]  /*5030*/  DSETP.GEU.AND P0, PT, |R10|, |R6|, PT ;  /* 0x400000060a00722a */ /* 0x000fe20003f0e200 */
[----:B------:R-:W-:Y:S01]  /*5040*/  IADD3 R23, P1, P2, R18, R14, R21 ;  /* 0x0000000e12177210 */ /* 0x000fe20007a3e015 */
[----:B------:R-:W-:Y:S01]  /*5050*/  BSSY.RECONVERGENT B2, `(.L_x_205) ;  /* 0x0000016000027945 */ /* 0x000fe20003800200 */
[----:B------:R-:W-:Y:S02]  /*5060*/  VIADD R13, R21, 0x100 ;  /* 0x00000100150d7836 */ /* 0x000fe40000000000 */
[----:B------:R-:W-:Y:S01]  /*5070*/  IADD3.X R27, PT, PT, R19, R15, RZ, P1, P2 ;  /* 0x0000000f131b7210 */ /* 0x000fe20000fe44ff */
[----:B------:R-:W-:Y:S02]  /*5080*/  IMAD.MOV.U32 R2, RZ, RZ, R23 ;  /* 0x000000ffff027224 */ /* 0x000fe400078e0017 */
        /* <DEDUP_REMOVED lines=18> */
.L_x_206:
[----:B------:R-:W-:Y:S05]  /*51b0*/  BSYNC.RECONVERGENT B2 ;  /* 0x0000000000027941 */ /* 0x000fea0003800200 */
.L_x_205:
[----:B------:R-:W-:Y:S01]  /*51c0*/  DSETP.GEU.AND P0, PT, |R4|, |R24|, PT ;  /* 0x400000180400722a */ /* 0x000fe20003f0e200 */
[----:B------:R-:W-:Y:S01]  /*51d0*/  IADD3 R13, P1, P2, R18, R14, R13 ;  /* 0x0000000e120d7210 */ /* 0x000fe20007a3e00d */
[----:B------:R-:W-:Y:S01]  /*51e0*/  BSSY.RECONVERGENT B2, `(.L_x_207) ;  /* 0x0000015000027945 */ /* 0x000fe20003800200 */
[----:B------:R-:W-:Y:S02]  /*51f0*/  IMAD.MOV.U32 R10, RZ, RZ, R24 ;  /* 0x000000ffff0a7224 */ /* 0x000fe400078e0018 */
[----:B------:R-:W-:Y:S01]  /*5200*/  IADD3.X R6, PT, PT, R19, R15, RZ, P1, P2 ;  /* 0x0000000f13067210 */ /* 0x000fe20000fe44ff */
[----:B------:R-:W-:Y:S02]  /*5210*/  IMAD.MOV.U32 R7, RZ, RZ, R13 ;  /* 0x000000ffff077224 */ /* 0x000fe400078e000d */
[----:B------:R-:W-:Y:S02]  /*5220*/  IMAD.MOV.U32 R11, RZ, RZ, R25 ;  /* 0x000000ffff0b7224 */ /* 0x000fe400078e0019 */
[----:B------:R-:W-:-:S04]  /*5230*/  IMAD.MOV.U32 R8, RZ, RZ, R6 ;  /* 0x000000ffff087224 */ /* 0x000fc800078e0006 */
[----:B------:R-:W-:Y:S05]  /*5240*/  @!P0 BRA `(.L_x_208) ;  /* 0x0000000000388947 */ /* 0x000fea0003800000 */
[----:B------:R-:W-:Y:S01]  /*5250*/  DSETP.GEU.AND P0, PT, |R24|, |R4|, PT ;  /* 0x400000041800722a */ /* 0x000fe20003f0e200 */
[----:B------:R-:W-:Y:S01]  /*5260*/  MOV R7, R2 ;  /* 0x0000000200077202 */ /* 0x000fe20000000f00 */
[----:B------:R-:W-:Y:S02]  /*5270*/  IMAD.MOV.U32 R8, RZ, RZ, R9 ;  /* 0x000000ffff087224 */ /* 0x000fe400078e0009 */
[----:B------:R-:W-:Y:S02]  /*5280*/  IMAD.MOV.U32 R10, RZ, RZ, R4 ;  /* 0x000000ffff0a7224 */ /* 0x000fe400078e0004 */
[----:B------:R-:W-:-:S08]  /*5290*/  IMAD.MOV.U32 R11, RZ, RZ, R5 ;  /* 0x000000ffff0b7224 */ /* 0x000fd000078e0005 */
        /* <DEDUP_REMOVED lines=9> */
.L_x_208:
[----:B------:R-:W-:Y:S05]  /*5330*/  BSYNC.RECONVERGENT B2 ;  /* 0x0000000000027941 */ /* 0x000fea0003800200 */
.L_x_207:
[C---:B------:R-:W-:Y:S02]  /*5340*/  VIADD R5, R21.reuse, 0x200 ;  /* 0x0000020015057836 */ /* 0x040fe40000000000 */
[----:B------:R-:W-:-:S03]  /*5350*/  VIADD R21, R21, 0x400 ;  /* 0x0000040015157836 */ /* 0x000fc60000000000 */
[----:B------:R-:W-:-:S13]  /*5360*/  ISETP.GE.AND P0, PT, R5, R20, PT ;  /* 0x000000140500720c */ /* 0x000fda0003f06270 */
[----:B------:R-:W-:Y:S05]  /*5370*/  @!P0 BRA `(.L_x_209) ;  /* 0xfffffff800448947 */ /* 0x000fea000383ffff */
.L_x_195:
[----:B------:R-:W-:Y:S05]  /*5380*/  BSYNC.RECONVERGENT B1 ;  /* 0x0000000000017941 */ /* 0x000fea0003800200 */
.L_x_188:
        /* <DEDUP_REMOVED lines=32> */
.L_x_211:
[----:B------:R-:W-:Y:S05]  /*5590*/  BSYNC.RECONVERGENT B1 ;  /* 0x0000000000017941 */ /* 0x000fea0003800200 */
.L_x_210:
        /* <DEDUP_REMOVED lines=31> */
.L_x_213:
[----:B------:R-:W-:Y:S05]  /*5790*/  BSYNC.RECONVERGENT B1 ;  /* 0x0000000000017941 */ /* 0x000fea0003800200 */
.L_x_212:
        /* <DEDUP_REMOVED lines=31> */
.L_x_215:
[----:B------:R-:W-:Y:S05]  /*5990*/  BSYNC.RECONVERGENT B1 ;  /* 0x0000000000017941 */ /* 0x000fea0003800200 */
.L_x_214:
[----:B------:R-:W-:Y:S01]  /*59a0*/  ISETP.GT.AND P0, PT, R2, 0x17, PT ;  /* 0x000000170200780c */ /* 0x000fe20003f04270 */
[----:B-1----:R1:W1:Y:S01]  /*59b0*/  SHFL.DOWN PT, R6, R4, 0x8, 0x1f ;  /* 0x09001f0004067f89 */ /* 0x00226200000e0000 */
[----:B------:R-:W-:Y:S01]  /*59c0*/  BSSY.RECONVERGENT B1, `(.L_x_216) ;  /* 0x000001d000017945 */ /* 0x000fe20003800200 */
[----:B--2---:R-:W-:Y:S02]  /*59d0*/  IMAD.MOV.U32 R12, RZ, RZ, R10 ;  /* 0x000000ffff0c7224 */ /* 0x004fe400078e000a */
[----:B------:R2:W1:Y:S01]  /*59e0*/  SHFL.DOWN PT, R7, R5, 0x8, 0x1f ;  /* 0x09001f0005077f89 */ /* 0x00046200000e0000 */
[----:B------:R-:W-:Y:S02]  /*59f0*/  IMAD.MOV.U32 R13, RZ, RZ, R11 ;  /* 0x000000ffff0d7224 */ /* 0x000fe400078e000b */
[----:B------:R-:W-:Y:S01]  /*5a00*/  IMAD.MOV.U32 R8, RZ, RZ, R4 ;  /* 0x000000ffff087224 */ /* 0x000fe200078e0004 */
[----:B0-----:R2:W0:Y:S01]  /*5a10*/  SHFL.DOWN PT, R15, R10, 0x8, 0x1f ;  /* 0x09001f000a0f7f89 */ /* 0x00142200000e0000 */
[----:B----4-:R-:W-:-:S03]  /*5a20*/  IMAD.MOV.U32 R9, RZ, RZ, R5 ;  /* 0x000000ffff097224 */ /* 0x010fc600078e0005 */
[----:B---3--:R2:W3:Y:S01]  /*5a30*/  SHFL.DOWN PT, R14, R11, 0x8, 0x1f ;  /* 0x09001f000b0e7f89 */ /* 0x0084e200000e0000 */
[----:B------:R-:W-:Y:S05]  /*5a40*/  @P0 BRA `(.L_x_217) ;  /* 0x0000000000500947 */ /* 0x000fea0003800000 */
[----:B-1----:R-:W-:Y:S01]  /*5a50*/  DSETP.GEU.AND P0, PT, |R4|, |R6|, PT ;  /* 0x400000060400722a */ /* 0x002fe20003f0e200 */
        /* <DEDUP_REMOVED lines=19> */
.L_x_217:
[----:B------:R-:W-:Y:S05]  /*5b90*/  BSYNC.RECONVERGENT B1 ;  /* 0x0000000000017941 */ /* 0x000fea0003800200 */
.L_x_216:
[----:B------:R-:W-:Y:S01]  /*5ba0*/  ISETP.GT.AND P0, PT, R2, 0xf, PT ;  /* 0x0000000f0200780c */ /* 0x000fe20003f04270 */
[----:B--2---:R2:W4:Y:S01]  /*5bb0*/  SHFL.DOWN PT, R10, R8, 0x10, 0x1f ;  /* 0x0a001f00080a7f89 */ /* 0x00452200000e0000 */
[----:B------:R-:W-:Y:S01]  /*5bc0*/  BSSY.RECONVERGENT B1, `(.L_x_218) ;  /* 0x000001d000017945 */ /* 0x000fe20003800200 */
[----:B-1----:R-:W-:Y:S02]  /*5bd0*/  IMAD.MOV.U32 R4, RZ, RZ, R12 ;  /* 0x000000ffff047224 */ /* 0x002fe400078e000c */
[----:B------:R2:W1:Y:S01]  /*5be0*/  SHFL.DOWN PT, R11, R9, 0x10, 0x1f ;  /* 0x0a001f00090b7f89 */ /* 0x00046200000e0000 */
[----:B------:R-:W-:Y:S02]  /*5bf0*/  IMAD.MOV.U32 R5, RZ, RZ, R13 ;  /* 0x000000ffff057224 */ /* 0x000fe400078e000d */
[----:B------:R-:W-:Y:S01]  /*5c00*/  IMAD.MOV.U32 R6, RZ, RZ, R8 ;  /* 0x000000ffff067224 */ /* 0x000fe200078e0008 */
[----:B0-----:R2:W0:Y:S01]  /*5c10*/  SHFL.DOWN PT, R15, R12, 0x10, 0x1f ;  /* 0x0a001f000c0f7f89 */ /* 0x00142200000e0000 */
[----:B------:R-:W-:-:S03]  /*5c20*/  IMAD.MOV.U32 R7, RZ, RZ, R9 ;  /* 0x000000ffff077224 */ /* 0x000fc600078e0009 */
[----:B---3--:R2:W3:Y:S01]  /*5c30*/  SHFL.DOWN PT, R14, R13, 0x10, 0x1f ;  /* 0x0a001f000d0e7f89 */ /* 0x0084e200000e0000 */
        /* <DEDUP_REMOVED lines=21> */
.L_x_219:
[----:B------:R-:W-:Y:S05]  /*5d90*/  BSYNC.RECONVERGENT B1 ;  /* 0x0000000000017941 */ /* 0x000fea0003800200 */
.L_x_218:
[----:B------:R-:W-:Y:S01]  /*5da0*/  ISETP.NE.AND P0, PT, R2, RZ, PT ;  /* 0x000000ff0200720c */ /* 0x000fe20003f05270 */
[----:B------:R-:W-:-:S12]  /*5db0*/  BSSY.RECONVERGENT B1, `(.L_x_220) ;  /* 0x000000a000017945 */ /* 0x000fd80003800200 */
[----:B------:R-:W-:Y:S05]  /*5dc0*/  @P0 BRA `(.L_x_221) ;  /* 0x0000000000200947 */ /* 0x000fea0003800000 */
[----:B--2---:R-:W2:Y:S01]  /*5dd0*/  S2R R9, SR_CgaCtaId ;  /* 0x0000000000097919 */ /* 0x004ea20000008800 */
[----:B------:R-:W-:Y:S02]  /*5de0*/  MOV R8, 0x400 ;  /* 0x0000040000087802 */ /* 0x000fe40000000f00 */
[----:B------:R-:W-:-:S04]  /*5df0*/  SHF.R.U32.HI R2, RZ, 0x1, R3 ;  /* 0x00000001ff027819 */ /* 0x000fc80000011603 */
[----:B------:R-:W-:Y:S02]  /*5e00*/  LOP3.LUT R2, R2, 0x1f0, RZ, 0xc0, !PT ;  /* 0x000001f002027812 */ /* 0x000fe400078ec0ff */
[----:B--2---:R-:W-:-:S05]  /*5e10*/  LEA R9, R9, R8, 0x18 ;  /* 0x0000000809097211 */ /* 0x004fca00078ec0ff */
[----:B------:R-:W-:-:S05]  /*5e20*/  IMAD.IADD R9, R2, 0x1, R9 ;  /* 0x0000000102097824 */ /* 0x000fca00078e0209 */
[----:B------:R2:W-:Y:S04]  /*5e30*/  STS.64 [R9+0x10], R4 ;  /* 0x0000100409007388 */ /* 0x0005e80000000a00 */
[----:B------:R2:W-:Y:S02]  /*5e40*/  STS.64 [R9+0x8], R6 ;  /* 0x0000080609007388 */ /* 0x0005e40000000a00 */
.L_x_221:
[----:B------:R-:W-:Y:S05]  /*5e50*/  BSYNC.RECONVERGENT B1 ;  /* 0x0000000000017941 */ /* 0x000fea0003800200 */
.L_x_220:
[----:B------:R-:W-:Y:S01]  /*5e60*/  BAR.SYNC.DEFER_BLOCKING 0x0 ;  /* 0x0000000000007b1d */ /* 0x000fe20000010000 */
[----:B------:R-:W-:-:S13]  /*5e70*/  ISETP.NE.AND P1, PT, R3, RZ, PT ;  /* 0x000000ff0300720c */ /* 0x000fda0003f25270 */
[----:B------:R-:W-:Y:S05]  /*5e80*/  @P1 BRA `(.L_x_149) ;  /* 0x00000008008c1947 */ /* 0x000fea0003800000 */
[----:B------:R-:W5:Y:S01]  /*5e90*/  S2R R3, SR_CgaCtaId ;  /* 0x0000000000037919 */ /* 0x000f620000008800 */
[----:B------:R-:W-:Y:S01]  /*5ea0*/  MOV R20, 0x400 ;  /* 0x0000040000147802 */ /* 0x000fe20000000f00 */
[----:B------:R-:W-:Y:S03]  /*5eb0*/  BSSY.RECONVERGENT B1, `(.L_x_222) ;  /* 0x000001a000017945 */ /* 0x000fe60003800200 */
[----:B-----5:R-:W-:-:S05]  /*5ec0*/  LEA R20, R3, R20, 0x18 ;  /* 0x0000001403147211 */ /* 0x020fca00078ec0ff */
[----:B------:R-:W5:Y:S04]  /*5ed0*/  LDS.64 R16, [R20+0x18] ;  /* 0x0000180014107984 */ /* 0x000f680000000a00 */
[----:B-12-4-:R-:W1:Y:S04]  /*5ee0*/  LDS.128 R8, [R20+0x20] ;  /* 0x0000200014087984 */ /* 0x016e680000000c00 */
[----:B------:R2:W4:Y:S04]  /*5ef0*/  LDS.64 R2, [R20+0x80] ;  /* 0x0000800014027984 */ /* 0x0005280000000a00 */
[----:B0--3--:R2:W0:Y:S01]  /*5f00*/  LDS.128 R12, [R20+0x30] ;  /* 0x00003000140c7984 */ /* 0x0094220000000c00 */
[----:B-----5:R-:W-:Y:S01]  /*5f10*/  DSETP.GEU.AND P0, PT, |R6|, |R16|, PT ;  /* 0x400000100600722a */ /* 0x020fe20003f0e200 */
[----:B------:R-:W-:-:S02]  /*5f20*/  IMAD.MOV.U32 R22, RZ, RZ, R16 ;  /* 0x000000ffff167224 */ /* 0x000fc400078e0010 */
[----:B------:R-:W-:Y:S02]  /*5f30*/  IMAD.MOV.U32 R23, RZ, RZ, R17 ;  /* 0x000000ffff177224 */ /* 0x000fe400078e0011 */
[----:B-1----:R-:W-:Y:S02]  /*5f40*/  IMAD.MOV.U32 R25, RZ, RZ, R8 ;  /* 0x000000ffff197224 */ /* 0x002fe400078e0008 */
[----:B------:R-:W-:-:S07]  /*5f50*/  IMAD.MOV.U32 R21, RZ, RZ, R9 ;  /* 0x000000ffff157224 */ /* 0x000fce00078e0009 */
[----:B0-2-4-:R-:W-:Y:S05]  /*5f60*/  @!P0 BRA `(.L_x_223) ;  /* 0x0000000000388947 */ /* 0x015fea0003800000 */
        /* <DEDUP_REMOVED lines=14> */
.L_x_223:
[----:B------:R-:W-:Y:S05]  /*6050*/  BSYNC.RECONVERGENT B1 ;  /* 0x0000000000017941 */ /* 0x000fea0003800200 */
.L_x_222:
        /* <DEDUP_REMOVED lines=23> */
.L_x_225:
[----:B------:R-:W-:Y:S05]  /*61d0*/  BSYNC.RECONVERGENT B1 ;  /* 0x0000000000017941 */ /* 0x000fea0003800200 */
.L_x_224:
        /* <DEDUP_REMOVED lines=21> */
.L_x_227:
[----:B------:R-:W-:Y:S05]  /*6330*/  BSYNC.RECONVERGENT B1 ;  /* 0x0000000000017941 */ /* 0x000fea0003800200 */
.L_x_226:
        /* <DEDUP_REMOVED lines=23> */
.L_x_229:
[----:B------:R-:W-:Y:S05]  /*64b0*/  BSYNC.RECONVERGENT B1 ;  /* 0x0000000000017941 */ /* 0x000fea0003800200 */
.L_x_228:
        /* <DEDUP_REMOVED lines=21> */
.L_x_231:
[----:B------:R-:W-:Y:S05]  /*6610*/  BSYNC.RECONVERGENT B1 ;  /* 0x0000000000017941 */ /* 0x000fea0003800200 */
.L_x_230:
        /* <DEDUP_REMOVED lines=21> */
.L_x_233:
[----:B------:R-:W-:Y:S05]  /*6770*/  BSYNC.RECONVERGENT B1 ;  /* 0x0000000000017941 */ /* 0x000fea0003800200 */
.L_x_232:
        /* <DEDUP_REMOVED lines=20> */
.L_x_149:
[----:B------:R-:W-:Y:S05]  /*68c0*/  BSYNC.RECONVERGENT B0 ;  /* 0x0000000000007941 */ /* 0x000fea0003800200 */
.L_x_116:
[----:B------:R-:W-:Y:S05]  /*68d0*/  @P1 EXIT ;  /* 0x000000000000194d */ /* 0x000fea0003800000 */
[----:B01--4-:R-:W0:Y:S02]  /*68e0*/  LDC.64 R2, c[0x0][0x390] ;  /* 0x0000e400ff027b82 */ /* 0x013e240000000a00 */
[----:B0-----:R-:W-:-:S05]  /*68f0*/  IMAD.WIDE.U32 R2, R0, 0x10, R2 ;  /* 0x0000001000027825 */ /* 0x001fca00078e0002 */
[----:B------:R-:W-:Y:S04]  /*6900*/  STG.E.64 desc[UR10][R2.64], R6 ;  /* 0x0000000602007986 */ /* 0x000fe8000c101b0a */
[----:B------:R-:W-:Y:S01]  /*6910*/  STG.E.64 desc[UR10][R2.64+0x8], R4 ;  /* 0x0000080402007986 */ /* 0x000fe2000c101b0a */
[----:B------:R-:W-:Y:S05]  /*6920*/  EXIT ;  /* 0x000000000000794d */ /* 0x000fea0003800000 */
.L_x_234:
        /* <DEDUP_REMOVED lines=13> */
.L_x_733:


//--------------------- .text._ZN6thrust24THRUST_300001_SM_1000_NS8cuda_cub4core6detail13_kernel_agentINS1_8__reduce11ReduceAgentINS0_12zip_iteratorIN4cuda3std3__45tupleIJNS0_10device_ptrIdEENS0_17counting_iteratorIlNS0_11use_defaultESF_SF_EEEEEEEPNSB_IJdlEEESJ_lNS1_9__extrema9arg_max_fIdl14abs_comparatorEEEEJSI_SK_lSO_EEEvDpT0_ --------------------------
	.section	.text._ZN6thrust24THRUST_300001_SM_1000_NS8cuda_cub4core6detail13_kernel_agentINS1_8__reduce11ReduceAgentINS0_12zip_iteratorIN4cuda3std3__45tupleIJNS0_10device_ptrIdEENS0_17counting_iteratorIlNS0_11use_defaultESF_SF_EEEEEEEPNSB_IJdlEEESJ_lNS1_9__extrema9arg_max_fIdl14abs_comparatorEEEEJSI_SK_lSO_EEEvDpT0_,"ax",@progbits
	.align	128
        .global         _ZN6thrust24THRUST_300001_SM_1000_NS8cuda_cub4core6detail13_kernel_agentINS1_8__reduce11ReduceAgentINS0_12zip_iteratorIN4cuda3std3__45tupleIJNS0_10device_ptrIdEENS0_17counting_iteratorIlNS0_11use_defaultESF_SF_EEEEEEEPNSB_IJdlEEESJ_lNS1_9__extrema9arg_max_fIdl14abs_comparatorEEEEJSI_SK_lSO_EEEvDpT0_
        .type           _ZN6thrust24THRUST_300001_SM_1000_NS8cuda_cub4core6detail13_kernel_agentINS1_8__reduce11ReduceAgentINS0_12zip_iteratorIN4cuda3std3__45tupleIJNS0_10device_ptrIdEENS0_17counting_iteratorIlNS0_11use_defaultESF_SF_EEEEEEEPNSB_IJdlEEESJ_lNS1_9__extrema9arg_max_fIdl14abs_comparatorEEEEJSI_SK_lSO_EEEvDpT0_,@function
        .size           _ZN6thrust24THRUST_300001_SM_1000_NS8cuda_cub4core6detail13_kernel_agentINS1_8__reduce11ReduceAgentINS0_12zip_iteratorIN4cuda3std3__45tupleIJNS0_10device_ptrIdEENS0_17counting_iteratorIlNS0_11use_defaultESF_SF_EEEEEEEPNSB_IJdlEEESJ_lNS1_9__extrema9arg_max_fIdl14abs_comparatorEEEEJSI_SK_lSO_EEEvDpT0_,(.L_x_734 - _ZN6thrust24THRUST_300001_SM_1000_NS8cuda_cub4core6detail13_kernel_agentINS1_8__reduce11ReduceAgentINS0_12zip_iteratorIN4cuda3std3__45tupleIJNS0_10device_ptrIdEENS0_17counting_iteratorIlNS0_11use_defaultESF_SF_EEEEEEEPNSB_IJdlEEESJ_lNS1_9__extrema9arg_max_fIdl14abs_comparatorEEEEJSI_SK_lSO_EEEvDpT0_)
        .other          _ZN6thrust24THRUST_300001_SM_1000_NS8cuda_cub4core6detail13_kernel_agentINS1_8__reduce11ReduceAgentINS0_12zip_iteratorIN4cuda3std3__45tupleIJNS0_10device_ptrIdEENS0_17counting_iteratorIlNS0_11use_defaultESF_SF_EEEEEEEPNSB_IJdlEEESJ_lNS1_9__extrema9arg_max_fIdl14abs_comparatorEEEEJSI_SK_lSO_EEEvDpT0_,@"STO_CUDA_ENTRY STV_DEFAULT"
_ZN6thrust24THRUST_300001_SM_1000_NS8cuda_cub4core6detail13_kernel_agentINS1_8__reduce11ReduceAgentINS0_12zip_iteratorIN4cuda3std3__45tupleIJNS0_10device_ptrIdEENS0_17counting_iteratorIlNS0_11use_defaultESF_SF_EEEEEEEPNSB_IJdlEEESJ_lNS1_9__extrema9arg_max_fIdl14abs_comparatorEEEEJSI_SK_lSO_EEEvDpT0_:
.text._ZN6thrust24THRUST_300001_SM_1000_NS8cuda_cub4core6detail13_kernel_agentINS1_8__reduce11ReduceAgentINS0_12zip_iteratorIN4cuda3std3__45tupleIJNS0_10device_ptrIdEENS0_17counting_iteratorIlNS0_11use_defaultESF_SF_EEEEEEEPNSB_IJdlEEESJ_lNS1_9__extrema9arg_max_fIdl14abs_comparatorEEEEJSI_SK_lSO_EEEvDpT0_:
[----:B------:R-:W-:Y:S01]  /*0000*/  LDC R1, c[0x0][0x37c] ;  /* 0x0000df00ff017b82 */ /* 0x000fe20000000800 */
[----:B------:R-:W0:Y:S02]  /*0010*/  LDCU.64 UR4, c[0x0][0x398] ;  /* 0x00007300ff0477ac */ /* 0x000e240008000a00 */
[----:B0-----:R-:W-:-:S04]  /*0020*/  ISETP.NE.U32.AND P0, PT, RZ, UR4, PT ;  /* 0x00000004ff007c0c */ /* 0x001fc8000bf05070 */
[----:B------:R-:W-:-:S13]  /*0030*/  ISETP.NE.AND.EX P0, PT, RZ, UR5, PT, P0 ;  /* 0x00000005ff007c0c */ /* 0x000fda000bf05300 */
[----:B------:R-:W-:Y:S05]  /*0040*/  @!P0 EXIT ;  /* 0x000000000000894d */ /* 0x000fea0003800000 */
[----:B------:R-:W-:Y:S01]  /*0050*/  UISETP.GT.U32.AND UP0, UPT, UR4, 0x4ff, UPT ;  /* 0x000004ff0400788c */ /* 0x000fe2000bf04070 */
[----:B------:R-:W-:Y:S01]  /*0060*/  BSSY.RECONVERGENT B0, `(.L_x_235) ;  /* 0x000063e000007945 */ /* 0x000fe20003800200 */
[----:B------:R-:W0:Y:S02]  /*0070*/  LDCU.64 UR8, c[0x0][0x358] ;  /* 0x00006b00ff0877ac */ /* 0x000e240008000a00 */
[----:B------:R-:W-:-:S09]  /*0080*/  UISETP.GT.AND.EX UP0, UPT, UR5, URZ, UPT, UP0 ;  /* 0x000000ff0500728c */ /* 0x000fd2000bf04300 */
        /* <DEDUP_REMOVED lines=9> */
[----:B------:R-:W1:Y:S01]  /*0120*/  LDC.64 R2, c[0x0][0x380] ;  /* 0x0000e000ff027b82 */ /* 0x000e620000000a00 */
[----:B------:R-:W2:Y:S01]  /*0130*/  LDCU.64 UR6, c[0x0][0x388] ;  /* 0x00007100ff0677ac */ /* 0x000ea20008000a00 */
[----:B-1----:R-:W-:-:S06]  /*0140*/  IMAD.WIDE.U32 R2, R0, 0x8, R2 ;  /* 0x0000000800027825 */ /* 0x002fcc00078e0002 */
[----:B0-----:R-:W5:Y:S01]  /*0150*/  LDG.E.64 R2, desc[UR8][R2.64] ;  /* 0x0000000802027981 */ /* 0x001f62000c1e1b00 */
[C---:B--2---:R-:W-:Y:S01]  /*0160*/  IADD3 R9, P0, PT, R0.reuse, UR6, RZ ;  /* 0x0000000600097c10 */ /* 0x044fe2000ff1e0ff */
[----:B------:R-:W-:-:S04]  /*0170*/  VIADD R10, R0, 0x100 ;  /* 0x00000100000a7836 */ /* 0x000fc80000000000 */
[----:B------:R-:W-:-:S08]  /*0180*/  IMAD.X R8, RZ, RZ, UR7, P0 ;  /* 0x00000007ff087e24 */ /* 0x000fd000080e06ff */
.L_x_238:
[----:B0-----:R-:W-:Y:S05]  /*0190*/  BSYNC.RECONVERGENT B1 ;  /* 0x0000000000017941 */ /* 0x001fea0003800200 */
.L_x_237:
[----:B------:R-:W-:Y:S01]  /*01a0*/  ISETP.GE.AND P0, PT, R10, UR4, PT ;  /* 0x000000040a007c0c */ /* 0x000fe2000bf06270 */
[----:B------:R-:W-:-:S12]  /*01b0*/  BSSY.RECONVERGENT B1, `(.L_x_239) ;  /* 0x00000a9000017945 */ /* 0x000fd80003800200 */
[----:B------:R-:W-:Y:S05]  /*01c0*/  @P0 BRA `(.L_x_240) ;  /* 0x00000008009c0947 */ /* 0x000fea0003800000 */
[----:B------:R-:W-:Y:S01]  /*01d0*/  LOP3.LUT R4, RZ, R10, RZ, 0x33, !PT ;  /* 0x0000000aff047212 */ /* 0x000fe200078e33ff */
[----:B------:R-:W-:Y:S04]  /*01e0*/  BSSY.RECONVERGENT B2, `(.L_x_241) ;  /* 0x0000034000027945 */ /* 0x000fe80003800200 */
[----:B------:R-:W-:-:S05]  /*01f0*/  VIADD R16, R4, UR4 ;  /* 0x0000000404107c36 */ /* 0x000fca0008000000 */
[----:B------:R-:W-:-:S04]  /*0200*/  LOP3.LUT R4, R16, 0x300, RZ, 0xc0, !PT ;  /* 0x0000030010047812 */ /* 0x000fc800078ec0ff */
[----:B------:R-:W-:-:S13]  /*0210*/  ISETP.NE.AND P0, PT, R4, 0x300, PT ;  /* 0x000003000400780c */ /* 0x000fda0003f05270 */
[----:B------:R-:W-:Y:S05]  /*0220*/  @!P0 BRA `(.L_x_242) ;  /* 0x0000000000bc8947 */ /* 0x000fea0003800000 */
[----:B------:R-:W0:Y:S01]  /*0230*/  LDC.64 R4, c[0x0][0x380] ;  /* 0x0000e000ff047b82 */ /* 0x000e220000000a00 */
[----:B------:R-:W1:Y:S01]  /*0240*/  LDCU.64 UR6, c[0x0][0x388] ;  /* 0x00007100ff0677ac */ /* 0x000e620008000a00 */
[----:B------:R-:W-:-:S04]  /*0250*/  LEA.HI R6, R16, 0x1, RZ, 0x18 ;  /* 0x0000000110067811 */ /* 0x000fc800078fc0ff */
[----:B------:R-:W-:-:S05]  /*0260*/  LOP3.LUT R6, R6, 0x3, RZ, 0xc0, !PT ;  /* 0x0000000306067812 */ /* 0x000fca00078ec0ff */
[----:B------:R-:W-:Y:S01]  /*0270*/  IMAD.MOV R11, RZ, RZ, -R6 ;  /* 0x000000ffff0b7224 */ /* 0x000fe200078e0a06 */
[C---:B-1----:R-:W-:Y:S01]  /*0280*/  IADD3 R14, P0, PT, R10.reuse, UR6, RZ ;  /* 0x000000060a0e7c10 */ /* 0x042fe2000ff1e0ff */
[----:B0-----:R-:W-:-:S04]  /*0290*/  IMAD.WIDE.U32 R4, R10, 0x8, R4 ;  /* 0x000000080a047825 */ /* 0x001fc800078e0004 */
[----:B------:R-:W-:Y:S02]  /*02a0*/  IMAD.MOV.U32 R12, RZ, RZ, R4 ;  /* 0x000000ffff0c7224 */ /* 0x000fe400078e0004 */
[----:B------:R-:W-:Y:S02]  /*02b0*/  IMAD.MOV.U32 R13, RZ, RZ, R5 ;  /* 0x000000ffff0d7224 */ /* 0x000fe400078e0005 */
[----:B------:R-:W-:-:S07]  /*02c0*/  IMAD.X R15, RZ, RZ, UR7, P0 ;  /* 0x00000007ff0f7e24 */ /* 0x000fce00080e06ff */
.L_x_245:
        /* <DEDUP_REMOVED lines=31> */
.L_x_244:
[----:B------:R-:W-:Y:S05]  /*04c0*/  BSYNC.RECONVERGENT B3 ;  /* 0x0000000000037941 */ /* 0x000fea0003800200 */
.L_x_243:
[----:B------:R-:W-:Y:S01]  /*04d0*/  IADD3 R14, P0, PT, R14, 0x100, RZ ;  /* 0x000001000e0e7810 */ /* 0x000fe20007f1e0ff */
[----:B------:R-:W-:Y:S02]  /*04e0*/  VIADD R10, R10, 0x100 ;  /* 0x000001000a0a7836 */ /* 0x000fe40000000000 */
[----:B------:R-:W-:Y:S02]  /*04f0*/  IMAD.X R13, RZ, RZ, R13, P3 ;  /* 0x000000ffff0d7224 */ /* 0x000fe400018e060d */
[----:B------:R-:W-:Y:S01]  /*0500*/  IMAD.X R15, RZ, RZ, R15, P0 ;  /* 0x000000ffff0f7224 */ /* 0x000fe200000e060f */
[----:B------:R-:W-:Y:S07]  /*0510*/  @P2 BRA `(.L_x_245) ;  /* 0xfffffffc006c2947 */ /* 0x000fee000383ffff */
.L_x_242:
[----:B------:R-:W-:Y:S05]  /*0520*/  BSYNC.RECONVERGENT B2 ;  /* 0x0000000000027941 */ /* 0x000fea0003800200 */
.L_x_241:
[----:B------:R-:W-:-:S13]  /*0530*/  ISETP.GE.U32.AND P0, PT, R16, 0x300, PT ;  /* 0x000003001000780c */ /* 0x000fda0003f06070 */
[----:B------:R-:W-:Y:S05]  /*0540*/  @!P0 BRA `(.L_x_240) ;  /* 0x0000000400bc8947 */ /* 0x000fea0003800000 */
[----:B------:R-:W0:Y:S01]  /*0550*/  LDC.64 R4, c[0x0][0x380] ;  /* 0x0000e000ff047b82 */ /* 0x000e220000000a00 */
[----:B------:R-:W-:-:S07]  /*0560*/  VIADD R20, R10, 0x200 ;  /* 0x000002000a147836 */ /* 0x000fce0000000000 */
[----:B------:R-:W1:Y:S02]  /*0570*/  LDC.64 R6, c[0x0][0x388] ;  /* 0x0000e200ff067b82 */ /* 0x000e640000000a00 */
.L_x_254:
[----:B------:R-:W-:-:S04]  /*0580*/  VIADD R17, R20, 0xfffffe00 ;  /* 0xfffffe0014117836 */ /* 0x000fc80000000000 */
[----:B0-----:R-:W-:-:S05]  /*0590*/  IMAD.WIDE R24, R17, 0x8, R4 ;  /* 0x0000000811187825 */ /* 0x001fca00078e0204 */
[----:B------:R-:W2:Y:S04]  /*05a0*/  LDG.E.64 R18, desc[UR8][R24.64] ;  /* 0x0000000818127981 */ /* 0x000ea8000c1e1b00 */
[----:B-----5:R0:W5:Y:S04]  /*05b0*/  LDG.E.64 R14, desc[UR8][R24.64+0x800] ;  /* 0x00080008180e7981 */ /* 0x020168000c1e1b00 */
[----:B------:R0:W5:Y:S04]  /*05c0*/  LDG.E.64 R12, desc[UR8][R24.64+0x1000] ;  /* 0x00100008180c7981 */ /* 0x000168000c1e1b00 */
[----:B------:R0:W5:Y:S01]  /*05d0*/  LDG.E.64 R10, desc[UR8][R24.64+0x1800] ;  /* 0x00180008180a7981 */ /* 0x000162000c1e1b00 */
[----:B-1----:R-:W-:Y:S01]  /*05e0*/  IADD3 R26, P1, PT, R17, R6, RZ ;  /* 0x00000006111a7210 */ /* 0x002fe20007f3e0ff */
[----:B------:R-:W-:Y:S01]  /*05f0*/  BSSY.RECONVERGENT B2, `(.L_x_246) ;  /* 0x0000017000027945 */ /* 0x000fe20003800200 */
[----:B------:R-:W-:-:S02]  /*0600*/  VIADD R23, R20, 0xffffff00 ;  /* 0xffffff0014177836 */ /* 0x000fc40000000000 */
[----:B------:R-:W-:Y:S01]  /*0610*/  LEA.HI.X.SX32 R27, R17, R7, 0x1, P1 ;  /* 0x00000007111b7211 */ /* 0x000fe200008f0eff */
[----:B------:R-:W-:-:S04]  /*0620*/  IMAD.MOV.U32 R22, RZ, RZ, R26 ;  /* 0x000000ffff167224 */ /* 0x000fc800078e001a */
        /* <DEDUP_REMOVED lines=19> */
.L_x_247:
[----:B------:R-:W-:Y:S05]  /*0760*/  BSYNC.RECONVERGENT B2 ;  /* 0x0000000000027941 */ /* 0x000fea0003800200 */
.L_x_246:
[----:B-----5:R-:W-:Y:S01]  /*0770*/  DSETP.GEU.AND P0, PT, |R16|, |R14|, PT ;  /* 0x4000000e1000722a */ /* 0x020fe20003f0e200 */
[C---:B------:R-:W-:Y:S01]  /*0780*/  IADD3 R19, P1, PT, R23.reuse, R6, RZ ;  /* 0x0000000617137210 */ /* 0x040fe20007f3e0ff */
[----:B------:R-:W-:Y:S01]  /*0790*/  BSSY.RECONVERGENT B2, `(.L_x_248) ;  /* 0x0000015000027945 */ /* 0x000fe20003800200 */
[----:B------:R-:W-:Y:S02]  /*07a0*/  IMAD.MOV.U32 R2, RZ, RZ, R14 ;  /* 0x000000ffff027224 */ /* 0x000fe400078e000e */
[----:B------:R-:W-:Y:S01]  /*07b0*/  LEA.HI.X.SX32 R18, R23, R7, 0x1, P1 ;  /* 0x0000000717127211 */ /* 0x000fe200008f0eff */
[----:B------:R-:W-:Y:S02]  /*07c0*/  IMAD.MOV.U32 R9, RZ, RZ, R19 ;  /* 0x000000ffff097224 */ /* 0x000fe400078e0013 */
[----:B------:R-:W-:Y:S01]  /*07d0*/  IMAD.MOV.U32 R3, RZ, RZ, R15 ;  /* 0x000000ffff037224 */ /* 0x000fe200078e000f */
[----:B------:R-:W-:-:S05]  /*07e0*/  MOV R8, R18 ;  /* 0x0000001200087202 */ /* 0x000fca0000000f00 */
        /* <DEDUP_REMOVED lines=15> */
.L_x_249:
[----:B------:R-:W-:Y:S05]  /*08e0*/  BSYNC.RECONVERGENT B2 ;  /* 0x0000000000027941 */ /* 0x000fea0003800200 */
.L_x_248:
[----:B------:R-:W-:Y:S01]  /*08f0*/  DSETP.GEU.AND P0, PT, |R2|, |R12|, PT ;  /* 0x4000000c0200722a */ /* 0x000fe20003f0e200 */
[CC--:B------:R-:W-:Y:S01]  /*0900*/  IADD3 R22, P1, PT, R20.reuse, R6.reuse, RZ ;  /* 0x0000000614167210 */ /* 0x0c0fe20007f3e0ff */
[C---:B------:R-:W-:Y:S01]  /*0910*/  VIADD R16, R20.reuse, 0x100 ;  /* 0x0000010014107836 */ /* 0x040fe20000000000 */
[----:B------:R-:W-:Y:S01]  /*0920*/  BSSY.RECONVERGENT B2, `(.L_x_250) ;  /* 0x0000016000027945 */ /* 0x000fe20003800200 */
[----:B------:R-:W-:Y:S01]  /*0930*/  IMAD.MOV.U32 R14, RZ, RZ, R12 ;  /* 0x000000ffff0e7224 */ /* 0x000fe200078e000c */
[----:B------:R-:W-:Y:S01]  /*0940*/  LEA.HI.X.SX32 R19, R20, R7, 0x1, P1 ;  /* 0x0000000714137211 */ /* 0x000fe200008f0eff */
[----:B------:R-:W-:Y:S01]  /*0950*/  IMAD.MOV.U32 R17, RZ, RZ, R22 ;  /* 0x000000ffff117224 */ /* 0x000fe200078e0016 */
[----:B------:R-:W-:Y:S01]  /*0960*/  IADD3 R24, P2, PT, R16, R6, RZ ;  /* 0x0000000610187210 */ /* 0x000fe20007f5e0ff */
[----:B------:R-:W-:Y:S02]  /*0970*/  IMAD.MOV.U32 R15, RZ, RZ, R13 ;  /* 0x000000ffff0f7224 */ /* 0x000fe400078e000d */
[----:B------:R-:W-:-:S04]  /*0980*/  IMAD.MOV.U32 R18, RZ, RZ, R19 ;  /* 0x000000ffff127224 */ /* 0x000fc800078e0013 */
[----:B------:R-:W-:Y:S06]  /*0990*/  @!P0 BRA `(.L_x_251) ;  /* 0x0000000000388947 */ /* 0x000fec0003800000 */
        /* <DEDUP_REMOVED lines=14> */
.L_x_251:
[----:B------:R-:W-:Y:S05]  /*0a80*/  BSYNC.RECONVERGENT B2 ;  /* 0x0000000000027941 */ /* 0x000fea0003800200 */
.L_x_250:
[----:B------:R-:W-:Y:S01]  /*0a90*/  DSETP.GEU.AND P0, PT, |R14|, |R10|, PT ;  /* 0x4000000a0e00722a */ /* 0x000fe20003f0e200 */
[----:B------:R-:W-:Y:S01]  /*0aa0*/  LEA.HI.X.SX32 R13, R16, R7, 0x1, P2 ;  /* 0x00000007100d7211 */ /* 0x000fe200010f0eff */
[----:B------:R-:W-:Y:S01]  /*0ab0*/  BSSY.RECONVERGENT B2, `(.L_x_252) ;  /* 0x0000014000027945 */ /* 0x000fe20003800200 */
[----:B------:R-:W-:Y:S02]  /*0ac0*/  IMAD.MOV.U32 R9, RZ, RZ, R24 ;  /* 0x000000ffff097224 */ /* 0x000fe400078e0018 */
[----:B------:R-:W-:Y:S02]  /*0ad0*/  IMAD.MOV.U32 R2, RZ, RZ, R10 ;  /* 0x000000ffff027224 */ /* 0x000fe400078e000a */
[----:B------:R-:W-:Y:S02]  /*0ae0*/  IMAD.MOV.U32 R8, RZ, RZ, R13 ;  /* 0x000000ffff087224 */ /* 0x000fe400078e000d */
[----:B------:R-:W-:-:S05]  /*0af0*/  IMAD.MOV.U32 R3, RZ, RZ, R11 ;  /* 0x000000ffff037224 */ /* 0x000fca00078e000b */
        /* <DEDUP_REMOVED lines=15> */
.L_x_253:
[----:B------:R-:W-:Y:S05]  /*0bf0*/  BSYNC.RECONVERGENT B2 ;  /* 0x0000000000027941 */ /* 0x000fea0003800200 */
.L_x_252:
[C---:B------:R-:W-:Y:S02]  /*0c00*/  VIADD R10, R20.reuse, 0x200 ;  /* 0x00000200140a7836 */ /* 0x040fe40000000000 */
[----:B------:R-:W-:-:S03]  /*0c10*/  VIADD R20, R20, 0x400 ;  /* 0x0000040014147836 */ /* 0x000fc60000000000 */
[----:B------:R-:W-:-:S13]  /*0c20*/  ISETP.GE.AND P0, PT, R10, UR5, PT ;  /* 0x000000050a007c0c */ /* 0x000fda000bf06270 */
[----:B------:R-:W-:Y:S05]  /*0c30*/  @!P0 BRA `(.L_x_254) ;  /* 0xfffffff800508947 */ /* 0x000fea000383ffff */
.L_x_240:
[----:B------:R-:W-:Y:S05]  /*0c40*/  BSYNC.RECONVERGENT B1 ;  /* 0x0000000000017941 */ /* 0x000fea0003800200 */
.L_x_239:
[----:B------:R-:W0:Y:S02]  /*0c50*/  LDCU UR6, c[0x0][0x398] ;  /* 0x00007300ff0677ac */ /* 0x000e240008000800 */
[----:B0-----:R-:W-:-:S09]  /*0c60*/  UISETP.GE.AND UP0, UPT, UR6, 0x100, UPT ;  /* 0x000001000600788c */ /* 0x001fd2000bf06270 */
[----:B------:R-:W-:Y:S05]  /*0c70*/  BRA.U !UP0, `(.L_x_255) ;  /* 0x0000001508507547 */ /* 0x000fea000b800000 */
        /* <DEDUP_REMOVED lines=32> */
.L_x_257:
[----:B------:R-:W-:Y:S05]  /*0e80*/  BSYNC.RECONVERGENT B1 ;  /* 0x0000000000017941 */ /* 0x000fea0003800200 */
.L_x_256:
        /* <DEDUP_REMOVED lines=31> */
.L_x_259:
[----:B------:R-:W-:Y:S05]  /*1080*/  BSYNC.RECONVERGENT B1 ;  /* 0x0000000000017941 */ /* 0x000fea0003800200 */
.L_x_258:
[----:B------:R-:W-:Y:S01]  /*1090*/  ISETP.GT.AND P0, PT, R10, 0x1b, PT ;  /* 0x0000001b0a00780c */ /* 0x000fe20003f04270 */
[----:B-1----:R1:W1:Y:S01]  /*10a0*/  SHFL.DOWN PT, R6, R2, 0x4, 0x1f ;  /* 0x08801f0002067f89 */ /* 0x00226200000e0000 */
[----:B------:R-:W-:Y:S01]  /*10b0*/  BSSY.RECONVERGENT B1, `(.L_x_260) ;  /* 0x000001d000017945 */ /* 0x000fe20003800200 */
[----:B0-----:R-:W-:Y:S02]  /*10c0*/  IMAD.MOV.U32 R11, RZ, RZ, R8 ;  /* 0x000000ffff0b7224 */ /* 0x001fe400078e0008 */
[----:B--2---:R0:W2:Y:S01]  /*10d0*/  SHFL.DOWN PT, R7, R3, 0x4, 0x1f ;  /* 0x08801f0003077f89 */ /* 0x0040a200000e0000 */
[----:B------:R-:W-:Y:S02]  /*10e0*/  IMAD.MOV.U32 R12, RZ, RZ, R9 ;  /* 0x000000ffff0c7224 */ /* 0x000fe400078e0009 */
[----:B------:R-:W-:Y:S01]  /*10f0*/  IMAD.MOV.U32 R4, RZ, RZ, R2 ;  /* 0x000000ffff047224 */ /* 0x000fe200078e0002 */
[----:B----4-:R0:W4:Y:S01]  /*1100*/  SHFL.DOWN PT, R13, R8, 0x4, 0x1f ;  /* 0x08801f00080d7f89 */ /* 0x01012200000e0000 */
[----:B------:R-:W-:-:S03]  /*1110*/  IMAD.MOV.U32 R5, RZ, RZ, R3 ;  /* 0x000000ffff057224 */ /* 0x000fc600078e0003 */
[----:B---3--:R0:W3:Y:S01]  /*1120*/  SHFL.DOWN PT, R14, R9, 0x4, 0x1f ;  /* 0x08801f00090e7f89 */ /* 0x0080e200000e0000 */
[----:B------:R-:W-:Y:S05]  /*1130*/  @P0 BRA `(.L_x_261) ;  /* 0x0000000000500947 */ /* 0x000fea0003800000 */
[----:B-12---:R-:W-:Y:S01]  /*1140*/  DSETP.GEU.AND P0, PT, |R2|, |R6|, PT ;  /* 0x400000060200722a */ /* 0x006fe20003f0e200 */
[----:B----4-:R-:W-:Y:S02]  /*1150*/  IMAD.MOV.U32 R11, RZ, RZ, R13 ;  /* 0x000000ffff0b7224 */ /* 0x010fe400078e000d */
        /* <DEDUP_REMOVED lines=18> */
.L_x_261:
[----:B------:R-:W-:Y:S05]  /*1280*/  BSYNC.RECONVERGENT B1 ;  /* 0x0000000000017941 */ /* 0x000fea0003800200 */
.L_x_260:
        /* <DEDUP_REMOVED lines=31> */
.L_x_263:
[----:B------:R-:W-:Y:S05]  /*1480*/  BSYNC.RECONVERGENT B1 ;  /* 0x0000000000017941 */ /* 0x000fea0003800200 */
.L_x_262:
[----:B------:R-:W-:Y:S01]  /*1490*/  ISETP.GT.AND P0, PT, R10, 0xf, PT ;  /* 0x0000000f0a00780c */ /* 0x000fe20003f04270 */
[----:B-1----:R1:W1:Y:S01]  /*14a0*/  SHFL.DOWN PT, R4, R2, 0x10, 0x1f ;  /* 0x0a001f0002047f89 */ /* 0x00226200000e0000 */
[----:B------:R-:W-:Y:S01]  /*14b0*/  BSSY.RECONVERGENT B1, `(.L_x_264) ;  /* 0x000001d000017945 */ /* 0x000fe20003800200 */
[----:B---3--:R-:W-:Y:S01]  /*14c0*/  MOV R14, R8 ;  /* 0x00000008000e7202 */ /* 0x008fe20000000f00 */
[----:B------:R-:W-:Y:S01]  /*14d0*/  IMAD.MOV.U32 R15, RZ, RZ, R9 ;  /* 0x000000ffff0f7224 */ /* 0x000fe200078e0009 */
[----:B0-----:R0:W3:Y:S01]  /*14e0*/  SHFL.DOWN PT, R5, R3, 0x10, 0x1f ;  /* 0x0a001f0003057f89 */ /* 0x0010e200000e0000 */
[----:B------:R-:W-:Y:S02]  /*14f0*/  IMAD.MOV.U32 R12, RZ, RZ, R2 ;  /* 0x000000ffff0c7224 */ /* 0x000fe400078e0002 */
[----:B----4-:R-:W-:Y:S01]  /*1500*/  IMAD.MOV.U32 R13, RZ, RZ, R3 ;  /* 0x000000ffff0d7224 */ /* 0x010fe200078e0003 */
[----:B--2---:R0:W2:Y:S04]  /*1510*/  SHFL.DOWN PT, R7, R8, 0x10, 0x1f ;  /* 0x0a001f0008077f89 */ /* 0x0040a800000e0000 */
[----:B------:R0:W4:Y:S01]  /*1520*/  SHFL.DOWN PT, R6, R9, 0x10, 0x1f ;  /* 0x0a001f0009067f89 */ /* 0x00012200000e0000 */
        /* <DEDUP_REMOVED lines=21> */
.L_x_265:
[----:B------:R-:W-:Y:S05]  /*1680*/  BSYNC.RECONVERGENT B1 ;  /* 0x0000000000017941 */ /* 0x000fea0003800200 */
.L_x_264:
        /* <DEDUP_REMOVED lines=11> */
.L_x_267:
[----:B------:R-:W-:Y:S05]  /*1740*/  BSYNC.RECONVERGENT B1 ;  /* 0x0000000000017941 */ /* 0x000fea0003800200 */
.L_x_266:
        /* <DEDUP_REMOVED lines=8> */
[----:B-1234-:R-:W1:Y:S04]  /*17d0*/  LDS.128 R4, [R0+0x20] ;  /* 0x0000200000047984 */ /* 0x01ee680000000c00 */
[----:B------:R2:W3:Y:S04]  /*17e0*/  LDS.64 R2, [R0+0x80] ;  /* 0x0000800000027984 */ /* 0x0004e80000000a00 */
[----:B------:R2:W4:Y:S01]  /*17f0*/  LDS.128 R8, [R0+0x30] ;  /* 0x0000300000087984 */ /* 0x0005220000000c00 */
        /* <DEDUP_REMOVED lines=20> */
.L_x_270:
[----:B------:R-:W-:Y:S05]  /*1940*/  BSYNC.RECONVERGENT B1 ;  /* 0x0000000000017941 */ /* 0x000fea0003800200 */
.L_x_269:
        /* <DEDUP_REMOVED lines=23> */
.L_x_272:
[----:B------:R-:W-:Y:S05]  /*1ac0*/  BSYNC.RECONVERGENT B1 ;  /* 0x0000000000017941 */ /* 0x000fea0003800200 */
.L_x_271:
        /* <DEDUP_REMOVED lines=21> */
.L_x_274:
[----:B------:R-:W-:Y:S05]  /*1c20*/  BSYNC.RECONVERGENT B1 ;  /* 0x0000000000017941 */ /* 0x000fea0003800200 */
.L_x_273:
[----:B------:R0:W1:Y:S01]  /*1c30*/  LDS.128 R8, [R0+0x60] ;  /* 0x0000600000087984 */ /* 0x0000620000000c00 */
[----:B------:R-:W-:Y:S01]  /*1c40*/  DSETP.GEU.AND P0, PT, |R20|, |R14|, PT ;  /* 0x4000000e1400722a */ /* 0x000fe20003f0e200 */
[----:B------:R-:W-:Y:S01]  /*1c50*/  BSSY.RECONVERGENT B1, `(.L_x_275) ;  /* 0x0000015000017945 */ /* 0x000fe20003800200 */
[----:B------:R-:W-:Y:S01]  /*1c60*/  MOV R12, R14 ;  /* 0x0000000e000c7202 */ /* 0x000fe20000000f00 */
        /* <DEDUP_REMOVED lines=19> */
.L_x_276:
[----:B------:R-:W-:Y:S05]  /*1da0*/  BSYNC.RECONVERGENT B1 ;  /* 0x0000000000017941 */ /* 0x000fea0003800200 */
.L_x_275:
        /* <DEDUP_REMOVED lines=21> */
.L_x_278:
[----:B------:R-:W-:Y:S05]  /*1f00*/  BSYNC.RECONVERGENT B1 ;  /* 0x0000000000017941 */ /* 0x000fea0003800200 */
.L_x_277:
        /* <DEDUP_REMOVED lines=21> */
.L_x_280:
[----:B------:R-:W-:Y:S05]  /*2060*/  BSYNC.RECONVERGENT B1 ;  /* 0x0000000000017941 */ /* 0x000fea0003800200 */
.L_x_279:
        /* <DEDUP_REMOVED lines=21> */
.L_x_255:
[----:B------:R-:W0:Y:S01]  /*21c0*/  S2R R4, SR_LANEID ;  /* 0x0000000000047919 */ /* 0x000e220000000000 */
[----:B------:R-:W-:Y:S01]  /*21d0*/  LOP3.LUT R5, R0, 0x3e0, RZ, 0xc0, !PT ;  /* 0x000003e000057812 */ /* 0x000fe200078ec0ff */
[----:B------:R-:W-:Y:S01]  /*21e0*/  BSSY.RECONVERGENT B1, `(.L_x_281) ;  /* 0x0000024000017945 */ /* 0x000fe20003800200 */
[----:B------:R-:W-:Y:S02]  /*21f0*/  IMAD.MOV.U32 R12, RZ, RZ, R9 ;  /* 0x000000ffff0c7224 */ /* 0x000fe400078e0009 */
[----:B------:R-:W-:Y:S02]  /*2200*/  IMAD.MOV.U32 R14, RZ, RZ, R8 ;  /* 0x000000ffff0e7224 */ /* 0x000fe400078e0008 */
[----:B------:R-:W-:Y:S01]  /*2210*/  VIADD R6, R5, 0x20 ;  /* 0x0000002005067836 */ /* 0x000fe20000000000 */
[----:B------:R-:W-:Y:S01]  /*2220*/  LOP3.LUT R5, RZ, R5, RZ, 0x33, !PT ;  /* 0x00000005ff057212 */ /* 0x000fe200078e33ff */
[----:B-----5:R-:W-:-:S03]  /*2230*/  IMAD.MOV.U32 R7, RZ, RZ, R3 ;  /* 0x000000ffff077224 */ /* 0x020fc600078e0003 */
[----:B------:R-:W-:Y:S01]  /*2240*/  ISETP.GT.AND P0, PT, R6, UR6, PT ;  /* 0x0000000606007c0c */ /* 0x000fe2000bf04270 */
[----:B------:R-:W-:Y:S01]  /*2250*/  VIADD R5, R5, UR6 ;  /* 0x0000000605057c36 */ /* 0x000fe20008000000 */
[----:B------:R-:W-:-:S04]  /*2260*/  MOV R6, R2 ;  /* 0x0000000200067202 */ /* 0x000fc80000000f00 */
[----:B------:R-:W-:-:S05]  /*2270*/  SEL R5, R5, 0x1f, P0 ;  /* 0x0000001f05057807 */ /* 0x000fca0000000000 */
[----:B------:R1:W2:Y:S04]  /*2280*/  SHFL.DOWN PT, R10, R2, 0x1, R5 ;  /* 0x08200000020a7989 */ /* 0x0002a800000e0005 */
[----:B------:R1:W3:Y:S04]  /*2290*/  SHFL.DOWN PT, R11, R3, 0x1, R5 ;  /* 0x08200000030b7989 */ /* 0x0002e800000e0005 */
[----:B------:R1:W4:Y:S01]  /*22a0*/  SHFL.DOWN PT, R16, R9, 0x1, R5 ;  /* 0x0820000009107989 */ /* 0x00032200000e0005 */
[----:B0-----:R-:W-:-:S03]  /*22b0*/  ISETP.GE.AND P0, PT, R4, R5, PT ;  /* 0x000000050400720c */ /* 0x001fc60003f06270 */
[----:B------:R1:W0:Y:S10]  /*22c0*/  SHFL.DOWN PT, R13, R8, 0x1, R5 ;  /* 0x08200000080d7989 */ /* 0x00023400000e0005 */
[----:B-1----:R-:W-:Y:S05]  /*22d0*/  @P0 BRA `(.L_x_282) ;  /* 0x0000000000500947 */ /* 0x002fea0003800000 */
[----:B--23--:R-:W-:Y:S01]  /*22e0*/  DSETP.GEU.AND P0, PT, |R2|, |R10|, PT ;  /* 0x4000000a0200722a */ /* 0x00cfe20003f0e200 */
        /* <DEDUP_REMOVED lines=19> */
.L_x_282:
[----:B------:R-:W-:Y:S05]  /*2420*/  BSYNC.RECONVERGENT B1 ;  /* 0x0000000000017941 */ /* 0x000fea0003800200 */
.L_x_281:
[----:B------:R-:W-:Y:S01]  /*2430*/  VIADD R2, R4, 0x2 ;  /* 0x0000000204027836 */ /* 0x000fe20000000000 */
[----:B------:R1:W1:Y:S01]  /*2440*/  SHFL.DOWN PT, R8, R6, 0x2, R5 ;  /* 0x0840000006087989 */ /* 0x00026200000e0005 */
[----:B------:R-:W-:Y:S01]  /*2450*/  BSSY.RECONVERGENT B1, `(.L_x_283) ;  /* 0x000001e000017945 */ /* 0x000fe20003800200 */
[----:B--2---:R-:W-:Y:S02]  /*2460*/  IMAD.MOV.U32 R10, RZ, RZ, R12 ;  /* 0x000000ffff0a7224 */ /* 0x004fe400078e000c */
[----:B------:R-:W-:Y:S01]  /*2470*/  ISETP.GT.AND P0, PT, R2, R5, PT ;  /* 0x000000050200720c */ /* 0x000fe20003f04270 */
[----:B------:R2:W1:Y:S01]  /*2480*/  SHFL.DOWN PT, R9, R7, 0x2, R5 ;  /* 0x0840000007097989 */ /* 0x00046200000e0005 */
[----:B----4-:R-:W-:Y:S02]  /*2490*/  IMAD.MOV.U32 R16, RZ, RZ, R14 ;  /* 0x000000ffff107224 */ /* 0x010fe400078e000e */
[----:B------:R-:W-:Y:S01]  /*24a0*/  IMAD.MOV.U32 R2, RZ, RZ, R6 ;  /* 0x000000ffff027224 */ /* 0x000fe200078e0006 */
[----:B---3--:R2:W3:Y:S01]  /*24b0*/  SHFL.DOWN PT, R11, R12, 0x2, R5 ;  /* 0x084000000c0b7989 */ /* 0x0084e200000e0005 */
[----:B------:R-:W-:-:S03]  /*24c0*/  IMAD.MOV.U32 R3, RZ, RZ, R7 ;  /* 0x000000ffff037224 */ /* 0x000fc600078e0007 */
[----:B0-----:R2:W0:Y:S04]  /*24d0*/  SHFL.DOWN PT, R13, R14, 0x2, R5 ;  /* 0x084000000e0d7989 */ /* 0x00142800000e0005 */
        /* <DEDUP_REMOVED lines=21> */
.L_x_284:
[----:B------:R-:W-:Y:S05]  /*2630*/  BSYNC.RECONVERGENT B1 ;  /* 0x0000000000017941 */ /* 0x000fea0003800200 */
.L_x_283:
[----:B-1----:R-:W-:Y:S01]  /*2640*/  VIADD R6, R4, 0x4 ;  /* 0x0000000404067836 */ /* 0x002fe20000000000 */
[----:B------:R1:W4:Y:S01]  /*2650*/  SHFL.DOWN PT, R8, R2, 0x4, R5 ;  /* 0x0880000002087989 */ /* 0x00032200000e0005 */
[----:B------:R-:W-:Y:S01]  /*2660*/  BSSY.RECONVERGENT B1, `(.L_x_285) ;  /* 0x000001e000017945 */ /* 0x000fe20003800200 */
[----:B--2---:R-:W-:Y:S02]  /*2670*/  IMAD.MOV.U32 R12, RZ, RZ, R10 ;  /* 0x000000ffff0c7224 */ /* 0x004fe400078e000a */
[----:B------:R-:W-:Y:S01]  /*2680*/  ISETP.GT.AND P0, PT, R6, R5, PT ;  /* 0x000000050600720c */ /* 0x000fe20003f04270 */
[----:B------:R1:W2:Y:S01]  /*2690*/  SHFL.DOWN PT, R9, R3, 0x4, R5 ;  /* 0x0880000003097989 */ /* 0x0002a200000e0005 */
[----:B------:R-:W-:Y:S02]  /*26a0*/  IMAD.MOV.U32 R14, RZ, RZ, R16 ;  /* 0x000000ffff0e7224 */ /* 0x000fe400078e0010 */
[----:B------:R-:W-:Y:S01]  /*26b0*/  IMAD.MOV.U32 R6, RZ, RZ, R2 ;  /* 0x000000ffff067224 */ /* 0x000fe200078e0002 */
[----:B---3--:R1:W3:Y:S01]  /*26c0*/  SHFL.DOWN PT, R11, R10, 0x4, R5 ;  /* 0x088000000a0b7989 */ /* 0x0082e200000e0005 */
[----:B------:R-:W-:-:S03]  /*26d0*/  IMAD.MOV.U32 R7, RZ, RZ, R3 ;  /* 0x000000ffff077224 */ /* 0x000fc600078e0003 */
[----:B0-----:R1:W0:Y:S04]  /*26e0*/  SHFL.DOWN PT, R13, R16, 0x4, R5 ;  /* 0x08800000100d7989 */ /* 0x00122800000e0005 */
[----:B------:R-:W-:Y:S05]  /*26f0*/  @P0 BRA `(.L_x_286) ;  /* 0x0000000000500947 */ /* 0x000fea0003800000 */
[----:B--2-4-:R-:W-:Y:S01]  /*2700*/  DSETP.GEU.AND P0, PT, |R2|, |R8|, PT ;  /* 0x400000080200722a */ /* 0x014fe20003f0e200 */
        /* <DEDUP_REMOVED lines=19> */
.L_x_286:
[----:B------:R-:W-:Y:S05]  /*2840*/  BSYNC.RECONVERGENT B1 ;  /* 0x0000000000017941 */ /* 0x000fea0003800200 */
.L_x_285:
[----:B-1----:R-:W-:Y:S01]  /*2850*/  IADD3 R2, PT, PT, R4, 0x8, RZ ;  /* 0x0000000804027810 */ /* 0x002fe20007ffe0ff */
[----:B----4-:R1:W4:Y:S01]  /*2860*/  SHFL.DOWN PT, R8, R6, 0x8, R5 ;  /* 0x0900000006087989 */ /* 0x01032200000e0005 */
[----:B------:R-:W-:Y:S01]  /*2870*/  BSSY.RECONVERGENT B1, `(.L_x_287) ;  /* 0x000001e000017945 */ /* 0x000fe20003800200 */
[----:B------:R-:W-:Y:S01]  /*2880*/  IMAD.MOV.U32 R10, RZ, RZ, R12 ;  /* 0x000000ffff0a7224 */ /* 0x000fe200078e000c */
[----:B------:R-:W-:Y:S01]  /*2890*/  ISETP.GT.AND P0, PT, R2, R5, PT ;  /* 0x000000050200720c */ /* 0x000fe20003f04270 */
[----:B--2---:R1:W2:Y:S01]  /*28a0*/  SHFL.DOWN PT, R9, R7, 0x8, R5 ;  /* 0x0900000007097989 */ /* 0x0042a200000e0005 */
        /* <DEDUP_REMOVED lines=26> */
.L_x_288:
[----:B------:R-:W-:Y:S05]  /*2a50*/  BSYNC.RECONVERGENT B1 ;  /* 0x0000000000017941 */ /* 0x000fea0003800200 */
.L_x_287:
[----:B----4-:R-:W-:Y:S01]  /*2a60*/  VIADD R8, R4, 0x10 ;  /* 0x0000001004087836 */ /* 0x010fe20000000000 */
[----:B-1----:R1:W4:Y:S01]  /*2a70*/  SHFL.DOWN PT, R6, R2, 0x10, R5 ;  /* 0x0a00000002067989 */ /* 0x00232200000e0005 */
[----:B------:R-:W-:Y:S01]  /*2a80*/  BSSY.RECONVERGENT B1, `(.L_x_289) ;  /* 0x000001e000017945 */ /* 0x000fe20003800200 */
[----:B------:R-:W-:Y:S02]  /*2a90*/  IMAD.MOV.U32 R14, RZ, RZ, R10 ;  /* 0x000000ffff0e7224 */ /* 0x000fe400078e000a */
[----:B------:R-:W-:Y:S01]  /*2aa0*/  ISETP.GT.AND P0, PT, R8, R5, PT ;  /* 0x000000050800720c */ /* 0x000fe20003f04270 */
[----:B------:R1:W1:Y:S01]  /*2ab0*/  SHFL.DOWN PT, R7, R3, 0x10, R5 ;  /* 0x0a00000003077989 */ /* 0x00026200000e0005 */
[----:B------:R-:W-:Y:S02]  /*2ac0*/  IMAD.MOV.U32 R15, RZ, RZ, R16 ;  /* 0x000000ffff0f7224 */ /* 0x000fe400078e0010 */
[----:B------:R-:W-:Y:S01]  /*2ad0*/  IMAD.MOV.U32 R12, RZ, RZ, R2 ;  /* 0x000000ffff0c7224 */ /* 0x000fe200078e0002 */
[----:B--2---:R2:W1:Y:S01]  /*2ae0*/  SHFL.DOWN PT, R9, R10, 0x10, R5 ;  /* 0x0a0000000a097989 */ /* 0x00446200000e0005 */
[----:B0-----:R-:W-:-:S03]  /*2af0*/  IMAD.MOV.U32 R13, RZ, RZ, R3 ;  /* 0x000000ffff0d7224 */ /* 0x001fc600078e0003 */
[----:B---3--:R2:W0:Y:S04]  /*2b00*/  SHFL.DOWN PT, R11, R16, 0x10, R5 ;  /* 0x0a000000100b7989 */ /* 0x00842800000e0005 */
[----:B------:R-:W-:Y:S05]  /*2b10*/  @P0 BRA `(.L_x_290) ;  /* 0x0000000000500947 */ /* 0x000fea0003800000 */
[----:B-1--4-:R-:W-:Y:S01]  /*2b20*/  DSETP.GEU.AND P0, PT, |R2|, |R6|, PT ;  /* 0x400000060200722a */ /* 0x012fe20003f0e200 */
[----:B------:R-:W-:Y:S02]  /*2b30*/  IMAD.MOV.U32 R14, RZ, RZ, R9 ;  /* 0x000000ffff0e7224 */ /* 0x000fe400078e0009 */
        /* <DEDUP_REMOVED lines=18> */
.L_x_290:
[----:B------:R-:W-:Y:S05]  /*2c60*/  BSYNC.RECONVERGENT B1 ;  /* 0x0000000000017941 */ /* 0x000fea0003800200 */
.L_x_289:
[----:B------:R-:W-:Y:S01]  /*2c70*/  ISETP.NE.AND P0, PT, R4, RZ, PT ;  /* 0x000000ff0400720c */ /* 0x000fe20003f05270 */
[----:B------:R-:W-:-:S12]  /*2c80*/  BSSY.RECONVERGENT B1, `(.L_x_291) ;  /* 0x000000a000017945 */ /* 0x000fd80003800200 */
[----:B------:R-:W-:Y:S05]  /*2c90*/  @P0 BRA `(.L_x_292) ;  /* 0x0000000000200947 */ /* 0x000fea0003800000 */
[----:B------:R-:W3:Y:S01]  /*2ca0*/  S2R R4, SR_CgaCtaId ;  /* 0x0000000000047919 */ /* 0x000ee20000008800 */
[----:B-1----:R-:W-:Y:S02]  /*2cb0*/  MOV R3, 0x400 ;  /* 0x0000040000037802 */ /* 0x002fe40000000f00 */
[----:B------:R-:W-:-:S04]  /*2cc0*/  SHF.R.U32.HI R2, RZ, 0x1, R0 ;  /* 0x00000001ff027819 */ /* 0x000fc80000011600 */
[----:B------:R-:W-:Y:S02]  /*2cd0*/  LOP3.LUT R2, R2, 0x1f0, RZ, 0xc0, !PT ;  /* 0x000001f002027812 */ /* 0x000fe400078ec0ff */
[----:B---3--:R-:W-:-:S05]  /*2ce0*/  LEA R3, R4, R3, 0x18 ;  /* 0x0000000304037211 */ /* 0x008fca00078ec0ff */
[----:B------:R-:W-:-:S05]  /*2cf0*/  IMAD.IADD R3, R2, 0x1, R3 ;  /* 0x0000000102037824 */ /* 0x000fca00078e0203 */
[----:B------:R3:W-:Y:S04]  /*2d00*/  STS.64 [R3+0x10], R14 ;  /* 0x0000100e03007388 */ /* 0x0007e80000000a00 */
[----:B------:R3:W-:Y:S02]  /*2d10*/  STS.64 [R3+0x8], R12 ;  /* 0x0000080c03007388 */ /* 0x0007e40000000a00 */
.L_x_292:
[----:B------:R-:W-:Y:S05]  /*2d20*/  BSYNC.RECONVERGENT B1 ;  /* 0x0000000000017941 */ /* 0x000fea0003800200 */
.L_x_291:
[----:B------:R-:W-:Y:S01]  /*2d30*/  BAR.SYNC.DEFER_BLOCKING 0x0 ;  /* 0x0000000000007b1d */ /* 0x000fe20000010000 */
[----:B------:R-:W-:-:S13]  /*2d40*/  ISETP.NE.AND P1, PT, R0, RZ, PT ;  /* 0x000000ff0000720c */ /* 0x000fda0003f25270 */
[----:B------:R-:W-:Y:S05]  /*2d50*/  @P1 BRA `(.L_x_268) ;  /* 0x0000003400b81947 */ /* 0x000fea0003800000 */
[----:B------:R-:W-:Y:S01]  /*2d60*/  UISETP.GE.AND UP0, UPT, UR6, 0x21, UPT ;  /* 0x000000210600788c */ /* 0x000fe2000bf06270 */
[----:B0-----:R-:W-:Y:S02]  /*2d70*/  IMAD.MOV.U32 R11, RZ, RZ, R14 ;  /* 0x000000ffff0b7224 */ /* 0x001fe400078e000e */
[----:B------:R-:W-:Y:S02]  /*2d80*/  IMAD.MOV.U32 R8, RZ, RZ, R15 ;  /* 0x000000ffff087224 */ /* 0x000fe400078e000f */
[----:B-1----:R-:W-:Y:S02]  /*2d90*/  IMAD.MOV.U32 R2, RZ, RZ, R12 ;  /* 0x000000ffff027224 */ /* 0x002fe400078e000c */
[----:B---3--:R-:W-:Y:S02]  /*2da0*/  IMAD.MOV.U32 R3, RZ, RZ, R13 ;  /* 0x000000ffff037224 */ /* 0x008fe400078e000d */
[----:B------:R-:W-:Y:S05]  /*2db0*/  BRA.U !UP0, `(.L_x_293) ;  /* 0x00000001086c7547 */ /* 0x000fea000b800000 */
[----:B------:R-:W0:Y:S01]  /*2dc0*/  S2UR UR5, SR_CgaCtaId ;  /* 0x00000000000579c3 */ /* 0x000e220000008800 */
[----:B------:R-:W-:Y:S01]  /*2dd0*/  UMOV UR4, 0x400 ;  /* 0x0000040000047882 */ /* 0x000fe20000000000 */
[----:B------:R-:W-:Y:S01]  /*2de0*/  BSSY.RECONVERGENT B1, `(.L_x_293) ;  /* 0x0000018000017945 */ /* 0x000fe20003800200 */
[----:B0-----:R-:W-:-:S09]  /*2df0*/  ULEA UR4, UR5, UR4, 0x18 ;  /* 0x0000000405047291 */ /* 0x001fd2000f8ec0ff */
[----:B--2---:R-:W0:Y:S04]  /*2e00*/  LDS.64 R4, [UR4+0x18] ;  /* 0x00001804ff047984 */ /* 0x004e280008000a00 */
        /* <DEDUP_REMOVED lines=21> */
.L_x_294:
[----:B------:R-:W-:Y:S05]  /*2f60*/  BSYNC.RECONVERGENT B1 ;  /* 0x0000000000017941 */ /* 0x000fea0003800200 */
.L_x_293:
[----:B------:R-:W-:Y:S01]  /*2f70*/  UISETP.GE.AND UP0, UPT, UR6, 0x41, UPT ;  /* 0x000000410600788c */ /* 0x000fe2000bf06270 */
[----:B------:R-:W-:Y:S02]  /*2f80*/  IMAD.MOV.U32 R9, RZ, RZ, R11 ;  /* 0x000000ffff097224 */ /* 0x000fe400078e000b */
[----:B------:R-:W-:Y:S02]  /*2f90*/  IMAD.MOV.U32 R0, RZ, RZ, R8 ;  /* 0x000000ffff007224 */ /* 0x000fe400078e0008 */
[----:B------:R-:W-:Y:S02]  /*2fa0*/  IMAD.MOV.U32 R4, RZ, RZ, R2 ;  /* 0x000000ffff047224 */ /* 0x000fe400078e0002 */
[----:B--2---:R-:W-:Y:S02]  /*2fb0*/  IMAD.MOV.U32 R5, RZ, RZ, R3 ;  /* 0x000000ffff057224 */ /* 0x004fe400078e0003 */
[----:B------:R-:W-:Y:S05]  /*2fc0*/  BRA.U !UP0, `(.L_x_295) ;  /* 0x00000001086c7547 */ /* 0x000fea000b800000 */
[----:B------:R-:W0:Y:S01]  /*2fd0*/  S2UR UR5, SR_CgaCtaId ;  /* 0x00000000000579c3 */ /* 0x000e220000008800 */
[----:B------:R-:W-:Y:S01]  /*2fe0*/  UMOV UR4, 0x400 ;  /* 0x0000040000047882 */ /* 0x000fe20000000000 */
[----:B------:R-:W-:Y:S01]  /*2ff0*/  BSSY.RECONVERGENT B1, `(.L_x_295) ;  /* 0x0000018000017945 */ /* 0x000fe20003800200 */
[----:B0-----:R-:W-:-:S09]  /*3000*/  ULEA UR4, UR5, UR4, 0x18 ;  /* 0x0000000405047291 */ /* 0x001fd2000f8ec0ff */
[----:B----4-:R-:W0:Y:S04]  /*3010*/  LDS.64 R6, [UR4+0x28] ;  /* 0x00002804ff067984 */ /* 0x010e280008000a00 */
        /* <DEDUP_REMOVED lines=21> */
.L_x_296:
[----:B------:R-:W-:Y:S05]  /*3170*/  BSYNC.RECONVERGENT B1 ;  /* 0x0000000000017941 */ /* 0x000fea0003800200 */
.L_x_295:
        /* <DEDUP_REMOVED lines=32> */
.L_x_298:
[----:B------:R-:W-:Y:S05]  /*3380*/  BSYNC.RECONVERGENT B1 ;  /* 0x0000000000017941 */ /* 0x000fea0003800200 */
.L_x_297:
        /* <DEDUP_REMOVED lines=32> */
.L_x_300:
[----:B------:R-:W-:Y:S05]  /*3590*/  BSYNC.RECONVERGENT B1 ;  /* 0x0000000000017941 */ /* 0x000fea0003800200 */
.L_x_299:
        /* <DEDUP_REMOVED lines=32> */
.L_x_302:
[----:B------:R-:W-:Y:S05]  /*37a0*/  BSYNC.RECONVERGENT B1 ;  /* 0x0000000000017941 */ /* 0x000fea0003800200 */
.L_x_301:
        /* <DEDUP_REMOVED lines=32> */
.L_x_304:
[----:B------:R-:W-:Y:S05]  /*39b0*/  BSYNC.RECONVERGENT B1 ;  /* 0x0000000000017941 */ /* 0x000fea0003800200 */
.L_x_303:
        /* <DEDUP_REMOVED lines=32> */
.L_x_236:
[----:B------:R-:W1:Y:S01]  /*3bc0*/  S2R R0, SR_TID.X ;  /* 0x0000000000007919 */ /* 0x000e620000002100 */
[----:B------:R-:W1:Y:S01]  /*3bd0*/  LDC.64 R2, c[0x0][0x380] ;  /* 0x0000e000ff027b82 */ /* 0x000e620000000a00 */
[----:B------:R-:W2:Y:S01]  /*3be0*/  LDCU.64 UR6, c[0x0][0x388] ;  /* 0x00007100ff0677ac */ /* 0x000ea20008000a00 */
[----:B-1----:R-:W-:-:S05]  /*3bf0*/  IMAD.WIDE.U32 R2, R0, 0x8, R2 ;  /* 0x0000000800027825 */ /* 0x002fca00078e0002 */
[----:B0-----:R-:W3:Y:S04]  /*3c00*/  LDG.E.64 R4, desc[UR8][R2.64] ;  /* 0x0000000802047981 */ /* 0x001ee8000c1e1b00 */
[----:B------:R-:W3:Y:S04]  /*3c10*/  LDG.E.64 R6, desc[UR8][R2.64+0x800] ;  /* 0x0008000802067981 */ /* 0x000ee8000c1e1b00 */
[----:B------:R-:W4:Y:S04]  /*3c20*/  LDG.E.64 R8, desc[UR8][R2.64+0x1000] ;  /* 0x0010000802087981 */ /* 0x000f28000c1e1b00 */
[----:B------:R-:W5:Y:S04]  /*3c30*/  LDG.E.64 R12, desc[UR8][R2.64+0x1800] ;  /* 0x00180008020c7981 */ /* 0x000f68000c1e1b00 */
[----:B------:R-:W5:Y:S01]  /*3c40*/  LDG.E.64 R10, desc[UR8][R2.64+0x2000] ;  /* 0x00200008020a7981 */ /* 0x000f62000c1e1b00 */
[----:B------:R-:W-:Y:S01]  /*3c50*/  BSSY.RECONVERGENT B1, `(.L_x_305) ;  /* 0x000001c000017945 */ /* 0x000fe20003800200 */
[----:B---3--:R-:W-:-:S06]  /*3c60*/  DSETP.GEU.AND P0, PT, |R4|, |R6|, PT ;  /* 0x400000060400722a */ /* 0x008fcc0003f0e200 */
[----:B------:R-:W-:Y:S02]  /*3c70*/  FSEL R4, R4, R6, P0 ;  /* 0x0000000604047208 */ /* 0x000fe40000000000 */
[----:B------:R-:W-:Y:S01]  /*3c80*/  FSEL R5, R5, R7, P0 ;  /* 0x0000000705057208 */ /* 0x000fe20000000000 */
[C---:B------:R-:W-:Y:S01]  /*3c90*/  VIADD R7, R0.reuse, 0x200 ;  /* 0x0000020000077836 */ /* 0x040fe20000000000 */
[----:B------:R-:W-:-:S04]  /*3ca0*/  LOP3.LUT R6, R0, 0x400, RZ, 0xfc, !PT ;  /* 0x0000040000067812 */ /* 0x000fc800078efcff */
[----:B----4-:R-:W-:Y:S01]  /*3cb0*/  DSETP.GEU.AND P1, PT, |R4|, |R8|, PT ;  /* 0x400000080400722a */ /* 0x010fe20003f2e200 */
[----:B--2---:R-:W-:-:S05]  /*3cc0*/  IADD3 R17, P4, PT, R6, UR6, RZ ;  /* 0x0000000606117c10 */ /* 0x004fca000ff9e0ff */
[----:B------:R-:W-:Y:S01]  /*3cd0*/  FSEL R4, R4, R8, P1 ;  /* 0x0000000804047208 */ /* 0x000fe20000800000 */
[----:B------:R-:W-:Y:S01]  /*3ce0*/  IMAD.X R16, RZ, RZ, UR7, P4 ;  /* 0x00000007ff107e24 */ /* 0x000fe2000a0e06ff */
[----:B------:R-:W-:Y:S01]  /*3cf0*/  FSEL R5, R5, R9, P1 ;  /* 0x0000000905057208 */ /* 0x000fe20000800000 */
[----:B------:R-:W-:-:S05]  /*3d00*/  VIADD R9, R0, 0x100 ;  /* 0x0000010000097836 */ /* 0x000fca0000000000 */
[----:B-----5:R-:W-:Y:S01]  /*3d10*/  DSETP.GEU.AND P2, PT, |R4|, |R12|, PT ;  /* 0x4000000c0400722a */ /* 0x020fe20003f4e200 */
[----:B------:R-:W-:-:S05]  /*3d20*/  @P1 SEL R7, R0, R9, P0 ;  /* 0x0000000900071207 */ /* 0x000fca0000000000 */
[----:B------:R-:W-:Y:S02]  /*3d30*/  FSEL R4, R4, R12, P2 ;  /* 0x0000000c04047208 */ /* 0x000fe40001000000 */
[----:B------:R-:W-:-:S06]  /*3d40*/  FSEL R5, R5, R13, P2 ;  /* 0x0000000d05057208 */ /* 0x000fcc0001000000 */
[----:B------:R-:W-:Y:S01]  /*3d50*/  DSETP.GEU.AND P3, PT, |R4|, |R10|, PT ;  /* 0x4000000a0400722a */ /* 0x000fe20003f6e200 */
[----:B------:R-:W-:-:S13]  /*3d60*/  @!P2 VIADD R7, R0, 0x300 ;  /* 0x000003000007a836 */ /* 0x000fda0000000000 */
[----:B------:R-:W-:Y:S05]  /*3d70*/  @!P3 BRA `(.L_x_306) ;  /* 0x000000000024b947 */ /* 0x000fea0003800000 */
[C---:B------:R-:W-:Y:S02]  /*3d80*/  ISETP.GE.U32.AND P0, PT, R7.reuse, R6, PT ;  /* 0x000000060700720c */ /* 0x040fe40003f06070 */
[----:B------:R-:W-:Y:S02]  /*3d90*/  IADD3 R6, P1, PT, R7, UR6, RZ ;  /* 0x0000000607067c10 */ /* 0x000fe4000ff3e0ff */
[----:B------:R-:W-:-:S03]  /*3da0*/  ISETP.GE.U32.AND.EX P0, PT, RZ, RZ, PT, P0 ;  /* 0x000000ffff00720c */ /* 0x000fc60003f06100 */
[----:B------:R-:W-:-:S10]  /*3db0*/  IMAD.X R7, RZ, RZ, UR7, P1 ;  /* 0x00000007ff077e24 */ /* 0x000fd400088e06ff */
[----:B------:R-:W-:-:S06]  /*3dc0*/  DSETP.LT.OR P0, PT, |R10|, |R4|, !P0 ;  /* 0x400000040a00722a */ /* 0x000fcc0004701600 */
[----:B------:R-:W-:Y:S02]  /*3dd0*/  FSEL R10, R4, R10, P0 ;  /* 0x0000000a040a7208 */ /* 0x000fe40000000000 */
[----:B------:R-:W-:Y:S02]  /*3de0*/  FSEL R11, R5, R11, P0 ;  /* 0x0000000b050b7208 */ /* 0x000fe40000000000 */
[----:B------:R-:W-:Y:S02]  /*3df0*/  SEL R17, R6, R17, P0 ;  /* 0x0000001106117207 */ /* 0x000fe40000000000 */
[----:B------:R-:W-:-:S07]  /*3e00*/  SEL R16, R7, R16, P0 ;  /* 0x0000001007107207 */ /* 0x000fce0000000000 */
.L_x_306:
[----:B------:R-:W-:Y:S05]  /*3e10*/  BSYNC.RECONVERGENT B1 ;  /* 0x0000000000017941 */ /* 0x000fea0003800200 */
.L_x_305:
[----:B------:R-:W-:Y:S01]  /*3e20*/  UISETP.GE.U32.AND UP0, UPT, UR4, 0xa00, UPT ;  /* 0x00000a000400788c */ /* 0x000fe2000bf06070 */
[----:B------:R-:W-:Y:S02]  /*3e30*/  IMAD.MOV.U32 R19, RZ, RZ, 0x500 ;  /* 0x00000500ff137424 */ /* 0x000fe400078e00ff */
[----:B------:R-:W-:Y:S01]  /*3e40*/  IMAD.MOV.U32 R18, RZ, RZ, RZ ;  /* 0x000000ffff127224 */ /* 0x000fe200078e00ff */
[----:B------:R-:W-:-:S09]  /*3e50*/  UISETP.GE.U32.AND.EX UP0, UPT, UR5, URZ, UPT, UP0 ;  /* 0x000000ff0500728c */ /* 0x000fd2000bf06100 */
[----:B------:R-:W-:Y:S05]  /*3e60*/  BRA.U !UP0, `(.L_x_307) ;  /* 0x0000000508587547 */ /* 0x000fea000b800000 */
[----:B------:R-:W-:Y:S01]  /*3e70*/  IMAD.MOV.U32 R12, RZ, RZ, R10 ;  /* 0x000000ffff0c7224 */ /* 0x000fe200078e000a */
[----:B------:R-:W0:Y:S01]  /*3e80*/  LDCU.64 UR6, c[0x0][0x388] ;  /* 0x00007100ff0677ac */ /* 0x000e220008000a00 */
[----:B------:R-:W-:Y:S02]  /*3e90*/  IMAD.MOV.U32 R13, RZ, RZ, R11 ;  /* 0x000000ffff0d7224 */ /* 0x000fe400078e000b */
[----:B------:R-:W-:Y:S01]  /*3ea0*/  IMAD.MOV.U32 R21, RZ, RZ, 0x500 ;  /* 0x00000500ff157424 */ /* 0x000fe200078e00ff */
[----:B------:R-:W1:Y:S01]  /*3eb0*/  LDCU.64 UR4, c[0x0][0x398] ;  /* 0x00007300ff0477ac */ /* 0x000e620008000a00 */
[----:B------:R-:W-:-:S07]  /*3ec0*/  IMAD.MOV.U32 R19, RZ, RZ, RZ ;  /* 0x000000ffff137224 */ /* 0x000fce00078e00ff */
.L_x_308:
[----:B------:R-:W-:-:S04]  /*3ed0*/  LEA R24, P0, R21, R2, 0x3 ;  /* 0x0000000215187211 */ /* 0x000fc800078018ff */
[----:B------:R-:W-:-:S05]  /*3ee0*/  LEA.HI.X R25, R21, R3, R19, 0x3, P0 ;  /* 0x0000000315197211 */ /* 0x000fca00000f1c13 */
[----:B------:R-:W2:Y:S04]  /*3ef0*/  LDG.E.64 R14, desc[UR8][R24.64] ;  /* 0x00000008180e7981 */ /* 0x000ea8000c1e1b00 */
[----:B------:R-:W3:Y:S04]  /*3f00*/  LDG.E.64 R8, desc[UR8][R24.64+0x800] ;  /* 0x0008000818087981 */ /* 0x000ee8000c1e1b00 */
[----:B------:R-:W4:Y:S04]  /*3f10*/  LDG.E.64 R6, desc[UR8][R24.64+0x1000] ;  /* 0x0010000818067981 */ /* 0x000f28000c1e1b00 */
[----:B------:R-:W5:Y:S04]  /*3f20*/  LDG.E.64 R4, desc[UR8][R24.64+0x1800] ;  /* 0x0018000818047981 */ /* 0x000f68000c1e1b00 */
[----:B------:R-:W5:Y:S01]  /*3f30*/  LDG.E.64 R10, desc[UR8][R24.64+0x2000] ;  /* 0x00200008180a7981 */ /* 0x000f62000c1e1b00 */
[----:B0-----:R-:W-:-:S04]  /*3f40*/  IADD3 R20, P0, P1, R21, UR6, R0 ;  /* 0x0000000615147c10 */ /* 0x001fc8000f91e000 */
[----:B------:R-:W-:Y:S01]  /*3f50*/  IADD3.X R18, PT, PT, R19, UR7, RZ, P0, P1 ;  /* 0x0000000713127c10 */ /* 0x000fe200087e24ff */
[----:B------:R-:W-:-:S04]  /*3f60*/  IMAD.MOV.U32 R22, RZ, RZ, R20 ;  /* 0x000000ffff167224 */ /* 0x000fc800078e0014 */
[----:B------:R-:W-:Y:S01]  /*3f70*/  IMAD.MOV.U32 R23, RZ, RZ, R18 ;  /* 0x000000ffff177224 */ /* 0x000fe200078e0012 */
[----:B--2---:R-:W-:-:S14]  /*3f80*/  DSETP.GEU.AND P2, PT, |R12|, |R14|, PT ;  /* 0x4000000e0c00722a */ /* 0x004fdc0003f4e200 */
[----:B------:R-:W-:-:S04]  /*3f90*/  @P2 ISETP.GE.U32.AND P0, PT, R17, R22, PT ;  /* 0x000000161100220c */ /* 0x000fc80003f06070 */
[----:B------:R-:W-:-:S13]  /*3fa0*/  @P2 ISETP.GE.AND.EX P0, PT, R16, R23, PT, P0 ;  /* 0x000000171000220c */ /* 0x000fda0003f06300 */
[----:B------:R-:W-:-:S06]  /*3fb0*/  @P2 DSETP.LT.OR P0, PT, |R14|, |R12|, !P0 ;  /* 0x4000000c0e00222a */ /* 0x000fcc0004701600 */
[----:B------:R-:W-:Y:S02]  /*3fc0*/  @P2 FSEL R13, R13, R15, P0 ;  /* 0x0000000f0d0d2208 */ /* 0x000fe40000000000 */
[----:B------:R-:W-:Y:S02]  /*3fd0*/  @P2 FSEL R12, R12, R14, P0 ;  /* 0x0000000e0c0c2208 */ /* 0x000fe40000000000 */
[----:B------:R-:W-:Y:S01]  /*3fe0*/  @P2 SEL R22, R17, R22, P0 ;  /* 0x0000001611162207 */ /* 0x000fe20000000000 */
[----:B------:R-:W-:Y:S01]  /*3ff0*/  @P2 IMAD.MOV.U32 R15, RZ, RZ, R13 ;  /* 0x000000ffff0f2224 */ /* 0x000fe200078e000d */
[----:B------:R-:W-:Y:S01]  /*4000*/  IADD3 R13, P3, PT, R20, 0x100, RZ ;  /* 0x00000100140d7810 */ /* 0x000fe20007f7e0ff */
[----:B------:R-:W-:Y:S01]  /*4010*/  @P2 IMAD.MOV.U32 R14, RZ, RZ, R12 ;  /* 0x000000ffff0e2224 */ /* 0x000fe200078e000c */
[----:B------:R-:W-:-:S03]  /*4020*/  @P2 SEL R23, R16, R23, P0 ;  /* 0x0000001710172207 */ /* 0x000fc60000000000 */
[----:B------:R-:W-:Y:S02]  /*4030*/  IMAD.X R16, RZ, RZ, R18, P3 ;  /* 0x000000ffff107224 */ /* 0x000fe400018e0612 */
[----:B---3--:R-:W-:-:S14]  /*4040*/  DSETP.GEU.AND P1, PT, |R14|, |R8|, PT ;  /* 0x400000080e00722a */ /* 0x008fdc0003f2e200 */
        /* <DEDUP_REMOVED lines=11> */
[----:B----4-:R-:W-:-:S14]  /*4100*/  DSETP.GEU.AND P2, PT, |R8|, |R6|, PT ;  /* 0x400000060800722a */ /* 0x010fdc0003f4e200 */
        /* <DEDUP_REMOVED lines=10> */
[----:B------:R-:W-:Y:S01]  /*41b0*/  IMAD.X R9, RZ, RZ, R18, P3 ;  /* 0x000000ffff097224 */ /* 0x000fe200018e0612 */
[----:B------:R-:W-:Y:S01]  /*41c0*/  IADD3 R17, P3, PT, R20, 0x400, RZ ;  /* 0x0000040014117810 */ /* 0x000fe20007f7e0ff */
[----:B-----5:R-:W-:-:S04]  /*41d0*/  DSETP.GEU.AND P1, PT, |R6|, |R4|, PT ;  /* 0x400000040600722a */ /* 0x020fc80003f2e200 */
[----:B------:R-:W-:-:S10]  /*41e0*/  IMAD.X R16, RZ, RZ, R18, P3 ;  /* 0x000000ffff107224 */ /* 0x000fd400018e0612 */
        /* <DEDUP_REMOVED lines=8> */
[----:B------:R-:W-:Y:S01]  /*4270*/  @P1 IMAD.MOV.U32 R5, RZ, RZ, R7 ;  /* 0x000000ffff051224 */ /* 0x000fe200078e0007 */
[C---:B------:R-:W-:Y:S02]  /*4280*/  IADD3 R6, P1, PT, R21.reuse, 0xa00, RZ ;  /* 0x00000a0015067810 */ /* 0x040fe40007f3e0ff */
[----:B------:R-:W-:-:S02]  /*4290*/  IADD3 R21, P3, PT, R21, 0x500, RZ ;  /* 0x0000050015157810 */ /* 0x000fc40007f7e0ff */
[----:B-1----:R-:W-:Y:S01]  /*42a0*/  ISETP.GT.U32.AND P4, PT, R6, UR4, PT ;  /* 0x0000000406007c0c */ /* 0x002fe2000bf84070 */
[----:B------:R-:W-:Y:S01]  /*42b0*/  DSETP.GEU.AND P2, PT, |R4|, |R10|, PT ;  /* 0x4000000a0400722a */ /* 0x000fe20003f4e200 */
[--C-:B------:R-:W-:Y:S02]  /*42c0*/  IMAD.X R6, RZ, RZ, R19.reuse, P1 ;  /* 0x000000ffff067224 */ /* 0x100fe400008e0613 */
[----:B------:R-:W-:-:S03]  /*42d0*/  IMAD.X R18, RZ, RZ, R19, P3 ;  /* 0x000000ffff127224 */ /* 0x000fc600018e0613 */
[----:B------:R-:W-:Y:S01]  /*42e0*/  ISETP.GT.AND.EX P1, PT, R6, UR5, PT, P4 ;  /* 0x0000000506007c0c */ /* 0x000fe2000bf24340 */
[----:B------:R-:W-:-:S07]  /*42f0*/  IMAD.MOV.U32 R19, RZ, RZ, R18 ;  /* 0x000000ffff137224 */ /* 0x000fce00078e0012 */
        /* <DEDUP_REMOVED lines=8> */
[----:B------:R-:W-:Y:S02]  /*4380*/  @P2 IMAD.MOV.U32 R11, RZ, RZ, R5 ;  /* 0x000000ffff0b2224 */ /* 0x000fe400078e0005 */
[----:B------:R-:W-:Y:S02]  /*4390*/  IMAD.MOV.U32 R12, RZ, RZ, R10 ;  /* 0x000000ffff0c7224 */ /* 0x000fe400078e000a */
[----:B------:R-:W-:Y:S01]  /*43a0*/  IMAD.MOV.U32 R13, RZ, RZ, R11 ;  /* 0x000000ffff0d7224 */ /* 0x000fe200078e000b */
[----:B------:R-:W-:Y:S06]  /*43b0*/  @!P1 BRA `(.L_x_308) ;  /* 0xfffffff800c49947 */ /* 0x000fec000383ffff */
[----:B------:R-:W-:-:S07]  /*43c0*/  IMAD.MOV.U32 R19, RZ, RZ, R21 ;  /* 0x000000ffff137224 */ /* 0x000fce00078e0015 */
.L_x_307:
[----:B------:R-:W-:-:S04]  /*43d0*/  ISETP.GE.U32.AND P0, PT, R19, UR4, PT ;  /* 0x0000000413007c0c */ /* 0x000fc8000bf06070 */
[----:B------:R-:W-:-:S13]  /*43e0*/  ISETP.GE.AND.EX P0, PT, R18, UR5, PT, P0 ;  /* 0x0000000512007c0c */ /* 0x000fda000bf06300 */
[----:B------:R-:W-:Y:S05]  /*43f0*/  @P0 BRA `(.L_x_309) ;  /* 0x0000000800c40947 */ /* 0x000fea0003800000 */
[----:B------:R-:W-:Y:S01]  /*4400*/  IADD3 R21, PT, PT, -R19, UR4, RZ ;  /* 0x0000000413157c10 */ /* 0x000fe2000fffe1ff */
[----:B------:R-:W-:Y:S03]  /*4410*/  BSSY.RECONVERGENT B1, `(.L_x_309) ;  /* 0x00000af000017945 */ /* 0x000fe60003800200 */
[----:B------:R-:W-:-:S13]  /*4420*/  ISETP.GE.AND P0, PT, R0, R21, PT ;  /* 0x000000150000720c */ /* 0x000fda0003f06270 */
[----:B------:R-:W-:Y:S05]  /*4430*/  @P0 BRA `(.L_x_310) ;  /* 0x0000000800b00947 */ /* 0x000fea0003800000 */
[-C--:B------:R-:W-:Y:S01]  /*4440*/  LOP3.LUT R6, RZ, R0.reuse, RZ, 0x33, !PT ;  /* 0x00000000ff067212 */ /* 0x080fe200078e33ff */
[----:B------:R-:W-:Y:S01]  /*4450*/  BSSY.RECONVERGENT B2, `(.L_x_311) ;  /* 0x0000036000027945 */ /* 0x000fe20003800200 */
[----:B------:R-:W-:Y:S02]  /*4460*/  MOV R12, R0 ;  /* 0x00000000000c7202 */ /* 0x000fe40000000f00 */
        /* <DEDUP_REMOVED lines=9> */
[----:B------:R-:W-:Y:S02]  /*4500*/  LOP3.LUT R2, R2, 0x3, RZ, 0xc0, !PT ;  /* 0x0000000302027812 */ /* 0x000fe400078ec0ff */
[----:B------:R-:W-:-:S03]  /*4510*/  IADD3 R13, P0, PT, R9, UR6, RZ ;  /* 0x00000006090d7c10 */ /* 0x000fc6000ff1e0ff */
[----:B------:R-:W-:Y:S01]  /*4520*/  IMAD.MOV R7, RZ, RZ, -R2 ;  /* 0x000000ffff077224 */ /* 0x000fe200078e0a02 */
[----:B0-----:R-:W-:-:S04]  /*4530*/  LEA R8, P1, R9, UR10, 0x3 ;  /* 0x0000000a09087c11 */ /* 0x001fc8000f8218ff */
[----:B------:R-:W-:Y:S02]  /*4540*/  LEA.HI.X R9, R9, UR11, R14, 0x3, P1 ;  /* 0x0000000b09097c11 */ /* 0x000fe400088f1c0e */
[----:B------:R-:W-:-:S07]  /*4550*/  IADD3.X R14, PT, PT, R14, UR7, RZ, P0, !PT ;  /* 0x000000070e0e7c10 */ /* 0x000fce00087fe4ff */
.L_x_315:
        /* <DEDUP_REMOVED lines=31> */
.L_x_314:
[----:B------:R-:W-:Y:S05]  /*4750*/  BSYNC.RECONVERGENT B3 ;  /* 0x0000000000037941 */ /* 0x000fea0003800200 */
.L_x_313:
[----:B------:R-:W-:Y:S01]  /*4760*/  IADD3 R13, P0, PT, R13, 0x100, RZ ;  /* 0x000001000d0d7810 */ /* 0x000fe20007f1e0ff */
[----:B------:R-:W-:Y:S02]  /*4770*/  VIADD R12, R12, 0x100 ;  /* 0x000001000c0c7836 */ /* 0x000fe40000000000 */
[----:B------:R-:W-:Y:S02]  /*4780*/  IMAD.X R9, RZ, RZ, R9, P3 ;  /* 0x000000ffff097224 */ /* 0x000fe400018e0609 */
[----:B------:R-:W-:Y:S01]  /*4790*/  IMAD.X R14, RZ, RZ, R14, P0 ;  /* 0x000000ffff0e7224 */ /* 0x000fe200000e060e */
[----:B------:R-:W-:Y:S07]  /*47a0*/  @P2 BRA `(.L_x_315) ;  /* 0xfffffffc006c2947 */ /* 0x000fee000383ffff */
.L_x_312:
[----:B------:R-:W-:Y:S05]  /*47b0*/  BSYNC.RECONVERGENT B2 ;  /* 0x0000000000027941 */ /* 0x000fea0003800200 */
.L_x_311:
[----:B------:R-:W-:-:S13]  /*47c0*/  ISETP.GE.U32.AND P0, PT, R6, 0x300, PT ;  /* 0x000003000600780c */ /* 0x000fda0003f06070 */
[----:B------:R-:W-:Y:S05]  /*47d0*/  @!P0 BRA `(.L_x_310) ;  /* 0x0000000400c88947 */ /* 0x000fea0003800000 */
[----:B------:R-:W0:Y:S01]  /*47e0*/  LDC.64 R8, c[0x0][0x380] ;  /* 0x0000e000ff087b82 */ /* 0x000e220000000a00 */
[----:B------:R-:W-:-:S07]  /*47f0*/  VIADD R20, R12, 0x200 ;  /* 0x000002000c147836 */ /* 0x000fce0000000000 */
[----:B------:R-:W1:Y:S02]  /*4800*/  LDC.64 R6, c[0x0][0x388] ;  /* 0x0000e200ff067b82 */ /* 0x000e640000000a00 */
.L_x_324:
        /* <DEDUP_REMOVED lines=30> */
.L_x_317:
[----:B------:R-:W-:Y:S05]  /*49f0*/  BSYNC.RECONVERGENT B2 ;  /* 0x0000000000027941 */ /* 0x000fea0003800200 */
.L_x_316:
        /* <DEDUP_REMOVED lines=9> */
[----:B------:R-:W-:-:S03]  /*4a90*/  IMAD.MOV.U32 R24, RZ, RZ, R26 ;  /* 0x000000ffff187224 */ /* 0x000fc600078e001a */
[----:B------:R-:W-:Y:S01]  /*4aa0*/  MOV R25, R27 ;  /* 0x0000001b00197202 */ /* 0x000fe20000000f00 */
        /* <DEDUP_REMOVED lines=15> */
.L_x_319:
[----:B------:R-:W-:Y:S05]  /*4ba0*/  BSYNC.RECONVERGENT B2 ;  /* 0x0000000000027941 */ /* 0x000fea0003800200 */
.L_x_318:
[----:B------:R-:W-:Y:S01]  /*4bb0*/  DSETP.GEU.AND P0, PT, |R16|, |R10|, PT ;  /* 0x4000000a1000722a */ /* 0x000fe20003f0e200 */
[CC--:B------:R-:W-:Y:S01]  /*4bc0*/  IADD3 R13, P1, P4, R19.reuse, R6.reuse, R20 ;  /* 0x00000006130d7210 */ /* 0x0c0fe20007c3e014 */
[----:B------:R-:W-:Y:S01]  /*4bd0*/  VIADD R4, R20, 0x100 ;  /* 0x0000010014047836 */ /* 0x000fe20000000000 */
[----:B------:R-:W-:Y:S01]  /*4be0*/  BSSY.RECONVERGENT B2, `(.L_x_320) ;  /* 0x0000016000027945 */ /* 0x000fe20003800200 */
[----:B------:R-:W-:Y:S01]  /*4bf0*/  IMAD.MOV.U32 R2, RZ, RZ, R10 ;  /* 0x000000ffff027224 */ /* 0x000fe200078e000a */
[----:B------:R-:W-:Y:S01]  /*4c00*/  IADD3.X R22, PT, PT, R18, R7, RZ, P1, P4 ;  /* 0x0000000712167210 */ /* 0x000fe20000fe84ff */
[----:B------:R-:W-:Y:S01]  /*4c10*/  IMAD.MOV.U32 R5, RZ, RZ, R13 ;  /* 0x000000ffff057224 */ /* 0x000fe200078e000d */
[----:B------:R-:W-:Y:S01]  /*4c20*/  IADD3 R4, P2, P3, R19, R6, R4 ;  /* 0x0000000613047210 */ /* 0x000fe20007b5e004 */
        /* <DEDUP_REMOVED lines=17> */
.L_x_321:
[----:B------:R-:W-:Y:S05]  /*4d40*/  BSYNC.RECONVERGENT B2 ;  /* 0x0000000000027941 */ /* 0x000fea0003800200 */
.L_x_320:
[----:B------:R-:W-:Y:S01]  /*4d50*/  DSETP.GEU.AND P0, PT, |R2|, |R14|, PT ;  /* 0x4000000e0200722a */ /* 0x000fe20003f0e200 */
[----:B------:R-:W-:Y:S01]  /*4d60*/  IADD3.X R13, PT, PT, R18, R7, RZ, P2, P3 ;  /* 0x00000007120d7210 */ /* 0x000fe200017e64ff */
        /* <DEDUP_REMOVED lines=20> */
.L_x_323:
[----:B------:R-:W-:Y:S05]  /*4eb0*/  BSYNC.RECONVERGENT B2 ;  /* 0x0000000000027941 */ /* 0x000fea0003800200 */
.L_x_322:
[C---:B------:R-:W-:Y:S02]  /*4ec0*/  VIADD R2, R20.reuse, 0x200 ;  /* 0x0000020014027836 */ /* 0x040fe40000000000 */
[----:B------:R-:W-:-:S03]  /*4ed0*/  VIADD R20, R20, 0x400 ;  /* 0x0000040014147836 */ /* 0x000fc60000000000 */
[----:B------:R-:W-:-:S13]  /*4ee0*/  ISETP.GE.AND P0, PT, R2, R21, PT ;  /* 0x000000150200720c */ /* 0x000fda0003f06270 */
[----:B------:R-:W-:Y:S05]  /*4ef0*/  @!P0 BRA `(.L_x_324) ;  /* 0xfffffff800448947 */ /* 0x000fea000383ffff */
.L_x_310:
[----:B------:R-:W-:Y:S05]  /*4f00*/  BSYNC.RECONVERGENT B1 ;  /* 0x0000000000017941 */ /* 0x000fea0003800200 */
.L_x_309:
        /* <DEDUP_REMOVED lines=32> */
.L_x_326:
[----:B------:R-:W-:Y:S05]  /*5110*/  BSYNC.RECONVERGENT B1 ;  /* 0x0000000000017941 */ /* 0x000fea0003800200 */
.L_x_325:
        /* <DEDUP_REMOVED lines=31> */
.L_x_328:
[----:B------:R-:W-:Y:S05]  /*5310*/  BSYNC.RECONVERGENT B1 ;  /* 0x0000000000017941 */ /* 0x000fea0003800200 */
.L_x_327:
        /* <DEDUP_REMOVED lines=31> */
.L_x_330:
[----:B------:R-:W-:Y:S05]  /*5510*/  BSYNC.RECONVERGENT B1 ;  /* 0x0000000000017941 */ /* 0x000fea0003800200 */
.L_x_329:
[----:B------:R-:W-:Y:S01]  /*5520*/  ISETP.GT.AND P0, PT, R8, 0x17, PT ;  /* 0x000000170800780c */ /* 0x000fe20003f04270 */
[----:B-1----:R1:W1:Y:S01]  /*5530*/  SHFL.DOWN PT, R6, R2, 0x8, 0x1f ;  /* 0x09001f0002067f89 */ /* 0x00226200000e0000 */
[----:B------:R-:W-:Y:S01]  /*5540*/  BSSY.RECONVERGENT B1, `(.L_x_331) ;  /* 0x000001d000017945 */ /* 0x000fe20003800200 */
[----:B--2---:R-:W-:Y:S02]  /*5550*/  IMAD.MOV.U32 R9, RZ, RZ, R11 ;  /* 0x000000ffff097224 */ /* 0x004fe400078e000b */
[----:B---3--:R2:W3:Y:S01]  /*5560*/  SHFL.DOWN PT, R7, R3, 0x8, 0x1f ;  /* 0x09001f0003077f89 */ /* 0x0084e200000e0000 */
[----:B------:R-:W-:Y:S02]  /*5570*/  IMAD.MOV.U32 R10, RZ, RZ, R12 ;  /* 0x000000ffff0a7224 */ /* 0x000fe400078e000c */
[----:B------:R-:W-:Y:S01]  /*5580*/  IMAD.MOV.U32 R4, RZ, RZ, R2 ;  /* 0x000000ffff047224 */ /* 0x000fe200078e0002 */
[----:B0-----:R2:W0:Y:S01]  /*5590*/  SHFL.DOWN PT, R14, R11, 0x8, 0x1f ;  /* 0x09001f000b0e7f89 */ /* 0x00142200000e0000 */
[----:B------:R-:W-:-:S03]  /*55a0*/  IMAD.MOV.U32 R5, RZ, RZ, R3 ;  /* 0x000000ffff057224 */ /* 0x000fc600078e0003 */
[----:B----4-:R2:W4:Y:S01]  /*55b0*/  SHFL.DOWN PT, R13, R12, 0x8, 0x1f ;  /* 0x09001f000c0d7f89 */ /* 0x01052200000e0000 */
        /* <DEDUP_REMOVED lines=21> */
.L_x_332:
[----:B------:R-:W-:Y:S05]  /*5710*/  BSYNC.RECONVERGENT B1 ;  /* 0x0000000000017941 */ /* 0x000fea0003800200 */
.L_x_331:
        /* <DEDUP_REMOVED lines=8> */
[----:B----4-:R-:W-:-:S03]  /*57a0*/  IMAD.MOV.U32 R13, RZ, RZ, R5 ;  /* 0x000000ffff0d7224 */ /* 0x010fc600078e0005 */
[----:B---3--:R3:W4:Y:S01]  /*57b0*/  SHFL.DOWN PT, R7, R10, 0x10, 0x1f ;  /* 0x0a001f000a077f89 */ /* 0x00872200000e0000 */
[----:B------:R-:W-:Y:S05]  /*57c0*/  @P0 BRA `(.L_x_334) ;  /* 0x0000000000500947 */ /* 0x000fea0003800000 */
[----:B-12---:R-:W-:Y:S01]  /*57d0*/  DSETP.GEU.AND P0, PT, |R4|, |R2|, PT ;  /* 0x400000020400722a */ /* 0x006fe20003f0e200 */
        /* <DEDUP_REMOVED lines=19> */
.L_x_334:
[----:B------:R-:W-:Y:S05]  /*5910*/  BSYNC.RECONVERGENT B1 ;  /* 0x0000000000017941 */ /* 0x000fea0003800200 */
.L_x_333:
        /* <DEDUP_REMOVED lines=11> */
.L_x_336:
[----:B------:R-:W-:Y:S05]  /*59d0*/  BSYNC.RECONVERGENT B1 ;  /* 0x0000000000017941 */ /* 0x000fea0003800200 */
.L_x_335:
        /* <DEDUP_REMOVED lines=8> */
[----:B0---4-:R-:W0:Y:S04]  /*5a60*/  LDS.128 R4, [R0+0x20] ;  /* 0x0000200000047984 */ /* 0x011e280000000c00 */
[----:B------:R2:W4:Y:S04]  /*5a70*/  LDS.64 R2, [R0+0x80] ;  /* 0x0000800000027984 */ /* 0x0005280000000a00 */
[----:B---3--:R2:W3:Y:S01]  /*5a80*/  LDS.128 R8, [R0+0x30] ;  /* 0x0000300000087984 */ /* 0x0084e20000000c00 */
[----:B-1----:R-:W-:Y:S01]  /*5a90*/  DSETP.GEU.AND P0, PT, |R12|, |R16|, PT ;  /* 0x400000100c00722a */ /* 0x002fe20003f0e200 */
[----:B------:R-:W-:-:S02]  /*5aa0*/  IMAD.MOV.U32 R20, RZ, RZ, R16 ;  /* 0x000000ffff147224 */ /* 0x000fc400078e0010 */
[----:B------:R-:W-:Y:S02]  /*5ab0*/  IMAD.MOV.U32 R21, RZ, RZ, R17 ;  /* 0x000000ffff157224 */ /* 0x000fe400078e0011 */
[----:B0-----:R-:W-:Y:S02]  /*5ac0*/  IMAD.MOV.U32 R23, RZ, RZ, R4 ;  /* 0x000000ffff177224 */ /* 0x001fe400078e0004 */
        /* <DEDUP_REMOVED lines=16> */
.L_x_338:
[----:B------:R-:W-:Y:S05]  /*5bd0*/  BSYNC.RECONVERGENT B1 ;  /* 0x0000000000017941 */ /* 0x000fea0003800200 */
.L_x_337:
        /* <DEDUP_REMOVED lines=23> */
.L_x_340:
[----:B------:R-:W-:Y:S05]  /*5d50*/  BSYNC.RECONVERGENT B1 ;  /* 0x0000000000017941 */ /* 0x000fea0003800200 */
.L_x_339:
        /* <DEDUP_REMOVED lines=21> */
.L_x_342:
[----:B------:R-:W-:Y:S05]  /*5eb0*/  BSYNC.RECONVERGENT B1 ;  /* 0x0000000000017941 */ /* 0x000fea0003800200 */
.L_x_341:
        /* <DEDUP_REMOVED lines=23> */
.L_x_344:
[----:B------:R-:W-:Y:S05]  /*6030*/  BSYNC.RECONVERGENT B1 ;  /* 0x0000000000017941 */ /* 0x000fea0003800200 */
.L_x_343:
        /* <DEDUP_REMOVED lines=21> */
.L_x_346:
[----:B------:R-:W-:Y:S05]  /*6190*/  BSYNC.RECONVERGENT B1 ;  /* 0x0000000000017941 */ /* 0x000fea0003800200 */
.L_x_345:
        /* <DEDUP_REMOVED lines=21> */
.L_x_348:
[----:B------:R-:W-:Y:S05]  /*62f0*/  BSYNC.RECONVERGENT B1 ;  /* 0x0000000000017941 */ /* 0x000fea0003800200 */
.L_x_347:
        /* <DEDUP_REMOVED lines=20> */
.L_x_268:
[----:B------:R-:W-:Y:S05]  /*6440*/  BSYNC.RECONVERGENT B0 ;  /* 0x0000000000007941 */ /* 0x000fea0003800200 */
.L_x_235:
[----:B------:R-:W-:Y:S05]  /*6450*/  @P1 EXIT ;  /* 0x000000000000194d */ /* 0x000fea0003800000 */
[----:B0123--:R-:W0:Y:S02]  /*6460*/  LDC.64 R2, c[0x0][0x390] ;  /* 0x0000e400ff027b82 */ /* 0x00fe240000000a00 */
[----:B0-----:R-:W-:Y:S04]  /*6470*/  STG.E.64 desc[UR8][R2.64], R12 ;  /* 0x0000000c02007986 */ /* 0x001fe8000c101b08 */
[----:B------:R-:W-:Y:S01]  /*6480*/  STG.E.64 desc[UR8][R2.64+0x8], R14 ;  /* 0x0000080e02007986 */ /* 0x000fe2000c101b08 */
[----:B------:R-:W-:Y:S05]  /*6490*/  EXIT ;  /* 0x000000000000794d */ /* 0x000fea0003800000 */
.L_x_349:
        /* <DEDUP_REMOVED lines=14> */
.L_x_734:


//--------------------- .text._ZN6thrust24THRUST_300001_SM_1000_NS8cuda_cub4core6detail13_kernel_agentINS1_8__reduce11ReduceAgentIPN4cuda3std3__45tupleIJdlEEESC_SB_iNS1_9__extrema9arg_max_fIdl14abs_comparatorEEEEJSC_SC_iSG_EEEvDpT0_ --------------------------
	.section	.text._ZN6thrust24THRUST_300001_SM_1000_NS8cuda_cub4core6detail13_kernel_agentINS1_8__reduce11ReduceAgentIPN4cuda3std3__45tupleIJdlEEESC_SB_iNS1_9__extrema9arg_max_fIdl14abs_comparatorEEEEJSC_SC_iSG_EEEvDpT0_,"ax",@progbits
	.align	128
        .global         _ZN6thrust24THRUST_300001_SM_1000_NS8cuda_cub4core6detail13_kernel_agentINS1_8__reduce11ReduceAgentIPN4cuda3std3__45tupleIJdlEEESC_SB_iNS1_9__extrema9arg_max_fIdl14abs_comparatorEEEEJSC_SC_iSG_EEEvDpT0_
        .type           _ZN6thrust24THRUST_300001_SM_1000_NS8cuda_cub4core6detail13_kernel_agentINS1_8__reduce11ReduceAgentIPN4cuda3std3__45tupleIJdlEEESC_SB_iNS1_9__extrema9arg_max_fIdl14abs_comparatorEEEEJSC_SC_iSG_EEEvDpT0_,@function
        .size           _ZN6thrust24THRUST_300001_SM_1000_NS8cuda_cub4core6detail13_kernel_agentINS1_8__reduce11ReduceAgentIPN4cuda3std3__45tupleIJdlEEESC_SB_iNS1_9__extrema9arg_max_fIdl14abs_comparatorEEEEJSC_SC_iSG_EEEvDpT0_,(.L_x_735 - _ZN6thrust24THRUST_300001_SM_1000_NS8cuda_cub4core6detail13_kernel_agentINS1_8__reduce11ReduceAgentIPN4cuda3std3__45tupleIJdlEEESC_SB_iNS1_9__extrema9arg_max_fIdl14abs_comparatorEEEEJSC_SC_iSG_EEEvDpT0_)
        .other          _ZN6thrust24THRUST_300001_SM_1000_NS8cuda_cub4core6detail13_kernel_agentINS1_8__reduce11ReduceAgentIPN4cuda3std3__45tupleIJdlEEESC_SB_iNS1_9__extrema9arg_max_fIdl14abs_comparatorEEEEJSC_SC_iSG_EEEvDpT0_,@"STO_CUDA_ENTRY STV_DEFAULT"
_ZN6thrust24THRUST_300001_SM_1000_NS8cuda_cub4core6detail13_kernel_agentINS1_8__reduce11ReduceAgentIPN4cuda3std3__45tupleIJdlEEESC_SB_iNS1_9__extrema9arg_max_fIdl14abs_comparatorEEEEJSC_SC_iSG_EEEvDpT0_:
.text._ZN6thrust24THRUST_300001_SM_1000_NS8cuda_cub4core6detail13_kernel_agentINS1_8__reduce11ReduceAgentIPN4cuda3std3__45tupleIJdlEEESC_SB_iNS1_9__extrema9arg_max_fIdl14abs_comparatorEEEEJSC_SC_iSG_EEEvDpT0_:
        /* <DEDUP_REMOVED lines=21> */
.L_x_353:
[----:B0-----:R-:W-:Y:S05]  /*0150*/  BSYNC.RECONVERGENT B1 ;  /* 0x0000000000017941 */ /* 0x001fea0003800200 */
.L_x_352:
        /* <DEDUP_REMOVED lines=15> */
.L_x_360:
        /* <DEDUP_REMOVED lines=31> */
.L_x_359:
[----:B------:R-:W-:Y:S05]  /*0440*/  BSYNC.RECONVERGENT B3 ;  /* 0x0000000000037941 */ /* 0x000fea0003800200 */
.L_x_358:
[----:B------:R-:W-:Y:S02]  /*0450*/  IMAD.X R3, RZ, RZ, R3, P3 ;  /* 0x000000ffff037224 */ /* 0x000fe400018e0603 */
[----:B------:R-:W-:Y:S01]  /*0460*/  VIADD R19, R19, 0x100 ;  /* 0x0000010013137836 */ /* 0x000fe20000000000 */
[----:B------:R-:W-:Y:S06]  /*0470*/  @P2 BRA `(.L_x_360) ;  /* 0xfffffffc00742947 */ /* 0x000fec000383ffff */
.L_x_357:
[----:B------:R-:W-:Y:S05]  /*0480*/  BSYNC.RECONVERGENT B2 ;  /* 0x0000000000027941 */ /* 0x000fea0003800200 */
.L_x_356:
[----:B------:R-:W0:Y:S01]  /*0490*/  LDC.64 R8, c[0x0][0x380] ;  /* 0x0000e000ff087b82 */ /* 0x000e220000000a00 */
[----:B------:R-:W-:-:S13]  /*04a0*/  ISETP.GE.U32.AND P0, PT, R4, 0x300, PT ;  /* 0x000003000400780c */ /* 0x000fda0003f06070 */
[----:B------:R-:W-:Y:S05]  /*04b0*/  @!P0 BRA `(.L_x_355) ;  /* 0x0000000400908947 */ /* 0x000fea0003800000 */
.L_x_369:
        /* <DEDUP_REMOVED lines=13> */
[----:B------:R-:W-:Y:S01]  /*0590*/  IMAD.MOV.U32 R23, RZ, RZ, R12 ;  /* 0x000000ffff177224 */ /* 0x000fe200078e000c */
[----:B------:R-:W-:Y:S01]  /*05a0*/  MOV R25, R13 ;  /* 0x0000000d00197202 */ /* 0x000fe20000000f00 */
[----:B------:R-:W-:Y:S02]  /*05b0*/  IMAD.MOV.U32 R2, RZ, RZ, R14 ;  /* 0x000000ffff027224 */ /* 0x000fe400078e000e */
[----:B------:R-:W-:-:S09]  /*05c0*/  IMAD.MOV.U32 R3, RZ, RZ, R15 ;  /* 0x000000ffff037224 */ /* 0x000fd200078e000f */
        /* <DEDUP_REMOVED lines=9> */
.L_x_362:
[----:B------:R-:W-:Y:S05]  /*0660*/  BSYNC.RECONVERGENT B2 ;  /* 0x0000000000027941 */ /* 0x000fea0003800200 */
.L_x_361:
        /* <DEDUP_REMOVED lines=25> */
.L_x_364:
[----:B------:R-:W-:Y:S05]  /*0800*/  BSYNC.RECONVERGENT B2 ;  /* 0x0000000000027941 */ /* 0x000fea0003800200 */
.L_x_363:
        /* <DEDUP_REMOVED lines=21> */
.L_x_366:
[----:B------:R-:W-:Y:S05]  /*0960*/  BSYNC.RECONVERGENT B2 ;  /* 0x0000000000027941 */ /* 0x000fea0003800200 */
.L_x_365:
        /* <DEDUP_REMOVED lines=21> */
.L_x_368:
[----:B------:R-:W-:Y:S05]  /*0ac0*/  BSYNC.RECONVERGENT B2 ;  /* 0x0000000000027941 */ /* 0x000fea0003800200 */
.L_x_367:
[----:B------:R-:W-:-:S05]  /*0ad0*/  VIADD R19, R19, 0x400 ;  /* 0x0000040013137836 */ /* 0x000fca0000000000 */
[----:B------:R-:W-:-:S13]  /*0ae0*/  ISETP.GE.AND P0, PT, R19, UR5, PT ;  /* 0x0000000513007c0c */ /* 0x000fda000bf06270 */
[----:B------:R-:W-:Y:S05]  /*0af0*/  @!P0 BRA `(.L_x_369) ;  /* 0xfffffff800708947 */ /* 0x000fea000383ffff */
.L_x_355:
[----:B------:R-:W-:Y:S05]  /*0b00*/  BSYNC.RECONVERGENT B1 ;  /* 0x0000000000017941 */ /* 0x000fea0003800200 */
.L_x_354:
        /* <DEDUP_REMOVED lines=35> */
.L_x_372:
[----:B------:R-:W-:Y:S05]  /*0d40*/  BSYNC.RECONVERGENT B1 ;  /* 0x0000000000017941 */ /* 0x000fea0003800200 */
.L_x_371:
        /* <DEDUP_REMOVED lines=31> */
.L_x_374:
[----:B------:R-:W-:Y:S05]  /*0f40*/  BSYNC.RECONVERGENT B1 ;  /* 0x0000000000017941 */ /* 0x000fea0003800200 */
.L_x_373:
        /* <DEDUP_REMOVED lines=31> */
.L_x_376:
[----:B------:R-:W-:Y:S05]  /*1140*/  BSYNC.RECONVERGENT B1 ;  /* 0x0000000000017941 */ /* 0x000fea0003800200 */
.L_x_375:
        /* <DEDUP_REMOVED lines=31> */
.L_x_378:
[----:B------:R-:W-:Y:S05]  /*1340*/  BSYNC.RECONVERGENT B1 ;  /* 0x0000000000017941 */ /* 0x000fea0003800200 */
.L_x_377:
[----:B------:R-:W-:Y:S01]  /*1350*/  ISETP.GT.AND P0, PT, R9, 0xf, PT ;  /* 0x0000000f0900780c */ /* 0x000fe20003f04270 */
[----:B-1----:R1:W1:Y:S01]  /*1360*/  SHFL.DOWN PT, R6, R4, 0x10, 0x1f ;  /* 0x0a001f0004067f89 */ /* 0x00226200000e0000 */
[----:B------:R-:W-:Y:S01]  /*1370*/  BSSY.RECONVERGENT B1, `(.L_x_379) ;  /* 0x000001d000017945 */ /* 0x000fe20003800200 */
[----:B0-----:R-:W-:Y:S01]  /*1380*/  MOV R14, R8 ;  /* 0x00000008000e7202 */ /* 0x001fe20000000f00 */
[----:B----4-:R-:W-:Y:S01]  /*1390*/  IMAD.MOV.U32 R15, RZ, RZ, R10 ;  /* 0x000000ffff0f7224 */ /* 0x010fe200078e000a */
[----:B--2---:R0:W2:Y:S01]  /*13a0*/  SHFL.DOWN PT, R7, R5, 0x10, 0x1f ;  /* 0x0a001f0005077f89 */ /* 0x0040a200000e0000 */
[----:B------:R-:W-:Y:S02]  /*13b0*/  IMAD.MOV.U32 R2, RZ, RZ, R4 ;  /* 0x000000ffff027224 */ /* 0x000fe400078e0004 */
[----:B------:R-:W-:Y:S01]  /*13c0*/  IMAD.MOV.U32 R3, RZ, RZ, R5 ;  /* 0x000000ffff037224 */ /* 0x000fe200078e0005 */
[----:B------:R0:W4:Y:S04]  /*13d0*/  SHFL.DOWN PT, R11, R8, 0x10, 0x1f ;  /* 0x0a001f00080b7f89 */ /* 0x00012800000e0000 */
        /* <DEDUP_REMOVED lines=22> */
.L_x_380:
[----:B------:R-:W-:Y:S05]  /*1540*/  BSYNC.RECONVERGENT B1 ;  /* 0x0000000000017941 */ /* 0x000fea0003800200 */
.L_x_379:
        /* <DEDUP_REMOVED lines=11> */
.L_x_382:
[----:B------:R-:W-:Y:S05]  /*1600*/  BSYNC.RECONVERGENT B1 ;  /* 0x0000000000017941 */ /* 0x000fea0003800200 */
.L_x_381:
        /* <DEDUP_REMOVED lines=31> */
.L_x_385:
[----:B------:R-:W-:Y:S05]  /*1800*/  BSYNC.RECONVERGENT B1 ;  /* 0x0000000000017941 */ /* 0x000fea0003800200 */
.L_x_384:
        /* <DEDUP_REMOVED lines=10> */
[----:B------:R-:W-:Y:S01]  /*18b0*/  MOV R15, R26 ;  /* 0x0000001a000f7202 */ /* 0x000fe20000000f00 */
[----:B------:R-:W-:Y:S02]  /*18c0*/  IMAD.MOV.U32 R29, RZ, RZ, R27 ;  /* 0x000000ffff1d7224 */ /* 0x000fe400078e001b */
[----:B------:R-:W-:Y:S02]  /*18d0*/  IMAD.MOV.U32 R4, RZ, RZ, R24 ;  /* 0x000000ffff047224 */ /* 0x000fe400078e0018 */
[----:B------:R-:W-:-:S08]  /*18e0*/  IMAD.MOV.U32 R5, RZ, RZ, R25 ;  /* 0x000000ffff057224 */ /* 0x000fd000078e0019 */
        /* <DEDUP_REMOVED lines=9> */
.L_x_387:
[----:B------:R-:W-:Y:S05]  /*1980*/  BSYNC.RECONVERGENT B1 ;  /* 0x0000000000017941 */ /* 0x000fea0003800200 */
.L_x_386:
        /* <DEDUP_REMOVED lines=21> */
.L_x_389:
[----:B------:R-:W-:Y:S05]  /*1ae0*/  BSYNC.RECONVERGENT B1 ;  /* 0x0000000000017941 */ /* 0x000fea0003800200 */
.L_x_388:
        /* <DEDUP_REMOVED lines=23> */
.L_x_391:
[----:B------:R-:W-:Y:S05]  /*1c60*/  BSYNC.RECONVERGENT B1 ;  /* 0x0000000000017941 */ /* 0x000fea0003800200 */
.L_x_390:
        /* <DEDUP_REMOVED lines=21> */
.L_x_393:
[----:B------:R-:W-:Y:S05]  /*1dc0*/  BSYNC.RECONVERGENT B1 ;  /* 0x0000000000017941 */ /* 0x000fea0003800200 */
.L_x_392:
        /* <DEDUP_REMOVED lines=21> */
.L_x_395:
[----:B------:R-:W-:Y:S05]  /*1f20*/  BSYNC.RECONVERGENT B1 ;  /* 0x0000000000017941 */ /* 0x000fea0003800200 */
.L_x_394:
        /* <DEDUP_REMOVED lines=21> */
.L_x_370:
        /* <DEDUP_REMOVED lines=19> */
[----:B0-----:R-:W-:Y:S01]  /*21b0*/  MOV R16, R9 ;  /* 0x0000000900107202 */ /* 0x001fe20000000f00 */
[----:B--2---:R-:W-:Y:S02]  /*21c0*/  IMAD.MOV.U32 R18, RZ, RZ, R11 ;  /* 0x000000ffff127224 */ /* 0x004fe400078e000b */
[----:B------:R-:W-:Y:S02]  /*21d0*/  IMAD.MOV.U32 R2, RZ, RZ, R6 ;  /* 0x000000ffff027224 */ /* 0x000fe400078e0006 */
[----:B------:R-:W-:-:S08]  /*21e0*/  IMAD.MOV.U32 R3, RZ, RZ, R7 ;  /* 0x000000ffff037224 */ /* 0x000fd000078e0007 */
        /* <DEDUP_REMOVED lines=15> */
.L_x_397:
[----:B------:R-:W-:Y:S05]  /*22e0*/  BSYNC.RECONVERGENT B1 ;  /* 0x0000000000017941 */ /* 0x000fea0003800200 */
.L_x_396:
        /* <DEDUP_REMOVED lines=32> */
.L_x_399:
[----:B------:R-:W-:Y:S05]  /*24f0*/  BSYNC.RECONVERGENT B1 ;  /* 0x0000000000017941 */ /* 0x000fea0003800200 */
.L_x_398:
[----:B-1----:R-:W-:Y:S01]  /*2500*/  VIADD R2, R4, 0x4 ;  /* 0x0000000404027836 */ /* 0x002fe20000000000 */
[----:B---3--:R1:W3:Y:S01]  /*2510*/  SHFL.DOWN PT, R8, R6, 0x4, R5 ;  /* 0x0880000006087989 */ /* 0x0082e200000e0005 */
[----:B------:R-:W-:Y:S01]  /*2520*/  BSSY.RECONVERGENT B1, `(.L_x_400) ;  /* 0x000001e000017945 */ /* 0x000fe20003800200 */
[----:B------:R-:W-:Y:S01]  /*2530*/  IMAD.MOV.U32 R14, RZ, RZ, R10 ;  /* 0x000000ffff0e7224 */ /* 0x000fe200078e000a */
[----:B------:R-:W-:Y:S01]  /*2540*/  MOV R3, R7 ;  /* 0x0000000700037202 */ /* 0x000fe20000000f00 */
[----:B0-----:R1:W0:Y:S01]  /*2550*/  SHFL.DOWN PT, R9, R7, 0x4, R5 ;  /* 0x0880000007097989 */ /* 0x00122200000e0005 */
[----:B------:R-:W-:Y:S01]  /*2560*/  ISETP.GT.AND P0, PT, R2, R5, PT ;  /* 0x000000050200720c */ /* 0x000fe20003f04270 */
[----:B------:R-:W-:Y:S02]  /*2570*/  IMAD.MOV.U32 R16, RZ, RZ, R12 ;  /* 0x000000ffff107224 */ /* 0x000fe400078e000c */
[----:B--2---:R1:W2:Y:S01]  /*2580*/  SHFL.DOWN PT, R11, R10, 0x4, R5 ;  /* 0x088000000a0b7989 */ /* 0x0042a200000e0005 */
[----:B------:R-:W-:-:S03]  /*2590*/  IMAD.MOV.U32 R2, RZ, RZ, R6 ;  /* 0x000000ffff027224 */ /* 0x000fc600078e0006 */
[----:B----4-:R1:W4:Y:S06]  /*25a0*/  SHFL.DOWN PT, R13, R12, 0x4, R5 ;  /* 0x088000000c0d7989 */ /* 0x01032c00000e0005 */
        /* <DEDUP_REMOVED lines=21> */
.L_x_401:
[----:B------:R-:W-:Y:S05]  /*2700*/  BSYNC.RECONVERGENT B1 ;  /* 0x0000000000017941 */ /* 0x000fea0003800200 */
.L_x_400:
        /* <DEDUP_REMOVED lines=32> */
.L_x_403:
[----:B------:R-:W-:Y:S05]  /*2910*/  BSYNC.RECONVERGENT B1 ;  /* 0x0000000000017941 */ /* 0x000fea0003800200 */
.L_x_402:
[----:B-1----:R-:W-:Y:S01]  /*2920*/  VIADD R2, R4, 0x10 ;  /* 0x0000001004027836 */ /* 0x002fe20000000000 */
[----:B---3--:R1:W3:Y:S01]  /*2930*/  SHFL.DOWN PT, R8, R6, 0x10, R5 ;  /* 0x0a00000006087989 */ /* 0x0082e200000e0005 */
[----:B------:R-:W-:Y:S01]  /*2940*/  BSSY.RECONVERGENT B1, `(.L_x_404) ;  /* 0x000001e000017945 */ /* 0x000fe20003800200 */
[----:B------:R-:W-:Y:S02]  /*2950*/  IMAD.MOV.U32 R14, RZ, RZ, R10 ;  /* 0x000000ffff0e7224 */ /* 0x000fe400078e000a */
[----:B------:R-:W-:Y:S01]  /*2960*/  ISETP.GT.AND P0, PT, R2, R5, PT ;  /* 0x000000050200720c */ /* 0x000fe20003f04270 */
[----:B0-----:R1:W0:Y:S01]  /*2970*/  SHFL.DOWN PT, R9, R7, 0x10, R5 ;  /* 0x0a00000007097989 */ /* 0x00122200000e0005 */
[----:B------:R-:W-:Y:S01]  /*2980*/  IMAD.MOV.U32 R15, RZ, RZ, R12 ;  /* 0x000000ffff0f7224 */ /* 0x000fe200078e000c */
[----:B------:R-:W-:Y:S01]  /*2990*/  MOV R2, R6 ;  /* 0x0000000600027202 */ /* 0x000fe20000000f00 */
[----:B------:R-:W-:Y:S01]  /*29a0*/  IMAD.MOV.U32 R3, RZ, RZ, R7 ;  /* 0x000000ffff037224 */ /* 0x000fe200078e0007 */
[----:B--2---:R1:W2:Y:S04]  /*29b0*/  SHFL.DOWN PT, R11, R10, 0x10, R5 ;  /* 0x0a0000000a0b7989 */ /* 0x0042a800000e0005 */
        /* <DEDUP_REMOVED lines=22> */
.L_x_405:
[----:B------:R-:W-:Y:S05]  /*2b20*/  BSYNC.RECONVERGENT B1 ;  /* 0x0000000000017941 */ /* 0x000fea0003800200 */
.L_x_404:
        /* <DEDUP_REMOVED lines=11> */
.L_x_407:
[----:B------:R-:W-:Y:S05]  /*2be0*/  BSYNC.RECONVERGENT B1 ;  /* 0x0000000000017941 */ /* 0x000fea0003800200 */
.L_x_406:
        /* <DEDUP_REMOVED lines=35> */
.L_x_409:
[----:B------:R-:W-:Y:S05]  /*2e20*/  BSYNC.RECONVERGENT B1 ;  /* 0x0000000000017941 */ /* 0x000fea0003800200 */
.L_x_408:
[----:B------:R-:W-:Y:S01]  /*2e30*/  UISETP.GE.AND UP0, UPT, UR8, 0x41, UPT ;  /* 0x000000410800788c */ /* 0x000fe2000bf06270 */
[----:B0-----:R-:W-:Y:S01]  /*2e40*/  IMAD.MOV.U32 R9, RZ, RZ, R11 ;  /* 0x000000ffff097224 */ /* 0x001fe200078e000b */
[----:B------:R-:W-:Y:S01]  /*2e50*/  MOV R2, R4 ;  /* 0x0000000400027202 */ /* 0x000fe20000000f00 */
[----:B------:R-:W-:Y:S02]  /*2e60*/  IMAD.MOV.U32 R0, RZ, RZ, R8 ;  /* 0x000000ffff007224 */ /* 0x000fe400078e0008 */
[----:B------:R-:W-:-:S04]  /*2e70*/  IMAD.MOV.U32 R3, RZ, RZ, R5 ;  /* 0x000000ffff037224 */ /* 0x000fc800078e0005 */
        /* <DEDUP_REMOVED lines=27> */
.L_x_411:
[----:B------:R-:W-:Y:S05]  /*3030*/  BSYNC.RECONVERGENT B1 ;  /* 0x0000000000017941 */ /* 0x000fea0003800200 */
.L_x_410:
        /* <DEDUP_REMOVED lines=32> */
.L_x_413:
[----:B------:R-:W-:Y:S05]  /*3240*/  BSYNC.RECONVERGENT B1 ;  /* 0x0000000000017941 */ /* 0x000fea0003800200 */
.L_x_412:
[----:B------:R-:W-:Y:S01]  /*3250*/  UISETP.GE.AND UP0, UPT, UR8, 0x81, UPT ;  /* 0x000000810800788c */ /* 0x000fe2000bf06270 */
[----:B------:R-:W-:Y:S01]  /*3260*/  IMAD.MOV.U32 R9, RZ, RZ, R11 ;  /* 0x000000ffff097224 */ /* 0x000fe200078e000b */
        /* <DEDUP_REMOVED lines=30> */
.L_x_415:
[----:B------:R-:W-:Y:S05]  /*3450*/  BSYNC.RECONVERGENT B1 ;  /* 0x0000000000017941 */ /* 0x000fea0003800200 */
.L_x_414:
        /* <DEDUP_REMOVED lines=32> */
.L_x_417:
[----:B------:R-:W-:Y:S05]  /*3660*/  BSYNC.RECONVERGENT B1 ;  /* 0x0000000000017941 */ /* 0x000fea0003800200 */
.L_x_416:
        /* <DEDUP_REMOVED lines=13> */
[----:B------:R-:W-:Y:S01]  /*3740*/  MOV R6, R2 ;  /* 0x0000000200067202 */ /* 0x000fe20000000f00 */
[----:B------:R-:W-:Y:S02]  /*3750*/  IMAD.MOV.U32 R7, RZ, RZ, R3 ;  /* 0x000000ffff077224 */ /* 0x000fe400078e0003 */
[----:B-1----:R-:W-:Y:S02]  /*3760*/  IMAD.MOV.U32 R9, RZ, RZ, R12 ;  /* 0x000000ffff097224 */ /* 0x002fe400078e000c */
        /* <DEDUP_REMOVED lines=16> */
.L_x_419:
[----:B------:R-:W-:Y:S05]  /*3870*/  BSYNC.RECONVERGENT B1 ;  /* 0x0000000000017941 */ /* 0x000fea0003800200 */
.L_x_418:
        /* <DEDUP_REMOVED lines=32> */
.L_x_351:
        /* <DEDUP_REMOVED lines=34> */
[----:B------:R-:W-:-:S04]  /*3ca0*/  IMAD.MOV.U32 R15, RZ, RZ, 0x500 ;  /* 0x00000500ff0f7424 */ /* 0x000fc800078e00ff */
        /* <DEDUP_REMOVED lines=8> */
[----:B------:R-:W-:Y:S02]  /*3d30*/  @P2 MOV R9, R13 ;  /* 0x0000000d00092202 */ /* 0x000fe40000000f00 */
[----:B------:R-:W-:-:S04]  /*3d40*/  @P2 SEL R7, R11, R7, P0 ;  /* 0x000000070b072207 */ /* 0x000fc80000000000 */
        /* <DEDUP_REMOVED lines=10> */
[----:B------:R-:W-:Y:S06]  /*3df0*/  BRA.U !UP0, `(.L_x_420) ;  /* 0x0000000508287547 */ /* 0x000fec000b800000 */
[----:B------:R-:W-:Y:S01]  /*3e00*/  IMAD.MOV.U32 R25, RZ, RZ, R2 ;  /* 0x000000ffff197224 */ /* 0x000fe200078e0002 */
[----:B------:R-:W0:Y:S01]  /*3e10*/  LDCU UR4, c[0x0][0x390] ;  /* 0x00007200ff0477ac */ /* 0x000e220008000800 */
[----:B------:R-:W-:Y:S02]  /*3e20*/  IMAD.MOV.U32 R24, RZ, RZ, R3 ;  /* 0x000000ffff187224 */ /* 0x000fe400078e0003 */
[----:B------:R-:W-:-:S07]  /*3e30*/  IMAD.MOV.U32 R27, RZ, RZ, 0x500 ;  /* 0x00000500ff1b7424 */ /* 0x000fce00078e00ff */
.L_x_421:
[----:B------:R-:W1:Y:S01]  /*3e40*/  LDC.64 R22, c[0x0][0x380] ;  /* 0x0000e000ff167b82 */ /* 0x000e620000000a00 */
[----:B------:R-:W-:-:S04]  /*3e50*/  IMAD.IADD R3, R0, 0x1, R27 ;  /* 0x0000000100037824 */ /* 0x000fc800078e021b */
[----:B-1----:R-:W-:-:S05]  /*3e60*/  IMAD.WIDE.U32 R22, R3, 0x10, R22 ;  /* 0x0000001003167825 */ /* 0x002fca00078e0016 */
        /* <DEDUP_REMOVED lines=14> */
[----:B------:R-:W-:Y:S02]  /*3f50*/  @P2 FSEL R29, R5, R21, P0 ;  /* 0x00000015051d2208 */ /* 0x000fe40000000000 */
[----:B------:R-:W2:Y:S01]  /*3f60*/  LDG.E.64.CONSTANT R4, desc[UR6][R22.64+0x4000] ;  /* 0x0040000616047981 */ /* 0x000ea2000c1e9b00 */
[----:B------:R-:W-:Y:S02]  /*3f70*/  @P2 IMAD.MOV.U32 R20, RZ, RZ, R26 ;  /* 0x000000ffff142224 */ /* 0x000fe400078e001a */
[----:B------:R-:W-:-:S06]  /*3f80*/  @P2 IMAD.MOV.U32 R21, RZ, RZ, R29 ;  /* 0x000000ffff152224 */ /* 0x000fcc00078e001d */
        /* <DEDUP_REMOVED lines=32> */
[----:B------:R-:W-:-:S05]  /*4190*/  VIADD R7, R27, 0xa00 ;  /* 0x00000a001b077836 */ /* 0x000fca0000000000 */
[----:B0-----:R-:W-:Y:S01]  /*41a0*/  ISETP.GT.AND P1, PT, R7, UR4, PT ;  /* 0x0000000407007c0c */ /* 0x001fe2000bf24270 */
[----:B------:R-:W-:-:S04]  /*41b0*/  VIADD R15, R27, 0x500 ;  /* 0x000005001b0f7836 */ /* 0x000fc80000000000 */
[----:B------:R-:W-:Y:S01]  /*41c0*/  IMAD.MOV.U32 R27, RZ, RZ, R15 ;  /* 0x000000ffff1b7224 */ /* 0x000fe200078e000f */
        /* <DEDUP_REMOVED lines=11> */
[----:B------:R-:W-:Y:S01]  /*4280*/  IMAD.MOV.U32 R24, RZ, RZ, R3 ;  /* 0x000000ffff187224 */ /* 0x000fe200078e0003 */
[----:B------:R-:W-:Y:S06]  /*4290*/  @!P1 BRA `(.L_x_421) ;  /* 0xfffffff800e89947 */ /* 0x000fec000383ffff */
.L_x_420:
[----:B------:R-:W-:-:S13]  /*42a0*/  ISETP.GE.AND P0, PT, R15, UR4, PT ;  /* 0x000000040f007c0c */ /* 0x000fda000bf06270 */
        /* <DEDUP_REMOVED lines=12> */
[----:B------:R-:W0:Y:S01]  /*4370*/  LDC.64 R6, c[0x0][0x380] ;  /* 0x0000e000ff067b82 */ /* 0x000e220000000a00 */
[----:B------:R-:W-:Y:S01]  /*4380*/  LEA.HI R8, R20, 0x1, RZ, 0x18 ;  /* 0x0000000114087811 */ /* 0x000fe200078fc0ff */
[----:B------:R-:W-:Y:S01]  /*4390*/  IMAD.IADD R21, R0, 0x1, R15 ;  /* 0x0000000100157824 */ /* 0x000fe200078e020f */
[----:B------:R-:W-:Y:S02]  /*43a0*/  MOV R12, R0 ;  /* 0x00000000000c7202 */ /* 0x000fe40000000f00 */
[----:B------:R-:W-:-:S05]  /*43b0*/  LOP3.LUT R8, R8, 0x3, RZ, 0xc0, !PT ;  /* 0x0000000308087812 */ /* 0x000fca00078ec0ff */
[----:B------:R-:W-:-:S07]  /*43c0*/  IMAD.MOV R14, RZ, RZ, -R8 ;  /* 0x000000ffff0e7224 */ /* 0x000fce00078e0a08 */
.L_x_428:
[----:B0-----:R-:W-:-:S05]  /*43d0*/  IMAD.WIDE.U32 R18, R21, 0x10, R6 ;  /* 0x0000001015127825 */ /* 0x001fca00078e0006 */
[----:B------:R-:W2:Y:S04]  /*43e0*/  LDG.E.64.CONSTANT R8, desc[UR6][R18.64] ;  /* 0x0000000612087981 */ /* 0x000ea8000c1e9b00 */
[----:B------:R-:W3:Y:S01]  /*43f0*/  LDG.E.64.CONSTANT R10, desc[UR6][R18.64+0x8] ;  /* 0x00000806120a7981 */ /* 0x000ee2000c1e9b00 */
[----:B------:R-:W-:Y:S01]  /*4400*/  VIADD R14, R14, 0x1 ;  /* 0x000000010e0e7836 */ /* 0x000fe20000000000 */
[----:B------:R-:W-:Y:S01]  /*4410*/  BSSY.RECONVERGENT B3, `(.L_x_426) ;  /* 0x000001a000037945 */ /* 0x000fe20003800200 */
[----:B------:R-:W-:Y:S02]  /*4420*/  IMAD.MOV.U32 R23, RZ, RZ, R2 ;  /* 0x000000ffff177224 */ /* 0x000fe400078e0002 */
        /* <DEDUP_REMOVED lines=24> */
.L_x_427:
[----:B------:R-:W-:Y:S05]  /*45b0*/  BSYNC.RECONVERGENT B3 ;  /* 0x0000000000037941 */ /* 0x000fea0003800200 */
.L_x_426:
[----:B------:R-:W-:Y:S02]  /*45c0*/  VIADD R12, R12, 0x100 ;  /* 0x000001000c0c7836 */ /* 0x000fe40000000000 */
[----:B------:R-:W-:Y:S01]  /*45d0*/  VIADD R21, R21, 0x100 ;  /* 0x0000010015157836 */ /* 0x000fe20000000000 */
[----:B------:R-:W-:Y:S06]  /*45e0*/  @P2 BRA `(.L_x_428) ;  /* 0xfffffffc00782947 */ /* 0x000fec000383ffff */
.L_x_425:
[----:B------:R-:W-:Y:S05]  /*45f0*/  BSYNC.RECONVERGENT B2 ;  /* 0x0000000000027941 */ /* 0x000fea0003800200 */
.L_x_424:
[----:B------:R-:W-:-:S13]  /*4600*/  ISETP.GE.U32.AND P0, PT, R20, 0x300, PT ;  /* 0x000003001400780c */ /* 0x000fda0003f06070 */
[----:B------:R-:W-:Y:S05]  /*4610*/  @!P0 BRA `(.L_x_423) ;  /* 0x0000000400c88947 */ /* 0x000fea0003800000 */
[----:B------:R-:W0:Y:S01]  /*4620*/  LDCU.64 UR8, c[0x0][0x380] ;  /* 0x00007000ff0877ac */ /* 0x000e220008000a00 */
[----:B------:R-:W1:Y:S01]  /*4630*/  LDC.64 R10, c[0x0][0x380] ;  /* 0x0000e000ff0a7b82 */ /* 0x000e620000000a00 */
[C---:B------:R-:W-:Y:S01]  /*4640*/  IADD3 R17, P0, PT, R12.reuse, R15, RZ ;  /* 0x0000000f0c117210 */ /* 0x040fe20007f1e0ff */
[----:B------:R-:W-:-:S04]  /*4650*/  IMAD.IADD R15, R12, 0x1, R15 ;  /* 0x000000010c0f7824 */ /* 0x000fc800078e020f */
[----:B------:R-:W-:Y:S01]  /*4660*/  IMAD.X R6, RZ, RZ, RZ, P0 ;  /* 0x000000ffff067224 */ /* 0x000fe200000e06ff */
[----:B0-----:R-:W-:-:S04]  /*4670*/  LEA R14, P1, R17, UR8, 0x4 ;  /* 0x00000008110e7c11 */ /* 0x001fc8000f8220ff */
[----:B------:R-:W-:Y:S02]  /*4680*/  IADD3 R14, P0, PT, R14, 0x3008, RZ ;  /* 0x000030080e0e7810 */ /* 0x000fe40007f1e0ff */
[----:B------:R-:W-:-:S05]  /*4690*/  LEA.HI.X R17, R17, UR9, R6, 0x4, P1 ;  /* 0x0000000911117c11 */ /* 0x000fca00088f2406 */
[----:B------:R-:W-:-:S07]  /*46a0*/  IMAD.X R17, RZ, RZ, R17, P0 ;  /* 0x000000ffff117224 */ /* 0x000fce00000e0611 */
.L_x_437:
[----:B-1----:R-:W-:-:S05]  /*46b0*/  IMAD.WIDE.U32 R8, R15, 0x10, R10 ;  /* 0x000000100f087825 */ /* 0x002fca00078e000a */
[----:B------:R-:W2:Y:S04]  /*46c0*/  LDG.E.64.CONSTANT R22, desc[UR6][R8.64] ;  /* 0x0000000608167981 */ /* 0x000ea8000c1e9b00 */
[----:B------:R0:W3:Y:S02]  /*46d0*/  LDG.E.64.CONSTANT R6, desc[UR6][R8.64+0x8] ;  /* 0x0000080608067981 */ /* 0x0000e4000c1e9b00 */
[----:B0-----:R-:W-:Y:S02]  /*46e0*/  IMAD.MOV.U32 R8, RZ, RZ, R14 ;  /* 0x000000ffff087224 */ /* 0x001fe400078e000e */
[----:B------:R-:W-:-:S05]  /*46f0*/  IMAD.MOV.U32 R9, RZ, RZ, R17 ;  /* 0x000000ffff097224 */ /* 0x000fca00078e0011 */
[----:B------:R0:W5:Y:S04]  /*4700*/  LDG.E.64.CONSTANT R20, desc[UR6][R8.64+-0x2008] ;  /* 0xffdff80608147981 */ /* 0x000168000c1e9b00 */
[----:B------:R0:W5:Y:S01]  /*4710*/  LDG.E.64.CONSTANT R18, desc[UR6][R8.64+-0x2000] ;  /* 0xffe0000608127981 */ /* 0x000162000c1e9b00 */
[----:B------:R-:W-:Y:S01]  /*4720*/  BSSY.RECONVERGENT B2, `(.L_x_429) ;  /* 0x0000015000027945 */ /* 0x000fe20003800200 */
[----:B--2---:R-:W-:Y:S01]  /*4730*/  DSETP.GEU.AND P0, PT, |R4|, |R22|, PT ;  /* 0x400000160400722a */ /* 0x004fe20003f0e200 */
[----:B------:R-:W-:Y:S02]  /*4740*/  IMAD.MOV.U32 R16, RZ, RZ, R22 ;  /* 0x000000ffff107224 */ /* 0x000fe400078e0016 */
[----:B------:R-:W-:Y:S01]  /*4750*/  IMAD.MOV.U32 R17, RZ, RZ, R23 ;  /* 0x000000ffff117224 */ /* 0x000fe200078e0017 */
[----:B---3--:R-:W-:Y:S01]  /*4760*/  MOV R29, R7 ;  /* 0x00000007001d7202 */ /* 0x008fe20000000f00 */
[----:B------:R-:W-:-:S09]  /*4770*/  IMAD.MOV.U32 R27, RZ, RZ, R6 ;  /* 0x000000ffff1b7224 */ /* 0x000fd200078e0006 */
        /* <DEDUP_REMOVED lines=15> */
.L_x_430:
[----:B------:R-:W-:Y:S05]  /*4870*/  BSYNC.RECONVERGENT B2 ;  /* 0x0000000000027941 */ /* 0x000fea0003800200 */
.L_x_429:
[----:B------:R0:W5:Y:S04]  /*4880*/  LDG.E.64.CONSTANT R6, desc[UR6][R8.64+-0x1008] ;  /* 0xffeff80608067981 */ /* 0x000168000c1e9b00 */
[----:B------:R0:W5:Y:S02]  /*4890*/  LDG.E.64.CONSTANT R4, desc[UR6][R8.64+-0x1000] ;  /* 0xfff0000608047981 */ /* 0x000164000c1e9b00 */
[----:B-----5:R-:W-:Y:S01]  /*48a0*/  DSETP.GEU.AND P0, PT, |R16|, |R20|, PT ;  /* 0x400000141000722a */ /* 0x020fe20003f0e200 */
[----:B------:R-:W-:Y:S01]  /*48b0*/  BSSY.RECONVERGENT B2, `(.L_x_431) ;  /* 0x0000014000027945 */ /* 0x000fe20003800200 */
[----:B------:R-:W-:Y:S02]  /*48c0*/  IMAD.MOV.U32 R2, RZ, RZ, R20 ;  /* 0x000000ffff027224 */ /* 0x000fe400078e0014 */
[----:B------:R-:W-:-:S02]  /*48d0*/  IMAD.MOV.U32 R3, RZ, RZ, R21 ;  /* 0x000000ffff037224 */ /* 0x000fc400078e0015 */
        /* <DEDUP_REMOVED lines=17> */
.L_x_432:
[----:B------:R-:W-:Y:S05]  /*49f0*/  BSYNC.RECONVERGENT B2 ;  /* 0x0000000000027941 */ /* 0x000fea0003800200 */
.L_x_431:
[----:B------:R0:W5:Y:S04]  /*4a00*/  LDG.E.64.CONSTANT R16, desc[UR6][R8.64+-0x8] ;  /* 0xfffff80608107981 */ /* 0x000168000c1e9b00 */
[----:B------:R0:W5:Y:S01]  /*4a10*/  LDG.E.64.CONSTANT R18, desc[UR6][R8.64] ;  /* 0x0000000608127981 */ /* 0x000162000c1e9b00 */
[----:B------:R-:W-:Y:S01]  /*4a20*/  DSETP.GEU.AND P0, PT, |R2|, |R6|, PT ;  /* 0x400000060200722a */ /* 0x000fe20003f0e200 */
[----:B------:R-:W-:Y:S01]  /*4a30*/  BSSY.RECONVERGENT B2, `(.L_x_433) ;  /* 0x0000014000027945 */ /* 0x000fe20003800200 */
[----:B------:R-:W-:Y:S02]  /*4a40*/  IMAD.MOV.U32 R20, RZ, RZ, R6 ;  /* 0x000000ffff147224 */ /* 0x000fe400078e0006 */
[----:B------:R-:W-:Y:S02]  /*4a50*/  IMAD.MOV.U32 R21, RZ, RZ, R7 ;  /* 0x000000ffff157224 */ /* 0x000fe400078e0007 */
[----:B------:R-:W-:-:S02]  /*4a60*/  IMAD.MOV.U32 R29, RZ, RZ, R4 ;  /* 0x000000ffff1d7224 */ /* 0x000fc400078e0004 */
        /* <DEDUP_REMOVED lines=16> */
.L_x_434:
[----:B------:R-:W-:Y:S05]  /*4b70*/  BSYNC.RECONVERGENT B2 ;  /* 0x0000000000027941 */ /* 0x000fea0003800200 */
.L_x_433:
[----:B-----5:R-:W-:Y:S01]  /*4b80*/  DSETP.GEU.AND P0, PT, |R20|, |R16|, PT ;  /* 0x400000101400722a */ /* 0x020fe20003f0e200 */
[----:B------:R-:W-:Y:S01]  /*4b90*/  BSSY.RECONVERGENT B2, `(.L_x_435) ;  /* 0x0000014000027945 */ /* 0x000fe20003800200 */
[----:B------:R-:W-:Y:S02]  /*4ba0*/  IMAD.MOV.U32 R4, RZ, RZ, R16 ;  /* 0x000000ffff047224 */ /* 0x000fe400078e0010 */
[----:B------:R-:W-:Y:S02]  /*4bb0*/  IMAD.MOV.U32 R5, RZ, RZ, R17 ;  /* 0x000000ffff057224 */ /* 0x000fe400078e0011 */
[----:B------:R-:W-:Y:S02]  /*4bc0*/  IMAD.MOV.U32 R2, RZ, RZ, R18 ;  /* 0x000000ffff027224 */ /* 0x000fe400078e0012 */
[----:B------:R-:W-:-:S06]  /*4bd0*/  IMAD.MOV.U32 R3, RZ, RZ, R19 ;  /* 0x000000ffff037224 */ /* 0x000fcc00078e0013 */
        /* <DEDUP_REMOVED lines=15> */
.L_x_436:
[----:B------:R-:W-:Y:S05]  /*4cd0*/  BSYNC.RECONVERGENT B2 ;  /* 0x0000000000027941 */ /* 0x000fea0003800200 */
.L_x_435:
[----:B------:R-:W-:Y:S01]  /*4ce0*/  VIADD R12, R12, 0x400 ;  /* 0x000004000c0c7836 */ /* 0x000fe20000000000 */
[----:B------:R-:W-:Y:S01]  /*4cf0*/  IADD3 R14, P1, PT, R8, 0x4000, RZ ;  /* 0x00004000080e7810 */ /* 0x000fe20007f3e0ff */
[----:B------:R-:W-:-:S03]  /*4d00*/  VIADD R15, R15, 0x400 ;  /* 0x000004000f0f7836 */ /* 0x000fc60000000000 */
[----:B------:R-:W-:Y:S01]  /*4d10*/  ISETP.GE.AND P0, PT, R12, R13, PT ;  /* 0x0000000d0c00720c */ /* 0x000fe20003f06270 */
[----:B------:R-:W-:-:S12]  /*4d20*/  IMAD.X R17, RZ, RZ, R9, P1 ;  /* 0x000000ffff117224 */ /* 0x000fd800008e0609 */
[----:B------:R-:W-:Y:S05]  /*4d30*/  @!P0 BRA `(.L_x_437) ;  /* 0xfffffff8005c8947 */ /* 0x000fea000383ffff */
.L_x_423:
[----:B------:R-:W-:Y:S05]  /*4d40*/  BSYNC.RECONVERGENT B1 ;  /* 0x0000000000017941 */ /* 0x000fea0003800200 */
.L_x_422:
        /* <DEDUP_REMOVED lines=32> */
.L_x_439:
[----:B------:R-:W-:Y:S05]  /*4f50*/  BSYNC.RECONVERGENT B1 ;  /* 0x0000000000017941 */ /* 0x000fea0003800200 */
.L_x_438:
        /* <DEDUP_REMOVED lines=12> */
[----:B---3--:R-:W-:Y:S01]  /*5020*/  IMAD.MOV.U32 R8, RZ, RZ, R14 ;  /* 0x000000ffff087224 */ /* 0x008fe200078e000e */
[----:B------:R-:W-:Y:S01]  /*5030*/  MOV R2, R4 ;  /* 0x0000000400027202 */ /* 0x000fe20000000f00 */
[----:B----4-:R-:W-:Y:S02]  /*5040*/  IMAD.MOV.U32 R9, RZ, RZ, R13 ;  /* 0x000000ffff097224 */ /* 0x010fe400078e000d */
        /* <DEDUP_REMOVED lines=16> */
.L_x_441:
[----:B------:R-:W-:Y:S05]  /*5150*/  BSYNC.RECONVERGENT B1 ;  /* 0x0000000000017941 */ /* 0x000fea0003800200 */
.L_x_440:
[----:B------:R-:W-:Y:S01]  /*5160*/  ISETP.GT.AND P0, PT, R10, 0x1b, PT ;  /* 0x0000001b0a00780c */ /* 0x000fe20003f04270 */
[----:B0-----:R0:W0:Y:S01]  /*5170*/  SHFL.DOWN PT, R6, R2, 0x4, 0x1f ;  /* 0x08801f0002067f89 */ /* 0x00102200000e0000 */
[----:B------:R-:W-:Y:S01]  /*5180*/  BSSY.RECONVERGENT B1, `(.L_x_442) ;  /* 0x000001d000017945 */ /* 0x000fe20003800200 */
[----:B------:R-:W-:Y:S02]  /*5190*/  IMAD.MOV.U32 R11, RZ, RZ, R8 ;  /* 0x000000ffff0b7224 */ /* 0x000fe400078e0008 */
[----:B------:R0:W0:Y:S01]  /*51a0*/  SHFL.DOWN PT, R7, R3, 0x4, 0x1f ;  /* 0x08801f0003077f89 */ /* 0x00002200000e0000 */
[----:B------:R-:W-:Y:S02]  /*51b0*/  IMAD.MOV.U32 R12, RZ, RZ, R9 ;  /* 0x000000ffff0c7224 */ /* 0x000fe400078e0009 */
[----:B-1----:R-:W-:Y:S01]  /*51c0*/  IMAD.MOV.U32 R4, RZ, RZ, R2 ;  /* 0x000000ffff047224 */ /* 0x002fe200078e0002 */
[----:B----4-:R1:W4:Y:S01]  /*51d0*/  SHFL.DOWN PT, R13, R8, 0x4, 0x1f ;  /* 0x08801f00080d7f89 */ /* 0x01032200000e0000 */
[----:B--2---:R-:W-:-:S03]  /*51e0*/  IMAD.MOV.U32 R5, RZ, RZ, R3 ;  /* 0x000000ffff057224 */ /* 0x004fc600078e0003 */
[----:B---3--:R1:W2:Y:S01]  /*51f0*/  SHFL.DOWN PT, R14, R9, 0x4, 0x1f ;  /* 0x08801f00090e7f89 */ /* 0x0082a200000e0000 */
[----:B------:R-:W-:Y:S05]  /*5200*/  @P0 BRA `(.L_x_443) ;  /* 0x0000000000500947 */ /* 0x000fea0003800000 */
[----:B0-----:R-:W-:Y:S01]  /*5210*/  DSETP.GEU.AND P0, PT, |R2|, |R6|, PT ;  /* 0x400000060200722a */ /* 0x001fe20003f0e200 */
[----:B----4-:R-:W-:Y:S02]  /*5220*/  IMAD.MOV.U32 R11, RZ, RZ, R13 ;  /* 0x000000ffff0b7224 */ /* 0x010fe400078e000d */
        /* <DEDUP_REMOVED lines=18> */
.L_x_443:
[----:B------:R-:W-:Y:S05]  /*5350*/  BSYNC.RECONVERGENT B1 ;  /* 0x0000000000017941 */ /* 0x000fea0003800200 */
.L_x_442:
[----:B------:R-:W-:Y:S01]  /*5360*/  ISETP.GT.AND P0, PT, R10, 0x17, PT ;  /* 0x000000170a00780c */ /* 0x000fe20003f04270 */
[----:B0-----:R0:W3:Y:S01]  /*5370*/  SHFL.DOWN PT, R2, R4, 0x8, 0x1f ;  /* 0x09001f0004027f89 */ /* 0x0010e200000e0000 */
[----:B------:R-:W-:Y:S01]  /*5380*/  BSSY.RECONVERGENT B1, `(.L_x_444) ;  /* 0x000001d000017945 */ /* 0x000fe20003800200 */
[----:B-1----:R-:W-:Y:S02]  /*5390*/  IMAD.MOV.U32 R8, RZ, RZ, R11 ;  /* 0x000000ffff087224 */ /* 0x002fe400078e000b */
[----:B------:R0:W1:Y:S01]  /*53a0*/  SHFL.DOWN PT, R3, R5, 0x8, 0x1f ;  /* 0x09001f0005037f89 */ /* 0x00006200000e0000 */
[----:B------:R-:W-:Y:S02]  /*53b0*/  IMAD.MOV.U32 R9, RZ, RZ, R12 ;  /* 0x000000ffff097224 */ /* 0x000fe400078e000c */
[----:B------:R-:W-:Y:S01]  /*53c0*/  IMAD.MOV.U32 R6, RZ, RZ, R4 ;  /* 0x000000ffff067224 */ /* 0x000fe200078e0004 */
[----:B--2---:R0:W2:Y:S01]  /*53d0*/  SHFL.DOWN PT, R14, R11, 0x8, 0x1f ;  /* 0x09001f000b0e7f89 */ /* 0x0040a200000e0000 */
[----:B------:R-:W-:-:S03]  /*53e0*/  IMAD.MOV.U32 R7, RZ, RZ, R5 ;  /* 0x000000ffff077224 */ /* 0x000fc600078e0005 */
[----:B----4-:R0:W4:Y:S01]  /*53f0*/  SHFL.DOWN PT, R13, R12, 0x8, 0x1f ;  /* 0x09001f000c0d7f89 */ /* 0x01012200000e0000 */
[----:B------:R-:W-:Y:S05]  /*5400*/  @P0 BRA `(.L_x_445) ;  /* 0x0000000000500947 */ /* 0x000fea0003800000 */
[----:B-1-3--:R-:W-:Y:S01]  /*5410*/  DSETP.GEU.AND P0, PT, |R4|, |R2|, PT ;  /* 0x400000020400722a */ /* 0x00afe20003f0e200 */
[----:B--2---:R-:W-:Y:S01]  /*5420*/  IMAD.MOV.U32 R8, RZ, RZ, R14 ;  /* 0x000000ffff087224 */ /* 0x004fe200078e000e */
        /* <DEDUP_REMOVED lines=18> */
.L_x_445:
[----:B------:R-:W-:Y:S05]  /*5550*/  BSYNC.RECONVERGENT B1 ;  /* 0x0000000000017941 */ /* 0x000fea0003800200 */
.L_x_444:
[----:B------:R-:W-:Y:S01]  /*5560*/  ISETP.GT.AND P0, PT, R10, 0xf, PT ;  /* 0x0000000f0a00780c */ /* 0x000fe20003f04270 */
[----:B0-----:R0:W0:Y:S01]  /*5570*/  SHFL.DOWN PT, R4, R6, 0x10, 0x1f ;  /* 0x0a001f0006047f89 */ /* 0x00102200000e0000 */
[----:B------:R-:W-:Y:S01]  /*5580*/  BSSY.RECONVERGENT B1, `(.L_x_446) ;  /* 0x000001d000017945 */ /* 0x000fe20003800200 */
[----:B--2---:R-:W-:Y:S02]  /*5590*/  IMAD.MOV.U32 R14, RZ, RZ, R8 ;  /* 0x000000ffff0e7224 */ /* 0x004fe400078e0008 */
[----:B------:R2:W0:Y:S01]  /*55a0*/  SHFL.DOWN PT, R5, R7, 0x10, 0x1f ;  /* 0x0a001f0007057f89 */ /* 0x00042200000e0000 */
[----:B------:R-:W-:Y:S02]  /*55b0*/  IMAD.MOV.U32 R15, RZ, RZ, R9 ;  /* 0x000000ffff0f7224 */ /* 0x000fe400078e0009 */
[----:B---3--:R-:W-:Y:S01]  /*55c0*/  IMAD.MOV.U32 R2, RZ, RZ, R6 ;  /* 0x000000ffff027224 */ /* 0x008fe200078e0006 */
[----:B------:R2:W3:Y:S01]  /*55d0*/  SHFL.DOWN PT, R11, R8, 0x10, 0x1f ;  /* 0x0a001f00080b7f89 */ /* 0x0004e200000e0000 */
[----:B-1----:R-:W-:-:S03]  /*55e0*/  IMAD.MOV.U32 R3, RZ, RZ, R7 ;  /* 0x000000ffff037224 */ /* 0x002fc600078e0007 */
[----:B------:R2:W1:Y:S01]  /*55f0*/  SHFL.DOWN PT, R12, R9, 0x10, 0x1f ;  /* 0x0a001f00090c7f89 */ /* 0x00046200000e0000 */
[----:B------:R-:W-:Y:S05]  /*5600*/  @P0 BRA `(.L_x_447) ;  /* 0x0000000000500947 */ /* 0x000fea0003800000 */
[----:B0-----:R-:W-:Y:S01]  /*5610*/  DSETP.GEU.AND P0, PT, |R6|, |R4|, PT ;  /* 0x400000040600722a */ /* 0x001fe20003f0e200 */
[----:B---3--:R-:W-:Y:S02]  /*5620*/  IMAD.MOV.U32 R14, RZ, RZ, R11 ;  /* 0x000000ffff0e7224 */ /* 0x008fe400078e000b */
[----:B-1----:R-:W-:Y:S02]  /*5630*/  IMAD.MOV.U32 R15, RZ, RZ, R12 ;  /* 0x000000ffff0f7224 */ /* 0x002fe400078e000c */
        /* <DEDUP_REMOVED lines=17> */
.L_x_447:
[----:B------:R-:W-:Y:S05]  /*5750*/  BSYNC.RECONVERGENT B1 ;  /* 0x0000000000017941 */ /* 0x000fea0003800200 */
.L_x_446:
        /* <DEDUP_REMOVED lines=11> */
.L_x_449:
[----:B------:R-:W-:Y:S05]  /*5810*/  BSYNC.RECONVERGENT B1 ;  /* 0x0000000000017941 */ /* 0x000fea0003800200 */
.L_x_448:
        /* <DEDUP_REMOVED lines=8> */
[----:B--2---:R-:W2:Y:S04]  /*58a0*/  LDS.128 R4, [R0+0x20] ;  /* 0x0000200000047984 */ /* 0x004ea80000000c00 */
[----:B-1--4-:R1:W4:Y:S04]  /*58b0*/  LDS.64 R12, [R0+0x80] ;  /* 0x00008000000c7984 */ /* 0x0123280000000a00 */
[----:B---3--:R1:W3:Y:S01]  /*58c0*/  LDS.128 R8, [R0+0x30] ;  /* 0x0000300000087984 */ /* 0x0082e20000000c00 */
[----:B0-----:R-:W-:Y:S01]  /*58d0*/  DSETP.GEU.AND P0, PT, |R2|, |R16|, PT ;  /* 0x400000100200722a */ /* 0x001fe20003f0e200 */
[----:B------:R-:W-:-:S02]  /*58e0*/  IMAD.MOV.U32 R24, RZ, RZ, R16 ;  /* 0x000000ffff187224 */ /* 0x000fc400078e0010 */
[----:B------:R-:W-:Y:S02]  /*58f0*/  IMAD.MOV.U32 R25, RZ, RZ, R17 ;  /* 0x000000ffff197224 */ /* 0x000fe400078e0011 */
[----:B--2---:R-:W-:Y:S02]  /*5900*/  IMAD.MOV.U32 R27, RZ, RZ, R4 ;  /* 0x000000ffff1b7224 */ /* 0x004fe400078e0004 */
[----:B------:R-:W-:-:S07]  /*5910*/  IMAD.MOV.U32 R29, RZ, RZ, R5 ;  /* 0x000000ffff1d7224 */ /* 0x000fce00078e0005 */
[----:B-1-34-:R-:W-:Y:S05]  /*5920*/  @!P0 BRA `(.L_x_451) ;  /* 0x0000000000388947 */ /* 0x01afea0003800000 */
        /* <DEDUP_REMOVED lines=14> */
.L_x_451:
[----:B------:R-:W-:Y:S05]  /*5a10*/  BSYNC.RECONVERGENT B1 ;  /* 0x0000000000017941 */ /* 0x000fea0003800200 */
.L_x_450:
        /* <DEDUP_REMOVED lines=23> */
.L_x_453:
[----:B------:R-:W-:Y:S05]  /*5b90*/  BSYNC.RECONVERGENT B1 ;  /* 0x0000000000017941 */ /* 0x000fea0003800200 */
.L_x_452:
        /* <DEDUP_REMOVED lines=21> */
.L_x_455:
[----:B------:R-:W-:Y:S05]  /*5cf0*/  BSYNC.RECONVERGENT B1 ;  /* 0x0000000000017941 */ /* 0x000fea0003800200 */
.L_x_454:
        /* <DEDUP_REMOVED lines=23> */
.L_x_457:
[----:B------:R-:W-:Y:S05]  /*5e70*/  BSYNC.RECONVERGENT B1 ;  /* 0x0000000000017941 */ /* 0x000fea0003800200 */
.L_x_456:
[----:B------:R-:W-:Y:S01]  /*5e80*/  DSETP.GEU.AND P0, PT, |R14|, |R22|, PT ;  /* 0x400000160e00722a */ /* 0x000fe20003f0e200 */
[----:B------:R-:W-:Y:S01]  /*5e90*/  BSSY.RECONVERGENT B1, `(.L_x_458) ;  /* 0x0000014000017945 */ /* 0x000fe20003800200 */
[----:B------:R-:W-:Y:S01]  /*5ea0*/  MOV R2, R22 ;  /* 0x0000001600027202 */ /* 0x000fe20000000f00 */
[----:B------:R-:W-:Y:S02]  /*5eb0*/  IMAD.MOV.U32 R3, RZ, RZ, R23 ;  /* 0x000000ffff037224 */ /* 0x000fe400078e0017 */
[----:B-1----:R-:W-:Y:S02]  /*5ec0*/  IMAD.MOV.U32 R19, RZ, RZ, R8 ;  /* 0x000000ffff137224 */ /* 0x002fe400078e0008 */
        /* <DEDUP_REMOVED lines=16> */
.L_x_459:
[----:B------:R-:W-:Y:S05]  /*5fd0*/  BSYNC.RECONVERGENT B1 ;  /* 0x0000000000017941 */ /* 0x000fea0003800200 */
.L_x_458:
        /* <DEDUP_REMOVED lines=21> */
.L_x_461:
[----:B------:R-:W-:Y:S05]  /*6130*/  BSYNC.RECONVERGENT B1 ;  /* 0x0000000000017941 */ /* 0x000fea0003800200 */
.L_x_460:
        /* <DEDUP_REMOVED lines=20> */
.L_x_383:
[----:B------:R-:W-:Y:S05]  /*6280*/  BSYNC.RECONVERGENT B0 ;  /* 0x0000000000007941 */ /* 0x000fea0003800200 */
.L_x_350:
[----:B------:R-:W-:Y:S05]  /*6290*/  @P1 EXIT ;  /* 0x000000000000194d */ /* 0x000fea0003800000 */
[----:B01----:R-:W0:Y:S02]  /*62a0*/  LDC.64 R4, c[0x0][0x388] ;  /* 0x0000e200ff047b82 */ /* 0x003e240000000a00 */
[----:B0-----:R-:W-:Y:S04]  /*62b0*/  STG.E.64 desc[UR6][R4.64], R2 ;  /* 0x0000000204007986 */ /* 0x001fe8000c101b06 */
[----:B------:R-:W-:Y:S01]  /*62c0*/  STG.E.64 desc[UR6][R4.64+0x8], R14 ;  /* 0x0000080e04007986 */ /* 0x000fe2000c101b06 */
[----:B------:R-:W-:Y:S05]  /*62d0*/  EXIT ;  /* 0x000000000000794d */ /* 0x000fea0003800000 */
.L_x_462:
        /* <DEDUP_REMOVED lines=10> */
.L_x_735:


//--------------------- .text._ZN6thrust24THRUST_300001_SM_1000_NS8cuda_cub4core6detail13_kernel_agentINS1_8__reduce10DrainAgentIiEEJN3cub18CUB_300001_SM_10009GridQueueIjEEiEEEvDpT0_ --------------------------
	.section	.text._ZN6thrust24THRUST_300001_SM_1000_NS8cuda_cub4core6detail13_kernel_agentINS1_8__reduce10DrainAgentIiEEJN3cub18CUB_300001_SM_10009GridQueueIjEEiEEEvDpT0_,"ax",@progbits
	.align	128
        .global         _ZN6thrust24THRUST_300001_SM_1000_NS8cuda_cub4core6detail13_kernel_agentINS1_8__reduce10DrainAgentIiEEJN3cub18CUB_300001_SM_10009GridQueueIjEEiEEEvDpT0_
        .type           _ZN6thrust24THRUST_300001_SM_1000_NS8cuda_cub4core6detail13_kernel_agentINS1_8__reduce10DrainAgentIiEEJN3cub18CUB_300001_SM_10009GridQueueIjEEiEEEvDpT0_,@function
        .size           _ZN6thrust24THRUST_300001_SM_1000_NS8cuda_cub4core6detail13_kernel_agentINS1_8__reduce10DrainAgentIiEEJN3cub18CUB_300001_SM_10009GridQueueIjEEiEEEvDpT0_,(.L_x_736 - _ZN6thrust24THRUST_300001_SM_1000_NS8cuda_cub4core6detail13_kernel_agentINS1_8__reduce10DrainAgentIiEEJN3cub18CUB_300001_SM_10009GridQueueIjEEiEEEvDpT0_)
        .other          _ZN6thrust24THRUST_300001_SM_1000_NS8cuda_cub4core6detail13_kernel_agentINS1_8__reduce10DrainAgentIiEEJN3cub18CUB_300001_SM_10009GridQueueIjEEiEEEvDpT0_,@"STO_CUDA_ENTRY STV_DEFAULT"
_ZN6thrust24THRUST_300001_SM_1000_NS8cuda_cub4core6detail13_kernel_agentINS1_8__reduce10DrainAgentIiEEJN3cub18CUB_300001_SM_10009GridQueueIjEEiEEEvDpT0_:
.text._ZN6thrust24THRUST_300001_SM_1000_NS8cuda_cub4core6detail13_kernel_agentINS1_8__reduce10DrainAgentIiEEJN3cub18CUB_300001_SM_10009GridQueueIjEEiEEEvDpT0_:
[----:B------:R-:W-:Y:S08]  /*0000*/  LDC R1, c[0x0][0x37c] ;  /* 0x0000df00ff017b82 */ /* 0x000ff00000000800 */
[----:B------:R-:W0:Y:S01]  /*0010*/  LDC.64 R2, c[0x0][0x380] ;  /* 0x0000e000ff027b82 */ /* 0x000e220000000a00 */
[----:B------:R-:W0:Y:S07]  /*0020*/  LDCU.64 UR4, c[0x0][0x358] ;  /* 0x00006b00ff0477ac */ /* 0x000e2e0008000a00 */
[----:B------:R-:W1:Y:S01]  /*0030*/  LDC R5, c[0x0][0x388] ;  /* 0x0000e200ff057b82 */ /* 0x000e620000000800 */
[----:B0-----:R-:W-:Y:S04]  /*0040*/  STG.E desc[UR4][R2.64+0x4], RZ ;  /* 0x000004ff02007986 */ /* 0x001fe8000c101904 */
[----:B-1----:R-:W-:Y:S01]  /*0050*/  STG.E desc[UR4][R2.64], R5 ;  /* 0x0000000502007986 */ /* 0x002fe2000c101904 */
[----:B------:R-:W-:Y:S05]  /*0060*/  EXIT ;  /* 0x000000000000794d */ /* 0x000fea0003800000 */
.L_x_463:
        /* <DEDUP_REMOVED lines=9> */
.L_x_736:


//--------------------- .text._ZN6thrust24THRUST_300001_SM_1000_NS8cuda_cub4core6detail13_kernel_agentINS1_8__reduce11ReduceAgentINS0_12zip_iteratorIN4cuda3std3__45tupleIJNS0_10device_ptrIdEENS0_17counting_iteratorIlNS0_11use_defaultESF_SF_EEEEEEEPNSB_IJdlEEESJ_iNS1_9__extrema9arg_max_fIdl14abs_comparatorEEEEJSI_SK_iN3cub18CUB_300001_SM_100013GridEvenShareIiEENSR_9GridQueueIjEESO_EEEvDpT0_ --------------------------
	.section	.text._ZN6thrust24THRUST_300001_SM_1000_NS8cuda_cub4core6detail13_kernel_agentINS1_8__reduce11ReduceAgentINS0_12zip_iteratorIN4cuda3std3__45tupleIJNS0_10device_ptrIdEENS0_17counting_iteratorIlNS0_11use_defaultESF_SF_EEEEEEEPNSB_IJdlEEESJ_iNS1_9__extrema9arg_max_fIdl14abs_comparatorEEEEJSI_SK_iN3cub18CUB_300001_SM_100013GridEvenShareIiEENSR_9GridQueueIjEESO_EEEvDpT0_,"ax",@progbits
	.align	128
        .global         _ZN6thrust24THRUST_300001_SM_1000_NS8cuda_cub4core6detail13_kernel_agentINS1_8__reduce11ReduceAgentINS0_12zip_iteratorIN4cuda3std3__45tupleIJNS0_10device_ptrIdEENS0_17counting_iteratorIlNS0_11use_defaultESF_SF_EEEEEEEPNSB_IJdlEEESJ_iNS1_9__extrema9arg_max_fIdl14abs_comparatorEEEEJSI_SK_iN3cub18CUB_300001_SM_100013GridEvenShareIiEENSR_9GridQueueIjEESO_EEEvDpT0_
        .type           _ZN6thrust24THRUST_300001_SM_1000_NS8cuda_cub4core6detail13_kernel_agentINS1_8__reduce11ReduceAgentINS0_12zip_iteratorIN4cuda3std3__45tupleIJNS0_10device_ptrIdEENS0_17counting_iteratorIlNS0_11use_defaultESF_SF_EEEEEEEPNSB_IJdlEEESJ_iNS1_9__extrema9arg_max_fIdl14abs_comparatorEEEEJSI_SK_iN3cub18CUB_300001_SM_100013GridEvenShareIiEENSR_9GridQueueIjEESO_EEEvDpT0_,@function
        .size           _ZN6thrust24THRUST_300001_SM_1000_NS8cuda_cub4core6detail13_kernel_agentINS1_8__reduce11ReduceAgentINS0_12zip_iteratorIN4cuda3std3__45tupleIJNS0_10device_ptrIdEENS0_17counting_iteratorIlNS0_11use_defaultESF_SF_EEEEEEEPNSB_IJdlEEESJ_iNS1_9__extrema9arg_max_fIdl14abs_comparatorEEEEJSI_SK_iN3cub18CUB_300001_SM_100013GridEvenShareIiEENSR_9GridQueueIjEESO_EEEvDpT0_,(.L_x_737 - _ZN6thrust24THRUST_300001_SM_1000_NS8cuda_cub4core6detail13_kernel_agentINS1_8__reduce11ReduceAgentINS0_12zip_iteratorIN4cuda3std3__45tupleIJNS0_10device_ptrIdEENS0_17counting_iteratorIlNS0_11use_defaultESF_SF_EEEEEEEPNSB_IJdlEEESJ_iNS1_9__extrema9arg_max_fIdl14abs_comparatorEEEEJSI_SK_iN3cub18CUB_300001_SM_100013GridEvenShareIiEENSR_9GridQueueIjEESO_EEEvDpT0_)
        .other          _ZN6thrust24THRUST_300001_SM_1000_NS8cuda_cub4core6detail13_kernel_agentINS1_8__reduce11ReduceAgentINS0_12zip_iteratorIN4cuda3std3__45tupleIJNS0_10device_ptrIdEENS0_17counting_iteratorIlNS0_11use_defaultESF_SF_EEEEEEEPNSB_IJdlEEESJ_iNS1_9__extrema9arg_max_fIdl14abs_comparatorEEEEJSI_SK_iN3cub18CUB_300001_SM_100013GridEvenShareIiEENSR_9GridQueueIjEESO_EEEvDpT0_,@"STO_CUDA_ENTRY STV_DEFAULT"
_ZN6thrust24THRUST_300001_SM_1000_NS8cuda_cub4core6detail13_kernel_agentINS1_8__reduce11ReduceAgentINS0_12zip_iteratorIN4cuda3std3__45tupleIJNS0_10device_ptrIdEENS0_17counting_iteratorIlNS0_11use_defaultESF_SF_EEEEEEEPNSB_IJdlEEESJ_iNS1_9__extrema9arg_max_fIdl14abs_comparatorEEEEJSI_SK_iN3cub18CUB_300001_SM_100013GridEvenShareIiEENSR_9GridQueueIjEESO_EEEvDpT0_:
.text._ZN6thrust24THRUST_300001_SM_1000_NS8cuda_cub4core6detail13_kernel_agentINS1_8__reduce11ReduceAgentINS0_12zip_iteratorIN4cuda3std3__45tupleIJNS0_10device_ptrIdEENS0_17counting_iteratorIlNS0_11use_defaultESF_SF_EEEEEEEPNSB_IJdlEEESJ_iNS1_9__extrema9arg_max_fIdl14abs_comparatorEEEEJSI_SK_iN3cub18CUB_300001_SM_100013GridEvenShareIiEENSR_9GridQueueIjEESO_EEEvDpT0_:
[----:B------:R-:W-:Y:S01]  /*0000*/  LDC R1, c[0x0][0x37c] ;  /* 0x0000df00ff017b82 */ /* 0x000fe20000000800 */
[----:B------:R-:W0:Y:S01]  /*0010*/  S2R R0, SR_CTAID.X ;  /* 0x0000000000007919 */ /* 0x000e220000002500 */
[----:B------:R-:W1:Y:S01]  /*0020*/  LDCU UR4, c[0x0][0x398] ;  /* 0x00007300ff0477ac */ /* 0x000e620008000800 */
[----:B------:R-:W-:Y:S01]  /*0030*/  BSSY.RECONVERGENT B0, `(.L_x_464) ;  /* 0x000066d000007945 */ /* 0x000fe20003800200 */
[----:B------:R-:W2:Y:S01]  /*0040*/  LDCU UR6, c[0x0][0x370] ;  /* 0x00006e00ff0677ac */ /* 0x000ea20008000800 */
[----:B------:R-:W3:Y:S01]  /*0050*/  LDCU.64 UR10, c[0x0][0x358] ;  /* 0x00006b00ff0a77ac */ /* 0x000ee20008000a00 */
[----:B-1----:R-:W-:Y:S01]  /*0060*/  IMAD.U32 R7, RZ, RZ, UR4 ;  /* 0x00000004ff077e24 */ /* 0x002fe2000f8e00ff */
[----:B--2---:R-:W-:Y:S01]  /*0070*/  UIMAD UR6, UR6, 0x500, URZ ;  /* 0x00000500060678a4 */ /* 0x004fe2000f8e02ff */
[----:B0-----:R-:W-:-:S04]  /*0080*/  IMAD R10, R0, 0x500, RZ ;  /* 0x00000500000a7824 */ /* 0x001fc800078e02ff */
[----:B------:R-:W-:-:S05]  /*0090*/  VIADD R2, R10, 0x500 ;  /* 0x000005000a027836 */ /* 0x000fca0000000000 */
[----:B------:R-:W-:-:S13]  /*00a0*/  ISETP.GT.AND P0, PT, R2, R7, PT ;  /* 0x000000070200720c */ /* 0x000fda0003f04270 */
[----:B---3--:R-:W-:Y:S05]  /*00b0*/  @!P0 BRA `(.L_x_465) ;  /* 0x0000003800d08947 */ /* 0x008fea0003800000 */
[----:B------:R-:W0:Y:S01]  /*00c0*/  S2R R5, SR_TID.X ;  /* 0x0000000000057919 */ /* 0x000e220000002100 */
[----:B------:R-:W-:Y:S01]  /*00d0*/  IMAD.IADD R4, R7, 0x1, -R10 ;  /* 0x0000000107047824 */ /* 0x000fe200078e0a0a */
[----:B------:R-:W1:Y:S01]  /*00e0*/  LDCU.64 UR6, c[0x0][0x388] ;  /* 0x00007100ff0677ac */ /* 0x000e620008000a00 */
[----:B------:R-:W-:Y:S01]  /*00f0*/  BSSY.RECONVERGENT B1, `(.L_x_466) ;  /* 0x0000010000017945 */ /* 0x000fe20003800200 */
[----:B------:R-:W-:Y:S01]  /*0100*/  IMAD.MOV.U32 R8, RZ, RZ, RZ ;  /* 0x000000ffff087224 */ /* 0x000fe200078e00ff */
[----:B------:R-:W-:Y:S01]  /*0110*/  CS2R R2, SRZ ;  /* 0x0000000000027805 */ /* 0x000fe2000001ff00 */
[----:B------:R-:W2:Y:S01]  /*0120*/  LDCU.64 UR8, c[0x0][0x388] ;  /* 0x00007100ff0877ac */ /* 0x000ea20008000a00 */
[----:B------:R-:W-:Y:S01]  /*0130*/  IMAD.MOV.U32 R6, RZ, RZ, RZ ;  /* 0x000000ffff067224 */ /* 0x000fe200078e00ff */
[----:B0-----:R-:W-:Y:S01]  /*0140*/  ISETP.GE.AND P0, PT, R5, R4, PT ;  /* 0x000000040500720c */ /* 0x001fe20003f06270 */
[----:B------:R-:W-:-:S12]  /*0150*/  IMAD.MOV.U32 R9, RZ, RZ, R5 ;  /* 0x000000ffff097224 */ /* 0x000fd800078e0005 */
[----:B-12---:R-:W-:Y:S05]  /*0160*/  @P0 BRA `(.L_x_467) ;  /* 0x0000000000200947 */ /* 0x006fea0003800000 */
[----:B------:R-:W0:Y:S01]  /*0170*/  LDC.64 R2, c[0x0][0x380] ;  /* 0x0000e000ff027b82 */ /* 0x000e220000000a00 */
[----:B------:R-:W-:Y:S01]  /*0180*/  IMAD.IADD R11, R10, 0x1, R5 ;  /* 0x000000010a0b7824 */ /* 0x000fe200078e0205 */
[----:B------:R-:W1:Y:S03]  /*0190*/  LDCU.64 UR4, c[0x0][0x388] ;  /* 0x00007100ff0477ac */ /* 0x000e660008000a00 */
[----:B0-----:R-:W-:-:S06]  /*01a0*/  IMAD.WIDE R2, R11, 0x8, R2 ;  /* 0x000000080b027825 */ /* 0x001fcc00078e0202 */
[----:B------:R-:W5:Y:S01]  /*01b0*/  LDG.E.64 R2, desc[UR10][R2.64] ;  /* 0x0000000a02027981 */ /* 0x000f62000c1e1b00 */
[----:B-1----:R-:W-:Y:S01]  /*01c0*/  IADD3 R8, P0, PT, R11, UR4, RZ ;  /* 0x000000040b087c10 */ /* 0x002fe2000ff1e0ff */
[----:B------:R-:W-:-:S03]  /*01d0*/  VIADD R9, R5, 0x100 ;  /* 0x0000010005097836 */ /* 0x000fc60000000000 */
[----:B------:R-:W-:-:S09]  /*01e0*/  LEA.HI.X.SX32 R6, R11, UR5, 0x1, P0 ;  /* 0x000000050b067c11 */ /* 0x000fd200080f0eff */
.L_x_467:
[----:B------:R-:W-:Y:S05]  /*01f0*/  BSYNC.RECONVERGENT B1 ;  /* 0x0000000000017941 */ /* 0x000fea0003800200 */
.L_x_466:
        /* <DEDUP_REMOVED lines=9> */
[----:B------:R-:W0:Y:S01]  /*0290*/  LDC.64 R12, c[0x0][0x380] ;  /* 0x0000e000ff0c7b82 */ /* 0x000e220000000a00 */
[----:B------:R-:W-:Y:S01]  /*02a0*/  LEA.HI R7, R18, 0x1, RZ, 0x18 ;  /* 0x0000000112077811 */ /* 0x000fe200078fc0ff */
[----:B------:R-:W-:-:S03]  /*02b0*/  IMAD.IADD R11, R10, 0x1, R9 ;  /* 0x000000010a0b7824 */ /* 0x000fc600078e0209 */
[----:B------:R-:W-:-:S05]  /*02c0*/  LOP3.LUT R7, R7, 0x3, RZ, 0xc0, !PT ;  /* 0x0000000307077812 */ /* 0x000fca00078ec0ff */
[----:B------:R-:W-:-:S07]  /*02d0*/  IMAD.MOV R7, RZ, RZ, -R7 ;  /* 0x000000ffff077224 */ /* 0x000fce00078e0a07 */
.L_x_474:
[----:B0-----:R-:W-:-:S06]  /*02e0*/  IMAD.WIDE R14, R11, 0x8, R12 ;  /* 0x000000080b0e7825 */ /* 0x001fcc00078e020c */
[----:B------:R-:W2:Y:S01]  /*02f0*/  LDG.E.64 R14, desc[UR10][R14.64] ;  /* 0x0000000a0e0e7981 */ /* 0x000ea2000c1e1b00 */
[----:B------:R-:W-:Y:S01]  /*0300*/  IADD3 R22, P1, PT, R11, UR6, RZ ;  /* 0x000000060b167c10 */ /* 0x000fe2000ff3e0ff */
[----:B------:R-:W-:Y:S01]  /*0310*/  VIADD R7, R7, 0x1 ;  /* 0x0000000107077836 */ /* 0x000fe20000000000 */
[----:B------:R-:W-:Y:S01]  /*0320*/  BSSY.RECONVERGENT B3, `(.L_x_472) ;  /* 0x000001b000037945 */ /* 0x000fe20003800200 */
[----:B------:R-:W-:Y:S01]  /*0330*/  IMAD.MOV.U32 R19, RZ, RZ, R8 ;  /* 0x000000ffff137224 */ /* 0x000fe200078e0008 */
[----:B------:R-:W-:Y:S01]  /*0340*/  LEA.HI.X.SX32 R21, R11, UR7, 0x1, P1 ;  /* 0x000000070b157c11 */ /* 0x000fe200088f0eff */
[----:B------:R-:W-:Y:S01]  /*0350*/  IMAD.MOV.U32 R20, RZ, RZ, R6 ;  /* 0x000000ffff147224 */ /* 0x000fe200078e0006 */
[----:B------:R-:W-:Y:S01]  /*0360*/  ISETP.NE.AND P2, PT, R7, RZ, PT ;  /* 0x000000ff0700720c */ /* 0x000fe20003f45270 */
[----:B-----5:R-:W-:Y:S02]  /*0370*/  IMAD.MOV.U32 R16, RZ, RZ, R2 ;  /* 0x000000ffff107224 */ /* 0x020fe400078e0002 */
[----:B------:R-:W-:-:S02]  /*0380*/  IMAD.MOV.U32 R17, RZ, RZ, R3 ;  /* 0x000000ffff117224 */ /* 0x000fc400078e0003 */
[----:B------:R-:W-:Y:S02]  /*0390*/  IMAD.MOV.U32 R8, RZ, RZ, R22 ;  /* 0x000000ffff087224 */ /* 0x000fe400078e0016 */
        /* <DEDUP_REMOVED lines=19> */
.L_x_473:
[----:B------:R-:W-:Y:S05]  /*04d0*/  BSYNC.RECONVERGENT B3 ;  /* 0x0000000000037941 */ /* 0x000fea0003800200 */
.L_x_472:
[----:B------:R-:W-:Y:S02]  /*04e0*/  VIADD R9, R9, 0x100 ;  /* 0x0000010009097836 */ /* 0x000fe40000000000 */
[----:B------:R-:W-:Y:S01]  /*04f0*/  VIADD R11, R11, 0x100 ;  /* 0x000001000b0b7836 */ /* 0x000fe20000000000 */
[----:B------:R-:W-:Y:S06]  /*0500*/  @P2 BRA `(.L_x_474) ;  /* 0xfffffffc00742947 */ /* 0x000fec000383ffff */
.L_x_471:
[----:B------:R-:W-:Y:S05]  /*0510*/  BSYNC.RECONVERGENT B2 ;  /* 0x0000000000027941 */ /* 0x000fea0003800200 */
.L_x_470:
[----:B------:R-:W-:-:S13]  /*0520*/  ISETP.GE.U32.AND P0, PT, R18, 0x300, PT ;  /* 0x000003001200780c */ /* 0x000fda0003f06070 */
[----:B------:R-:W-:Y:S05]  /*0530*/  @!P0 BRA `(.L_x_469) ;  /* 0x0000000400cc8947 */ /* 0x000fea0003800000 */
[----:B------:R-:W0:Y:S01]  /*0540*/  LDC.64 R12, c[0x0][0x380] ;  /* 0x0000e000ff0c7b82 */ /* 0x000e220000000a00 */
[----:B------:R-:W-:-:S04]  /*0550*/  IMAD.IADD R7, R10, 0x1, R9 ;  /* 0x000000010a077824 */ /* 0x000fc800078e0209 */
[C---:B------:R-:W-:Y:S02]  /*0560*/  VIADD R27, R7.reuse, 0x100 ;  /* 0x00000100071b7836 */ /* 0x040fe40000000000 */
[C---:B------:R-:W-:Y:S02]  /*0570*/  VIADD R26, R7.reuse, 0x200 ;  /* 0x00000200071a7836 */ /* 0x040fe40000000000 */
[----:B------:R-:W-:Y:S01]  /*0580*/  VIADD R25, R7, 0x300 ;  /* 0x0000030007197836 */ /* 0x000fe20000000000 */
[----:B0-----:R-:W-:-:S05]  /*0590*/  IADD3 R10, P0, PT, R12, 0x1000, RZ ;  /* 0x000010000c0a7810 */ /* 0x001fca0007f1e0ff */
[----:B------:R-:W-:-:S08]  /*05a0*/  IMAD.X R11, RZ, RZ, R13, P0 ;  /* 0x000000ffff0b7224 */ /* 0x000fd000000e060d */
.L_x_483:
[----:B------:R-:W-:-:S05]  /*05b0*/  IMAD.WIDE R22, R7, 0x8, R10 ;  /* 0x0000000807167825 */ /* 0x000fca00078e020a */
[----:B------:R-:W2:Y:S04]  /*05c0*/  LDG.E.64 R20, desc[UR10][R22.64+-0x1000] ;  /* 0xfff0000a16147981 */ /* 0x000ea8000c1e1b00 */
[----:B-----5:R0:W5:Y:S04]  /*05d0*/  LDG.E.64 R16, desc[UR10][R22.64+-0x800] ;  /* 0xfff8000a16107981 */ /* 0x020168000c1e1b00 */
[----:B------:R0:W5:Y:S04]  /*05e0*/  LDG.E.64 R14, desc[UR10][R22.64] ;  /* 0x0000000a160e7981 */ /* 0x000168000c1e1b00 */
[----:B------:R0:W5:Y:S01]  /*05f0*/  LDG.E.64 R12, desc[UR10][R22.64+0x800] ;  /* 0x0008000a160c7981 */ /* 0x000162000c1e1b00 */
[C---:B------:R-:W-:Y:S01]  /*0600*/  IADD3 R29, P1, PT, R7.reuse, UR8, RZ ;  /* 0x00000008071d7c10 */ /* 0x040fe2000ff3e0ff */
[----:B------:R-:W-:Y:S03]  /*0610*/  BSSY.RECONVERGENT B2, `(.L_x_475) ;  /* 0x0000016000027945 */ /* 0x000fe60003800200 */
[----:B------:R-:W-:Y:S01]  /*0620*/  LEA.HI.X.SX32 R31, R7, UR9, 0x1, P1 ;  /* 0x00000009071f7c11 */ /* 0x000fe200088f0eff */
[----:B------:R-:W-:-:S03]  /*0630*/  IMAD.MOV.U32 R24, RZ, RZ, R29 ;  /* 0x000000ffff187224 */ /* 0x000fc600078e001d */
[----:B------:R-:W-:Y:S01]  /*0640*/  MOV R28, R31 ;  /* 0x0000001f001c7202 */ /* 0x000fe20000000f00 */
        /* <DEDUP_REMOVED lines=18> */
.L_x_476:
[----:B------:R-:W-:Y:S05]  /*0770*/  BSYNC.RECONVERGENT B2 ;  /* 0x0000000000027941 */ /* 0x000fea0003800200 */
.L_x_475:
[----:B-----5:R-:W-:Y:S01]  /*0780*/  DSETP.GEU.AND P0, PT, |R18|, |R16|, PT ;  /* 0x400000101200722a */ /* 0x020fe20003f0e200 */
[C---:B------:R-:W-:Y:S01]  /*0790*/  IADD3 R21, P1, PT, R27.reuse, UR8, RZ ;  /* 0x000000081b157c10 */ /* 0x040fe2000ff3e0ff */
[----:B------:R-:W-:Y:S01]  /*07a0*/  BSSY.RECONVERGENT B2, `(.L_x_477) ;  /* 0x0000015000027945 */ /* 0x000fe20003800200 */
[----:B------:R-:W-:Y:S02]  /*07b0*/  IMAD.MOV.U32 R2, RZ, RZ, R16 ;  /* 0x000000ffff027224 */ /* 0x000fe400078e0010 */
[----:B------:R-:W-:Y:S01]  /*07c0*/  LEA.HI.X.SX32 R23, R27, UR9, 0x1, P1 ;  /* 0x000000091b177c11 */ /* 0x000fe200088f0eff */
[----:B------:R-:W-:Y:S02]  /*07d0*/  IMAD.MOV.U32 R6, RZ, RZ, R21 ;  /* 0x000000ffff067224 */ /* 0x000fe400078e0015 */
[----:B------:R-:W-:Y:S02]  /*07e0*/  IMAD.MOV.U32 R3, RZ, RZ, R17 ;  /* 0x000000ffff037224 */ /* 0x000fe400078e0011 */
[----:B------:R-:W-:-:S04]  /*07f0*/  IMAD.MOV.U32 R8, RZ, RZ, R23 ;  /* 0x000000ffff087224 */ /* 0x000fc800078e0017 */
        /* <DEDUP_REMOVED lines=15> */
.L_x_478:
[----:B------:R-:W-:Y:S05]  /*08f0*/  BSYNC.RECONVERGENT B2 ;  /* 0x0000000000027941 */ /* 0x000fea0003800200 */
.L_x_477:
[----:B------:R-:W-:Y:S01]  /*0900*/  DSETP.GEU.AND P0, PT, |R2|, |R14|, PT ;  /* 0x4000000e0200722a */ /* 0x000fe20003f0e200 */
[C---:B------:R-:W-:Y:S01]  /*0910*/  IADD3 R21, P1, PT, R26.reuse, UR8, RZ ;  /* 0x000000081a157c10 */ /* 0x040fe2000ff3e0ff */
[----:B------:R-:W-:Y:S01]  /*0920*/  BSSY.RECONVERGENT B2, `(.L_x_479) ;  /* 0x0000016000027945 */ /* 0x000fe20003800200 */
[----:B------:R-:W-:Y:S01]  /*0930*/  IADD3 R29, P2, PT, R25, UR8, RZ ;  /* 0x00000008191d7c10 */ /* 0x000fe2000ff5e0ff */
[----:B------:R-:W-:Y:S01]  /*0940*/  IMAD.MOV.U32 R16, RZ, RZ, R14 ;  /* 0x000000ffff107224 */ /* 0x000fe200078e000e */
        /* <DEDUP_REMOVED lines=19> */
.L_x_480:
[----:B------:R-:W-:Y:S05]  /*0a80*/  BSYNC.RECONVERGENT B2 ;  /* 0x0000000000027941 */ /* 0x000fea0003800200 */
.L_x_479:
[----:B------:R-:W-:Y:S01]  /*0a90*/  DSETP.GEU.AND P0, PT, |R16|, |R12|, PT ;  /* 0x4000000c1000722a */ /* 0x000fe20003f0e200 */
[----:B------:R-:W-:Y:S01]  /*0aa0*/  LEA.HI.X.SX32 R14, R25, UR9, 0x1, P2 ;  /* 0x00000009190e7c11 */ /* 0x000fe200090f0eff */
[----:B------:R-:W-:Y:S01]  /*0ab0*/  BSSY.RECONVERGENT B2, `(.L_x_481) ;  /* 0x0000014000027945 */ /* 0x000fe20003800200 */
[----:B------:R-:W-:Y:S02]  /*0ac0*/  IMAD.MOV.U32 R8, RZ, RZ, R29 ;  /* 0x000000ffff087224 */ /* 0x000fe400078e001d */
[----:B------:R-:W-:Y:S02]  /*0ad0*/  IMAD.MOV.U32 R2, RZ, RZ, R12 ;  /* 0x000000ffff027224 */ /* 0x000fe400078e000c */
[----:B------:R-:W-:Y:S02]  /*0ae0*/  IMAD.MOV.U32 R6, RZ, RZ, R14 ;  /* 0x000000ffff067224 */ /* 0x000fe400078e000e */
[----:B------:R-:W-:-:S05]  /*0af0*/  IMAD.MOV.U32 R3, RZ, RZ, R13 ;  /* 0x000000ffff037224 */ /* 0x000fca00078e000d */
        /* <DEDUP_REMOVED lines=15> */
.L_x_482:
[----:B------:R-:W-:Y:S05]  /*0bf0*/  BSYNC.RECONVERGENT B2 ;  /* 0x0000000000027941 */ /* 0x000fea0003800200 */
.L_x_481:
[----:B------:R-:W-:Y:S02]  /*0c00*/  VIADD R9, R9, 0x400 ;  /* 0x0000040009097836 */ /* 0x000fe40000000000 */
[----:B------:R-:W-:Y:S02]  /*0c10*/  VIADD R27, R27, 0x400 ;  /* 0x000004001b1b7836 */ /* 0x000fe40000000000 */
[----:B------:R-:W-:Y:S01]  /*0c20*/  VIADD R26, R26, 0x400 ;  /* 0x000004001a1a7836 */ /* 0x000fe20000000000 */
[----:B------:R-:W-:Y:S01]  /*0c30*/  ISETP.GE.AND P0, PT, R9, R4, PT ;  /* 0x000000040900720c */ /* 0x000fe20003f06270 */
[----:B------:R-:W-:Y:S02]  /*0c40*/  VIADD R25, R25, 0x400 ;  /* 0x0000040019197836 */ /* 0x000fe40000000000 */
[----:B------:R-:W-:-:S10]  /*0c50*/  VIADD R7, R7, 0x400 ;  /* 0x0000040007077836 */ /* 0x000fd40000000000 */
[----:B------:R-:W-:Y:S05]  /*0c60*/  @!P0 BRA `(.L_x_483) ;  /* 0xfffffff800508947 */ /* 0x000fea000383ffff */
.L_x_469:
[----:B------:R-:W-:Y:S05]  /*0c70*/  BSYNC.RECONVERGENT B1 ;  /* 0x0000000000017941 */ /* 0x000fea0003800200 */
.L_x_468:
        /* <DEDUP_REMOVED lines=34> */
.L_x_486:
[----:B------:R-:W-:Y:S05]  /*0ea0*/  BSYNC.RECONVERGENT B1 ;  /* 0x0000000000017941 */ /* 0x000fea0003800200 */
.L_x_485:
        /* <DEDUP_REMOVED lines=31> */
.L_x_488:
[----:B------:R-:W-:Y:S05]  /*10a0*/  BSYNC.RECONVERGENT B1 ;  /* 0x0000000000017941 */ /* 0x000fea0003800200 */
.L_x_487:
[----:B------:R-:W-:Y:S01]  /*10b0*/  ISETP.GT.AND P0, PT, R15, 0x1b, PT ;  /* 0x0000001b0f00780c */ /* 0x000fe20003f04270 */
[----:B---3--:R3:W3:Y:S01]  /*10c0*/  SHFL.DOWN PT, R8, R2, 0x4, 0x1f ;  /* 0x08801f0002087f89 */ /* 0x0086e200000e0000 */
[----:B------:R-:W-:Y:S01]  /*10d0*/  BSSY.RECONVERGENT B1, `(.L_x_489) ;  /* 0x000001d000017945 */ /* 0x000fe20003800200 */
[----:B0-----:R-:W-:Y:S01]  /*10e0*/  MOV R11, R4 ;  /* 0x00000004000b7202 */ /* 0x001fe20000000f00 */
[----:B------:R-:W-:Y:S01]  /*10f0*/  IMAD.MOV.U32 R12, RZ, RZ, R13 ;  /* 0x000000ffff0c7224 */ /* 0x000fe200078e000d */
[----:B------:R0:W0:Y:S01]  /*1100*/  SHFL.DOWN PT, R9, R3, 0x4, 0x1f ;  /* 0x08801f0003097f89 */ /* 0x00002200000e0000 */
[----:B-1----:R-:W-:Y:S02]  /*1110*/  IMAD.MOV.U32 R6, RZ, RZ, R2 ;  /* 0x000000ffff067224 */ /* 0x002fe400078e0002 */
[----:B--2---:R-:W-:Y:S01]  /*1120*/  IMAD.MOV.U32 R7, RZ, RZ, R3 ;  /* 0x000000ffff077224 */ /* 0x004fe200078e0003 */
[----:B----4-:R1:W2:Y:S04]  /*1130*/  SHFL.DOWN PT, R17, R4, 0x4, 0x1f ;  /* 0x08801f0004117f89 */ /* 0x0102a800000e0000 */
[----:B------:R1:W4:Y:S01]  /*1140*/  SHFL.DOWN PT, R10, R13, 0x4, 0x1f ;  /* 0x08801f000d0a7f89 */ /* 0x00032200000e0000 */
        /* <DEDUP_REMOVED lines=21> */
.L_x_490:
[----:B------:R-:W-:Y:S05]  /*12a0*/  BSYNC.RECONVERGENT B1 ;  /* 0x0000000000017941 */ /* 0x000fea0003800200 */
.L_x_489:
[----:B------:R-:W-:Y:S01]  /*12b0*/  ISETP.GT.AND P0, PT, R15, 0x17, PT ;  /* 0x000000170f00780c */ /* 0x000fe20003f04270 */
[----:B---3--:R3:W2:Y:S01]  /*12c0*/  SHFL.DOWN PT, R8, R6, 0x8, 0x1f ;  /* 0x09001f0006087f89 */ /* 0x0086a200000e0000 */
[----:B------:R-:W-:Y:S01]  /*12d0*/  BSSY.RECONVERGENT B1, `(.L_x_491) ;  /* 0x000001d000017945 */ /* 0x000fe20003800200 */
[----:B-1----:R-:W-:Y:S02]  /*12e0*/  IMAD.MOV.U32 R4, RZ, RZ, R11 ;  /* 0x000000ffff047224 */ /* 0x002fe400078e000b */
[----:B0-----:R3:W0:Y:S01]  /*12f0*/  SHFL.DOWN PT, R9, R7, 0x8, 0x1f ;  /* 0x09001f0007097f89 */ /* 0x00162200000e0000 */
[----:B----4-:R-:W-:Y:S02]  /*1300*/  IMAD.MOV.U32 R10, RZ, RZ, R12 ;  /* 0x000000ffff0a7224 */ /* 0x010fe400078e000c */
[----:B------:R-:W-:Y:S01]  /*1310*/  IMAD.MOV.U32 R2, RZ, RZ, R6 ;  /* 0x000000ffff027224 */ /* 0x000fe200078e0006 */
[----:B------:R3:W1:Y:S01]  /*1320*/  SHFL.DOWN PT, R14, R11, 0x8, 0x1f ;  /* 0x09001f000b0e7f89 */ /* 0x00066200000e0000 */
[----:B------:R-:W-:-:S03]  /*1330*/  IMAD.MOV.U32 R3, RZ, RZ, R7 ;  /* 0x000000ffff037224 */ /* 0x000fc600078e0007 */
[----:B------:R3:W4:Y:S01]  /*1340*/  SHFL.DOWN PT, R13, R12, 0x8, 0x1f ;  /* 0x09001f000c0d7f89 */ /* 0x00072200000e0000 */
[----:B------:R-:W-:Y:S05]  /*1350*/  @P0 BRA `(.L_x_492) ;  /* 0x0000000000500947 */ /* 0x000fea0003800000 */
[----:B0-2---:R-:W-:Y:S01]  /*1360*/  DSETP.GEU.AND P0, PT, |R6|, |R8|, PT ;  /* 0x400000080600722a */ /* 0x005fe20003f0e200 */
[----:B-1----:R-:W-:Y:S02]  /*1370*/  IMAD.MOV.U32 R4, RZ, RZ, R14 ;  /* 0x000000ffff047224 */ /* 0x002fe400078e000e */
        /* <DEDUP_REMOVED lines=18> */
.L_x_492:
[----:B------:R-:W-:Y:S05]  /*14a0*/  BSYNC.RECONVERGENT B1 ;  /* 0x0000000000017941 */ /* 0x000fea0003800200 */
.L_x_491:
[----:B------:R-:W-:Y:S01]  /*14b0*/  ISETP.GT.AND P0, PT, R15, 0xf, PT ;  /* 0x0000000f0f00780c */ /* 0x000fe20003f04270 */
[----:B---3--:R3:W1:Y:S01]  /*14c0*/  SHFL.DOWN PT, R6, R2, 0x10, 0x1f ;  /* 0x0a001f0002067f89 */ /* 0x00866200000e0000 */
[----:B------:R-:W-:Y:S01]  /*14d0*/  BSSY.RECONVERGENT B1, `(.L_x_493) ;  /* 0x000001d000017945 */ /* 0x000fe20003800200 */
[----:B--2---:R-:W-:Y:S02]  /*14e0*/  IMAD.MOV.U32 R17, RZ, RZ, R4 ;  /* 0x000000ffff117224 */ /* 0x004fe400078e0004 */
[----:B------:R3:W2:Y:S01]  /*14f0*/  SHFL.DOWN PT, R7, R3, 0x10, 0x1f ;  /* 0x0a001f0003077f89 */ /* 0x0006a200000e0000 */
[----:B------:R-:W-:Y:S02]  /*1500*/  IMAD.MOV.U32 R19, RZ, RZ, R10 ;  /* 0x000000ffff137224 */ /* 0x000fe400078e000a */
[----:B------:R-:W-:Y:S01]  /*1510*/  IMAD.MOV.U32 R12, RZ, RZ, R2 ;  /* 0x000000ffff0c7224 */ /* 0x000fe200078e0002 */
[----:B0-----:R3:W0:Y:S01]  /*1520*/  SHFL.DOWN PT, R9, R4, 0x10, 0x1f ;  /* 0x0a001f0004097f89 */ /* 0x00162200000e0000 */
[----:B----4-:R-:W-:-:S03]  /*1530*/  IMAD.MOV.U32 R13, RZ, RZ, R3 ;  /* 0x000000ffff0d7224 */ /* 0x010fc600078e0003 */
[----:B------:R3:W4:Y:S01]  /*1540*/  SHFL.DOWN PT, R11, R10, 0x10, 0x1f ;  /* 0x0a001f000a0b7f89 */ /* 0x00072200000e0000 */
[----:B------:R-:W-:Y:S05]  /*1550*/  @P0 BRA `(.L_x_494) ;  /* 0x0000000000500947 */ /* 0x000fea0003800000 */
[----:B-12---:R-:W-:Y:S01]  /*1560*/  DSETP.GEU.AND P0, PT, |R2|, |R6|, PT ;  /* 0x400000060200722a */ /* 0x006fe20003f0e200 */
[----:B0-----:R-:W-:Y:S01]  /*1570*/  IMAD.MOV.U32 R17, RZ, RZ, R9 ;  /* 0x000000ffff117224 */ /* 0x001fe200078e0009 */
        /* <DEDUP_REMOVED lines=18> */
.L_x_494:
[----:B------:R-:W-:Y:S05]  /*16a0*/  BSYNC.RECONVERGENT B1 ;  /* 0x0000000000017941 */ /* 0x000fea0003800200 */
.L_x_493:
[----:B------:R-:W-:Y:S01]  /*16b0*/  ISETP.NE.AND P0, PT, R15, RZ, PT ;  /* 0x000000ff0f00720c */ /* 0x000fe20003f05270 */
[----:B------:R-:W-:-:S12]  /*16c0*/  BSSY.RECONVERGENT B1, `(.L_x_495) ;  /* 0x000000b000017945 */ /* 0x000fd80003800200 */
[----:B------:R-:W-:Y:S05]  /*16d0*/  @P0 BRA `(.L_x_496) ;  /* 0x0000000000240947 */ /* 0x000fea0003800000 */
[----:B---3--:R-:W3:Y:S01]  /*16e0*/  S2R R4, SR_CgaCtaId ;  /* 0x0000000000047919 */ /* 0x008ee20000008800 */
[----:B------:R-:W-:Y:S01]  /*16f0*/  MOV R3, 0x400 ;  /* 0x0000040000037802 */ /* 0x000fe20000000f00 */
[----:B------:R-:W-:Y:S01]  /*1700*/  IMAD.MOV.U32 R18, RZ, RZ, R17 ;  /* 0x000000ffff127224 */ /* 0x000fe200078e0011 */
[----:B------:R-:W-:-:S04]  /*1710*/  SHF.R.U32.HI R2, RZ, 0x1, R5 ;  /* 0x00000001ff027819 */ /* 0x000fc80000011605 */
[----:B------:R-:W-:Y:S02]  /*1720*/  LOP3.LUT R2, R2, 0x1f0, RZ, 0xc0, !PT ;  /* 0x000001f002027812 */ /* 0x000fe400078ec0ff */
[----:B---3--:R-:W-:-:S05]  /*1730*/  LEA R3, R4, R3, 0x18 ;  /* 0x0000000304037211 */ /* 0x008fca00078ec0ff */
[----:B------:R-:W-:-:S05]  /*1740*/  IMAD.IADD R3, R2, 0x1, R3 ;  /* 0x0000000102037824 */ /* 0x000fca00078e0203 */
[----:B------:R3:W-:Y:S04]  /*1750*/  STS.64 [R3+0x10], R18 ;  /* 0x0000101203007388 */ /* 0x0007e80000000a00 */
[----:B------:R3:W-:Y:S02]  /*1760*/  STS.64 [R3+0x8], R12 ;  /* 0x0000080c03007388 */ /* 0x0007e40000000a00 */
.L_x_496:
[----:B------:R-:W-:Y:S05]  /*1770*/  BSYNC.RECONVERGENT B1 ;  /* 0x0000000000017941 */ /* 0x000fea0003800200 */
.L_x_495:
[----:B------:R-:W-:Y:S01]  /*1780*/  BAR.SYNC.DEFER_BLOCKING 0x0 ;  /* 0x0000000000007b1d */ /* 0x000fe20000010000 */
[----:B------:R-:W-:-:S13]  /*1790*/  ISETP.NE.AND P1, PT, R5, RZ, PT ;  /* 0x000000ff0500720c */ /* 0x000fda0003f25270 */
[----:B------:R-:W-:Y:S05]  /*17a0*/  @P1 BRA `(.L_x_497) ;  /* 0x0000004c00d41947 */ /* 0x000fea0003800000 */
[----:B---3--:R-:W3:Y:S01]  /*17b0*/  S2R R3, SR_CgaCtaId ;  /* 0x0000000000037919 */ /* 0x008ee20000008800 */
[----:B------:R-:W-:Y:S01]  /*17c0*/  MOV R2, 0x400 ;  /* 0x0000040000027802 */ /* 0x000fe20000000f00 */
[----:B------:R-:W-:Y:S03]  /*17d0*/  BSSY.RECONVERGENT B1, `(.L_x_498) ;  /* 0x000001a000017945 */ /* 0x000fe60003800200 */
[----:B---3--:R-:W-:-:S05]  /*17e0*/  LEA R32, R3, R2, 0x18 ;  /* 0x0000000203207211 */ /* 0x008fca00078ec0ff */
[----:B-1----:R-:W1:Y:S04]  /*17f0*/  LDS.64 R14, [R32+0x18] ;  /* 0x00001800200e7984 */ /* 0x002e680000000a00 */
[----:B0---4-:R-:W0:Y:S04]  /*1800*/  LDS.128 R8, [R32+0x20] ;  /* 0x0000200020087984 */ /* 0x011e280000000c00 */
[----:B------:R3:W4:Y:S04]  /*1810*/  LDS.64 R2, [R32+0x80] ;  /* 0x0000800020027984 */ /* 0x0007280000000a00 */
[----:B--2---:R3:W2:Y:S01]  /*1820*/  LDS.128 R4, [R32+0x30] ;  /* 0x0000300020047984 */ /* 0x0046a20000000c00 */
        /* <DEDUP_REMOVED lines=20> */
.L_x_499:
[----:B------:R-:W-:Y:S05]  /*1970*/  BSYNC.RECONVERGENT B1 ;  /* 0x0000000000017941 */ /* 0x000fea0003800200 */
.L_x_498:
[----:B------:R0:W1:Y:S01]  /*1980*/  LDS.128 R12, [R32+0x40] ;  /* 0x00004000200c7984 */ /* 0x0000620000000c00 */
[----:B------:R-:W-:Y:S01]  /*1990*/  DSETP.GEU.AND P0, PT, |R28|, |R10|, PT ;  /* 0x4000000a1c00722a */ /* 0x000fe20003f0e200 */
[----:B------:R-:W-:Y:S01]  /*19a0*/  BSSY.RECONVERGENT B1, `(.L_x_500) ;  /* 0x0000017000017945 */ /* 0x000fe20003800200 */
[----:B------:R-:W-:Y:S01]  /*19b0*/  IMAD.MOV.U32 R33, RZ, RZ, R4 ;  /* 0x000000ffff217224 */ /* 0x000fe200078e0004 */
[----:B------:R0:W2:Y:S01]  /*19c0*/  LDS.128 R16, [R32+0x50] ;  /* 0x0000500020107984 */ /* 0x0000a20000000c00 */
[----:B------:R-:W-:Y:S02]  /*19d0*/  IMAD.MOV.U32 R35, RZ, RZ, R5 ;  /* 0x000000ffff237224 */ /* 0x000fe400078e0005 */
[----:B------:R-:W-:Y:S01]  /*19e0*/  IMAD.MOV.U32 R8, RZ, RZ, R10 ;  /* 0x000000ffff087224 */ /* 0x000fe200078e000a */
[----:B------:R0:W3:Y:S01]  /*19f0*/  LDS.128 R20, [R32+0x60] ;  /* 0x0000600020147984 */ /* 0x0000e20000000c00 */
[----:B------:R-:W-:-:S03]  /*1a00*/  IMAD.MOV.U32 R9, RZ, RZ, R11 ;  /* 0x000000ffff097224 */ /* 0x000fc600078e000b */
[----:B------:R0:W4:Y:S03]  /*1a10*/  LDS.128 R24, [R32+0x70] ;  /* 0x0000700020187984 */ /* 0x0001260000000c00 */
        /* <DEDUP_REMOVED lines=15> */
.L_x_501:
[----:B------:R-:W-:Y:S05]  /*1b10*/  BSYNC.RECONVERGENT B1 ;  /* 0x0000000000017941 */ /* 0x000fea0003800200 */
.L_x_500:
        /* <DEDUP_REMOVED lines=21> */
.L_x_503:
[----:B------:R-:W-:Y:S05]  /*1c70*/  BSYNC.RECONVERGENT B1 ;  /* 0x0000000000017941 */ /* 0x000fea0003800200 */
.L_x_502:
[----:B------:R-:W-:Y:S01]  /*1c80*/  DSETP.GEU.AND P0, PT, |R4|, |R14|, PT ;  /* 0x4000000e0400722a */ /* 0x000fe20003f0e200 */
[----:B------:R-:W-:Y:S01]  /*1c90*/  BSSY.RECONVERGENT B1, `(.L_x_504) ;  /* 0x0000014000017945 */ /* 0x000fe20003800200 */
[----:B------:R-:W-:Y:S02]  /*1ca0*/  IMAD.MOV.U32 R6, RZ, RZ, R14 ;  /* 0x000000ffff067224 */ /* 0x000fe400078e000e */
[----:B------:R-:W-:Y:S02]  /*1cb0*/  IMAD.MOV.U32 R7, RZ, RZ, R15 ;  /* 0x000000ffff077224 */ /* 0x000fe400078e000f */
[----:B--2---:R-:W-:Y:S02]  /*1cc0*/  IMAD.MOV.U32 R9, RZ, RZ, R16 ;  /* 0x000000ffff097224 */ /* 0x004fe400078e0010 */
        /* <DEDUP_REMOVED lines=16> */
.L_x_505:
[----:B------:R-:W-:Y:S05]  /*1dd0*/  BSYNC.RECONVERGENT B1 ;  /* 0x0000000000017941 */ /* 0x000fea0003800200 */
.L_x_504:
        /* <DEDUP_REMOVED lines=21> */
.L_x_507:
[----:B------:R-:W-:Y:S05]  /*1f30*/  BSYNC.RECONVERGENT B1 ;  /* 0x0000000000017941 */ /* 0x000fea0003800200 */
.L_x_506:
[----:B------:R-:W-:Y:S01]  /*1f40*/  DSETP.GEU.AND P0, PT, |R4|, |R22|, PT ;  /* 0x400000160400722a */ /* 0x000fe20003f0e200 */
[----:B------:R-:W-:Y:S01]  /*1f50*/  BSSY.RECONVERGENT B1, `(.L_x_508) ;  /* 0x0000014000017945 */ /* 0x000fe20003800200 */
[----:B------:R-:W-:Y:S02]  /*1f60*/  IMAD.MOV.U32 R6, RZ, RZ, R22 ;  /* 0x000000ffff067224 */ /* 0x000fe400078e0016 */
[----:B------:R-:W-:Y:S02]  /*1f70*/  IMAD.MOV.U32 R7, RZ, RZ, R23 ;  /* 0x000000ffff077224 */ /* 0x000fe400078e0017 */
[----:B----4-:R-:W-:Y:S02]  /*1f80*/  IMAD.MOV.U32 R9, RZ, RZ, R24 ;  /* 0x000000ffff097224 */ /* 0x010fe400078e0018 */
        /* <DEDUP_REMOVED lines=16> */
.L_x_509:
[----:B------:R-:W-:Y:S05]  /*2090*/  BSYNC.RECONVERGENT B1 ;  /* 0x0000000000017941 */ /* 0x000fea0003800200 */
.L_x_508:
[----:B------:R-:W-:Y:S01]  /*20a0*/  DSETP.GEU.AND P0, PT, |R6|, |R26|, PT ;  /* 0x4000001a0600722a */ /* 0x000fe20003f0e200 */
[----:B------:R-:W-:Y:S02]  /*20b0*/  IMAD.MOV.U32 R12, RZ, RZ, R26 ;  /* 0x000000ffff0c7224 */ /* 0x000fe400078e001a */
[----:B------:R-:W-:Y:S02]  /*20c0*/  IMAD.MOV.U32 R13, RZ, RZ, R27 ;  /* 0x000000ffff0d7224 */ /* 0x000fe400078e001b */
        /* <DEDUP_REMOVED lines=18> */
.L_x_484:
        /* <DEDUP_REMOVED lines=8> */
[----:B------:R-:W-:Y:S01]  /*2270*/  ISETP.GT.AND P0, PT, R11, R4, PT ;  /* 0x000000040b00720c */ /* 0x000fe20003f04270 */
[----:B------:R-:W-:Y:S02]  /*2280*/  IMAD.IADD R9, R4, 0x1, R9 ;  /* 0x0000000104097824 */ /* 0x000fe400078e0209 */
[----:B------:R-:W-:-:S03]  /*2290*/  IMAD.MOV.U32 R11, RZ, RZ, R3 ;  /* 0x000000ffff0b7224 */ /* 0x000fc600078e0003 */
        /* <DEDUP_REMOVED lines=27> */
.L_x_511:
[----:B------:R-:W-:Y:S05]  /*2450*/  BSYNC.RECONVERGENT B1 ;  /* 0x0000000000017941 */ /* 0x000fea0003800200 */
.L_x_510:
[----:B------:R-:W-:Y:S01]  /*2460*/  VIADD R2, R7, 0x2 ;  /* 0x0000000207027836 */ /* 0x000fe20000000000 */
[----:B--2---:R1:W2:Y:S01]  /*2470*/  SHFL.DOWN PT, R12, R10, 0x2, R9 ;  /* 0x084000000a0c7989 */ /* 0x0042a200000e0009 */
[----:B------:R-:W-:Y:S01]  /*2480*/  BSSY.RECONVERGENT B1, `(.L_x_512) ;  /* 0x000001e000017945 */ /* 0x000fe20003800200 */
[----:B------:R-:W-:Y:S02]  /*2490*/  IMAD.MOV.U32 R8, RZ, RZ, R16 ;  /* 0x000000ffff087224 */ /* 0x000fe400078e0010 */
[----:B------:R-:W-:Y:S01]  /*24a0*/  ISETP.GT.AND P0, PT, R2, R9, PT ;  /* 0x000000090200720c */ /* 0x000fe20003f04270 */
[----:B---3--:R1:W3:Y:S01]  /*24b0*/  SHFL.DOWN PT, R13, R11, 0x2, R9 ;  /* 0x084000000b0d7989 */ /* 0x0082e200000e0009 */
[----:B------:R-:W-:Y:S02]  /*24c0*/  IMAD.MOV.U32 R14, RZ, RZ, R18 ;  /* 0x000000ffff0e7224 */ /* 0x000fe400078e0012 */
[----:B------:R-:W-:Y:S01]  /*24d0*/  IMAD.MOV.U32 R2, RZ, RZ, R10 ;  /* 0x000000ffff027224 */ /* 0x000fe200078e000a */
[----:B----4-:R1:W4:Y:S01]  /*24e0*/  SHFL.DOWN PT, R15, R16, 0x2, R9 ;  /* 0x08400000100f7989 */ /* 0x01032200000e0009 */
[----:B------:R-:W-:-:S03]  /*24f0*/  IMAD.MOV.U32 R3, RZ, RZ, R11 ;  /* 0x000000ffff037224 */ /* 0x000fc600078e000b */
[----:B0-----:R1:W0:Y:S04]  /*2500*/  SHFL.DOWN PT, R17, R18, 0x2, R9 ;  /* 0x0840000012117989 */ /* 0x00122800000e0009 */
[----:B------:R-:W-:Y:S05]  /*2510*/  @P0 BRA `(.L_x_513) ;  /* 0x0000000000500947 */ /* 0x000fea0003800000 */
[----:B--23--:R-:W-:Y:S01]  /*2520*/  DSETP.GEU.AND P0, PT, |R10|, |R12|, PT ;  /* 0x4000000c0a00722a */ /* 0x00cfe20003f0e200 */
[----:B----4-:R-:W-:Y:S02]  /*2530*/  IMAD.MOV.U32 R8, RZ, RZ, R15 ;  /* 0x000000ffff087224 */ /* 0x010fe400078e000f */
[----:B0-----:R-:W-:Y:S02]  /*2540*/  IMAD.MOV.U32 R14, RZ, RZ, R17 ;  /* 0x000000ffff0e7224 */ /* 0x001fe400078e0011 */
        /* <DEDUP_REMOVED lines=17> */
.L_x_513:
[----:B------:R-:W-:Y:S05]  /*2660*/  BSYNC.RECONVERGENT B1 ;  /* 0x0000000000017941 */ /* 0x000fea0003800200 */
.L_x_512:
[----:B------:R-:W-:Y:S01]  /*2670*/  VIADD R6, R7, 0x4 ;  /* 0x0000000407067836 */ /* 0x000fe20000000000 */
[----:B--2---:R2:W2:Y:S01]  /*2680*/  SHFL.DOWN PT, R12, R2, 0x4, R9 ;  /* 0x08800000020c7989 */ /* 0x0044a200000e0009 */
[----:B------:R-:W-:Y:S01]  /*2690*/  BSSY.RECONVERGENT B1, `(.L_x_514) ;  /* 0x000001e000017945 */ /* 0x000fe20003800200 */
[----:B-1----:R-:W-:Y:S02]  /*26a0*/  IMAD.MOV.U32 R16, RZ, RZ, R14 ;  /* 0x000000ffff107224 */ /* 0x002fe400078e000e */
        /* <DEDUP_REMOVED lines=28> */
.L_x_515:
[----:B------:R-:W-:Y:S05]  /*2870*/  BSYNC.RECONVERGENT B1 ;  /* 0x0000000000017941 */ /* 0x000fea0003800200 */
.L_x_514:
[----:B--2---:R-:W-:Y:S01]  /*2880*/  VIADD R2, R7, 0x8 ;  /* 0x0000000807027836 */ /* 0x004fe20000000000 */
[----:B------:R2:W2:Y:S01]  /*2890*/  SHFL.DOWN PT, R12, R10, 0x8, R9 ;  /* 0x090000000a0c7989 */ /* 0x0004a200000e0009 */
        /* <DEDUP_REMOVED lines=30> */
.L_x_517:
[----:B------:R-:W-:Y:S05]  /*2a80*/  BSYNC.RECONVERGENT B1 ;  /* 0x0000000000017941 */ /* 0x000fea0003800200 */
.L_x_516:
[----:B-1----:R-:W-:Y:S01]  /*2a90*/  VIADD R6, R7, 0x10 ;  /* 0x0000001007067836 */ /* 0x002fe20000000000 */
[----:B--2---:R1:W2:Y:S01]  /*2aa0*/  SHFL.DOWN PT, R10, R2, 0x10, R9 ;  /* 0x0a000000020a7989 */ /* 0x0042a200000e0009 */
[----:B------:R-:W-:Y:S01]  /*2ab0*/  BSSY.RECONVERGENT B1, `(.L_x_518) ;  /* 0x000001e000017945 */ /* 0x000fe20003800200 */
[----:B0-----:R-:W-:Y:S01]  /*2ac0*/  IMAD.MOV.U32 R17, RZ, RZ, R8 ;  /* 0x000000ffff117224 */ /* 0x001fe200078e0008 */
[----:B------:R-:W-:Y:S01]  /*2ad0*/  MOV R19, R14 ;  /* 0x0000000e00137202 */ /* 0x000fe20000000f00 */
[----:B------:R1:W0:Y:S01]  /*2ae0*/  SHFL.DOWN PT, R11, R3, 0x10, R9 ;  /* 0x0a000000030b7989 */ /* 0x00022200000e0009 */
[----:B------:R-:W-:Y:S01]  /*2af0*/  ISETP.GT.AND P0, PT, R6, R9, PT ;  /* 0x000000090600720c */ /* 0x000fe20003f04270 */
[----:B------:R-:W-:Y:S02]  /*2b00*/  IMAD.MOV.U32 R12, RZ, RZ, R2 ;  /* 0x000000ffff0c7224 */ /* 0x000fe400078e0002 */
[----:B----4-:R1:W4:Y:S01]  /*2b10*/  SHFL.DOWN PT, R15, R8, 0x10, R9 ;  /* 0x0a000000080f7989 */ /* 0x01032200000e0009 */
[----:B---3--:R-:W-:-:S03]  /*2b20*/  IMAD.MOV.U32 R13, RZ, RZ, R3 ;  /* 0x000000ffff0d7224 */ /* 0x008fc600078e0003 */
[----:B------:R1:W3:Y:S06]  /*2b30*/  SHFL.DOWN PT, R21, R14, 0x10, R9 ;  /* 0x0a0000000e157989 */ /* 0x0002ec00000e0009 */
[----:B------:R-:W-:Y:S05]  /*2b40*/  @P0 BRA `(.L_x_519) ;  /* 0x0000000000500947 */ /* 0x000fea0003800000 */
[----:B0-2---:R-:W-:Y:S01]  /*2b50*/  DSETP.GEU.AND P0, PT, |R2|, |R10|, PT ;  /* 0x4000000a0200722a */ /* 0x005fe20003f0e200 */
        /* <DEDUP_REMOVED lines=19> */
.L_x_519:
[----:B------:R-:W-:Y:S05]  /*2c90*/  BSYNC.RECONVERGENT B1 ;  /* 0x0000000000017941 */ /* 0x000fea0003800200 */
.L_x_518:
[----:B------:R-:W-:Y:S01]  /*2ca0*/  ISETP.NE.AND P0, PT, R7, RZ, PT ;  /* 0x000000ff0700720c */ /* 0x000fe20003f05270 */
[----:B------:R-:W-:-:S12]  /*2cb0*/  BSSY.RECONVERGENT B1, `(.L_x_520) ;  /* 0x000000b000017945 */ /* 0x000fd80003800200 */
[----:B------:R-:W-:Y:S05]  /*2cc0*/  @P0 BRA `(.L_x_521) ;  /* 0x0000000000240947 */ /* 0x000fea0003800000 */
[----:B------:R-:W5:Y:S01]  /*2cd0*/  S2R R6, SR_CgaCtaId ;  /* 0x0000000000067919 */ /* 0x000f620000008800 */
[----:B-1----:R-:W-:Y:S01]  /*2ce0*/  MOV R3, 0x400 ;  /* 0x0000040000037802 */ /* 0x002fe20000000f00 */
[----:B------:R-:W-:Y:S01]  /*2cf0*/  IMAD.MOV.U32 R18, RZ, RZ, R17 ;  /* 0x000000ffff127224 */ /* 0x000fe200078e0011 */
[----:B------:R-:W-:-:S04]  /*2d00*/  SHF.R.U32.HI R2, RZ, 0x1, R5 ;  /* 0x00000001ff027819 */ /* 0x000fc80000011605 */
[----:B------:R-:W-:Y:S02]  /*2d10*/  LOP3.LUT R2, R2, 0x1f0, RZ, 0xc0, !PT ;  /* 0x000001f002027812 */ /* 0x000fe400078ec0ff */
[----:B-----5:R-:W-:-:S05]  /*2d20*/  LEA R3, R6, R3, 0x18 ;  /* 0x0000000306037211 */ /* 0x020fca00078ec0ff */
[----:B------:R-:W-:-:S05]  /*2d30*/  IMAD.IADD R3, R2, 0x1, R3 ;  /* 0x0000000102037824 */ /* 0x000fca00078e0203 */
[----:B------:R1:W-:Y:S04]  /*2d40*/  STS.64 [R3+0x10], R18 ;  /* 0x0000101203007388 */ /* 0x0003e80000000a00 */
[----:B------:R1:W-:Y:S02]  /*2d50*/  STS.64 [R3+0x8], R12 ;  /* 0x0000080c03007388 */ /* 0x0003e40000000a00 */
.L_x_521:
[----:B------:R-:W-:Y:S05]  /*2d60*/  BSYNC.RECONVERGENT B1 ;  /* 0x0000000000017941 */ /* 0x000fea0003800200 */
.L_x_520:
[----:B------:R-:W-:Y:S01]  /*2d70*/  BAR.SYNC.DEFER_BLOCKING 0x0 ;  /* 0x0000000000007b1d */ /* 0x000fe20000010000 */
[----:B------:R-:W-:-:S13]  /*2d80*/  ISETP.NE.AND P1, PT, R5, RZ, PT ;  /* 0x000000ff0500720c */ /* 0x000fda0003f25270 */
[----:B------:R-:W-:Y:S05]  /*2d90*/  @P1 BRA `(.L_x_497) ;  /* 0x0000003800581947 */ /* 0x000fea0003800000 */
[----:B------:R-:W-:Y:S01]  /*2da0*/  ISETP.GE.AND P0, PT, R4, 0x21, PT ;  /* 0x000000210400780c */ /* 0x000fe20003f06270 */
[----:B0-----:R-:W-:Y:S02]  /*2db0*/  IMAD.MOV.U32 R11, RZ, RZ, R17 ;  /* 0x000000ffff0b7224 */ /* 0x001fe400078e0011 */
[----:B-1----:R-:W-:Y:S02]  /*2dc0*/  IMAD.MOV.U32 R14, RZ, RZ, R19 ;  /* 0x000000ffff0e7224 */ /* 0x002fe400078e0013 */
        /* <DEDUP_REMOVED lines=29> */
.L_x_523:
[----:B------:R-:W-:Y:S05]  /*2fa0*/  BSYNC.RECONVERGENT B1 ;  /* 0x0000000000017941 */ /* 0x000fea0003800200 */
.L_x_522:
[----:B------:R-:W-:Y:S01]  /*2fb0*/  ISETP.GE.AND P0, PT, R4, 0x41, PT ;  /* 0x000000410400780c */ /* 0x000fe20003f06270 */
[----:B------:R-:W-:Y:S02]  /*2fc0*/  IMAD.MOV.U32 R5, RZ, RZ, R11 ;  /* 0x000000ffff057224 */ /* 0x000fe400078e000b */
[----:B--2---:R-:W-:Y:S02]  /*2fd0*/  IMAD.MOV.U32 R10, RZ, RZ, R14 ;  /* 0x000000ffff0a7224 */ /* 0x004fe400078e000e */
        /* <DEDUP_REMOVED lines=29> */
.L_x_525:
[----:B------:R-:W-:Y:S05]  /*31b0*/  BSYNC.RECONVERGENT B1 ;  /* 0x0000000000017941 */ /* 0x000fea0003800200 */
.L_x_524:
        /* <DEDUP_REMOVED lines=32> */
.L_x_527:
[----:B------:R-:W-:Y:S05]  /*33c0*/  BSYNC.RECONVERGENT B1 ;  /* 0x0000000000017941 */ /* 0x000fea0003800200 */
.L_x_526:
        /* <DEDUP_REMOVED lines=32> */
.L_x_529:
[----:B------:R-:W-:Y:S05]  /*35d0*/  BSYNC.RECONVERGENT B1 ;  /* 0x0000000000017941 */ /* 0x000fea0003800200 */
.L_x_528:
        /* <DEDUP_REMOVED lines=32> */
.L_x_531:
[----:B------:R-:W-:Y:S05]  /*37e0*/  BSYNC.RECONVERGENT B1 ;  /* 0x0000000000017941 */ /* 0x000fea0003800200 */
.L_x_530:
        /* <DEDUP_REMOVED lines=32> */
.L_x_533:
[----:B------:R-:W-:Y:S05]  /*39f0*/  BSYNC.RECONVERGENT B1 ;  /* 0x0000000000017941 */ /* 0x000fea0003800200 */
.L_x_532:
        /* <DEDUP_REMOVED lines=32> */
.L_x_465:
[----:B------:R-:W0:Y:S01]  /*3c00*/  S2R R4, SR_TID.X ;  /* 0x0000000000047919 */ /* 0x000e220000002100 */
[----:B------:R-:W1:Y:S01]  /*3c10*/  LDCU.128 UR12, c[0x0][0x380] ;  /* 0x00007000ff0c77ac */ /* 0x000e620008000c00 */
[----:B------:R-:W-:Y:S02]  /*3c20*/  SHF.R.S32.HI R5, RZ, 0x1f, R10 ;  /* 0x0000001fff057819 */ /* 0x000fe4000001140a */
[----:B0-----:R-:W-:-:S04]  /*3c30*/  IADD3 R2, P0, PT, R10, R4, RZ ;  /* 0x000000040a027210 */ /* 0x001fc80007f1e0ff */
[----:B-1----:R-:W-:Y:S01]  /*3c40*/  LEA R8, P1, R2, UR12, 0x3 ;  /* 0x0000000c02087c11 */ /* 0x002fe2000f8218ff */
[----:B------:R-:W-:-:S05]  /*3c50*/  IMAD.X R3, RZ, RZ, R5, P0 ;  /* 0x000000ffff037224 */ /* 0x000fca00000e0605 */
[----:B------:R-:W-:-:S05]  /*3c60*/  LEA.HI.X R9, R2, UR13, R3, 0x3, P1 ;  /* 0x0000000d02097c11 */ /* 0x000fca00088f1c03 */
[----:B------:R-:W2:Y:S04]  /*3c70*/  LDG.E.64 R12, desc[UR10][R8.64] ;  /* 0x0000000a080c7981 */ /* 0x000ea8000c1e1b00 */
[----:B------:R-:W2:Y:S04]  /*3c80*/  LDG.E.64 R14, desc[UR10][R8.64+0x800] ;  /* 0x0008000a080e7981 */ /* 0x000ea8000c1e1b00 */
[----:B------:R-:W3:Y:S04]  /*3c90*/  LDG.E.64 R16, desc[UR10][R8.64+0x1000] ;  /* 0x0010000a08107981 */ /* 0x000ee8000c1e1b00 */
[----:B------:R-:W4:Y:S04]  /*3ca0*/  LDG.E.64 R18, desc[UR10][R8.64+0x1800] ;  /* 0x0018000a08127981 */ /* 0x000f28000c1e1b00 */
[----:B------:R0:W5:Y:S01]  /*3cb0*/  LDG.E.64 R2, desc[UR10][R8.64+0x2000] ;  /* 0x0020000a08027981 */ /* 0x000162000c1e1b00 */
[----:B------:R-:W-:Y:S01]  /*3cc0*/  BSSY.RECONVERGENT B1, `(.L_x_534) ;  /* 0x000001f000017945 */ /* 0x000fe20003800200 */
[C---:B0-----:R-:W-:Y:S01]  /*3cd0*/  LOP3.LUT R8, R4.reuse, 0x400, RZ, 0xfc, !PT ;  /* 0x0000040004087812 */ /* 0x041fe200078efcff */
[----:B------:R-:W-:Y:S01]  /*3ce0*/  VIADD R9, R4, 0x200 ;  /* 0x0000020004097836 */ /* 0x000fe20000000000 */
[----:B--2---:R-:W-:-:S06]  /*3cf0*/  DSETP.GEU.AND P0, PT, |R12|, |R14|, PT ;  /* 0x4000000e0c00722a */ /* 0x004fcc0003f0e200 */
[----:B------:R-:W-:Y:S02]  /*3d00*/  FSEL R12, R12, R14, P0 ;  /* 0x0000000e0c0c7208 */ /* 0x000fe40000000000 */
[----:B------:R-:W-:Y:S02]  /*3d10*/  FSEL R13, R13, R15, P0 ;  /* 0x0000000f0d0d7208 */ /* 0x000fe40000000000 */
[----:B------:R-:W-:-:S04]  /*3d20*/  IADD3 R14, P1, PT, R10, UR14, RZ ;  /* 0x0000000e0a0e7c10 */ /* 0x000fc8000ff3e0ff */
[----:B---3--:R-:W-:Y:S01]  /*3d30*/  DSETP.GEU.AND P2, PT, |R12|, |R16|, PT ;  /* 0x400000100c00722a */ /* 0x008fe20003f4e200 */
[----:B------:R-:W-:-:S05]  /*3d40*/  IADD3 R6, P5, PT, R8, R14, RZ ;  /* 0x0000000e08067210 */ /* 0x000fca0007fbe0ff */
[----:B------:R-:W-:Y:S02]  /*3d50*/  FSEL R12, R12, R16, P2 ;  /* 0x000000100c0c7208 */ /* 0x000fe40001000000 */
[----:B------:R-:W-:-:S06]  /*3d60*/  FSEL R13, R13, R17, P2 ;  /* 0x000000110d0d7208 */ /* 0x000fcc0001000000 */
[----:B----4-:R-:W-:-:S06]  /*3d70*/  DSETP.GEU.AND P3, PT, |R12|, |R18|, PT ;  /* 0x400000120c00722a */ /* 0x010fcc0003f6e200 */
[----:B------:R-:W-:Y:S02]  /*3d80*/  FSEL R10, R12, R18, P3 ;  /* 0x000000120c0a7208 */ /* 0x000fe40001800000 */
[----:B------:R-:W-:Y:S02]  /*3d90*/  FSEL R11, R13, R19, P3 ;  /* 0x000000130d0b7208 */ /* 0x000fe40001800000 */
[----:B------:R-:W-:Y:S01]  /*3da0*/  IADD3.X R12, PT, PT, R5, UR15, RZ, P1, !PT ;  /* 0x0000000f050c7c10 */ /* 0x000fe20008ffe4ff */
[C---:B------:R-:W-:Y:S01]  /*3db0*/  VIADD R5, R4.reuse, 0x100 ;  /* 0x0000010004057836 */ /* 0x040fe20000000000 */
[----:B------:R-:W-:Y:S02]  /*3dc0*/  ISETP.LE.AND P1, PT, R7, UR6, PT ;  /* 0x0000000607007c0c */ /* 0x000fe4000bf23270 */
[----:B-----5:R-:W-:Y:S02]  /*3dd0*/  DSETP.GEU.AND P4, PT, |R10|, |R2|, PT ;  /* 0x400000020a00722a */ /* 0x020fe40003f8e200 */
[----:B------:R-:W-:Y:S01]  /*3de0*/  @P2 SEL R9, R4, R5, P0 ;  /* 0x0000000504092207 */ /* 0x000fe20000000000 */
[----:B------:R-:W-:-:S02]  /*3df0*/  IMAD.X R5, RZ, RZ, R12, P5 ;  /* 0x000000ffff057224 */ /* 0x000fc400028e060c */
[----:B------:R-:W-:-:S09]  /*3e00*/  @!P3 VIADD R9, R4, 0x300 ;  /* 0x000003000409b836 */ /* 0x000fd20000000000 */
        /* <DEDUP_REMOVED lines=10> */
.L_x_535:
[----:B------:R-:W-:Y:S05]  /*3eb0*/  BSYNC.RECONVERGENT B1 ;  /* 0x0000000000017941 */ /* 0x000fea0003800200 */
.L_x_534:
        /* <DEDUP_REMOVED lines=12> */
[----:B------:R-:W-:-:S05]  /*3f80*/  IMAD.MOV.U32 R11, RZ, RZ, 0x500 ;  /* 0x00000500ff0b7424 */ /* 0x000fca00078e00ff */
[----:B------:R-:W2:Y:S01]  /*3f90*/  ATOMG.E.ADD.STRONG.GPU PT, R10, desc[UR10][R8.64], R11 ;  /* 0x8000000b080a79a8 */ /* 0x000ea200081ef10a */
[----:B------:R-:W0:Y:S01]  /*3fa0*/  S2UR UR5, SR_CgaCtaId ;  /* 0x00000000000579c3 */ /* 0x000e220000008800 */
[----:B------:R-:W-:Y:S02]  /*3fb0*/  UMOV UR4, 0x400 ;  /* 0x0000040000047882 */ /* 0x000fe40000000000 */
[----:B0-----:R-:W-:Y:S01]  /*3fc0*/  ULEA UR4, UR5, UR4, 0x18 ;  /* 0x0000000405047291 */ /* 0x001fe2000f8ec0ff */
[----:B--2---:R-:W-:-:S08]  /*3fd0*/  VIADD R10, R10, UR6 ;  /* 0x000000060a0a7c36 */ /* 0x004fd00008000000 */
[----:B------:R0:W-:Y:S03]  /*3fe0*/  STS [UR4+0x98], R10 ;  /* 0x0000980aff007988 */ /* 0x0001e60008000804 */
.L_x_538:
[----:B------:R-:W-:Y:S05]  /*3ff0*/  BSYNC.RECONVERGENT B1 ;  /* 0x0000000000017941 */ /* 0x000fea0003800200 */
.L_x_537:
[----:B------:R-:W1:Y:S08]  /*4000*/  S2UR UR5, SR_CgaCtaId ;  /* 0x00000000000579c3 */ /* 0x000e700000008800 */
[----:B------:R-:W-:Y:S06]  /*4010*/  BAR.SYNC.DEFER_BLOCKING 0x0 ;  /* 0x0000000000007b1d */ /* 0x000fec0000010000 */
[----:B------:R-:W-:-:S02]  /*4020*/  UMOV UR4, 0x400 ;  /* 0x0000040000047882 */ /* 0x000fc40000000000 */
[----:B-1----:R-:W-:-:S06]  /*4030*/  ULEA UR4, UR5, UR4, 0x18 ;  /* 0x0000000405047291 */ /* 0x002fcc000f8ec0ff */
[----:B------:R-:W-:-:S05]  /*4040*/  IMAD.U32 R14, RZ, RZ, UR4 ;  /* 0x00000004ff0e7e24 */ /* 0x000fca000f8e00ff */
[----:B------:R-:W0:Y:S02]  /*4050*/  LDS R12, [R14+0x98] ;  /* 0x000098000e0c7984 */ /* 0x000e240000000800 */
[----:B0-----:R-:W-:-:S05]  /*4060*/  VIADD R10, R12, 0x500 ;  /* 0x000005000c0a7836 */ /* 0x001fca0000000000 */
[----:B------:R-:W-:-:S13]  /*4070*/  ISETP.GT.AND P0, PT, R10, R7, PT ;  /* 0x000000070a00720c */ /* 0x000fda0003f04270 */
[----:B------:R-:W-:Y:S05]  /*4080*/  @P0 BRA `(.L_x_539) ;  /* 0x0000000400900947 */ /* 0x000fea0003800000 */
[----:B------:R-:W-:Y:S01]  /*4090*/  BSSY.RECONVERGENT B1, `(.L_x_539) ;  /* 0x0000063000017945 */ /* 0x000fe20003800200 */
[----:B------:R-:W-:Y:S01]  /*40a0*/  IMAD.MOV.U32 R20, RZ, RZ, R2 ;  /* 0x000000ffff147224 */ /* 0x000fe200078e0002 */
[----:B------:R-:W0:Y:S01]  /*40b0*/  LDCU UR7, c[0x0][0x398] ;  /* 0x00007300ff0777ac */ /* 0x000e220008000800 */
[----:B------:R-:W-:Y:S02]  /*40c0*/  IMAD.MOV.U32 R21, RZ, RZ, R3 ;  /* 0x000000ffff157224 */ /* 0x000fe400078e0003 */
[----:B------:R-:W-:Y:S01]  /*40d0*/  IMAD.MOV.U32 R27, RZ, RZ, R6 ;  /* 0x000000ffff1b7224 */ /* 0x000fe200078e0006 */
[----:B------:R-:W1:Y:S01]  /*40e0*/  LDCU.128 UR12, c[0x0][0x380] ;  /* 0x00007000ff0c77ac */ /* 0x000e620008000c00 */
[----:B------:R-:W-:-:S07]  /*40f0*/  IMAD.MOV.U32 R22, RZ, RZ, R5 ;  /* 0x000000ffff167224 */ /* 0x000fce00078e0005 */
.L_x_542:
[----:B------:R-:W-:-:S04]  /*4100*/  IADD3 R28, P0, PT, R4, R12, RZ ;  /* 0x0000000c041c7210 */ /* 0x000fc80007f1e0ff */
[----:B------:R-:W-:Y:S02]  /*4110*/  LEA.HI.X.SX32 R25, R12, RZ, 0x1, P0 ;  /* 0x000000ff0c197211 */ /* 0x000fe400000f0eff */
[----:B-1----:R-:W-:-:S04]  /*4120*/  LEA R6, P0, R28, UR12, 0x3 ;  /* 0x0000000c1c067c11 */ /* 0x002fc8000f8018ff */
[----:B------:R-:W-:-:S05]  /*4130*/  LEA.HI.X R7, R28, UR13, R25, 0x3, P0 ;  /* 0x0000000d1c077c11 */ /* 0x000fca00080f1c19 */
[----:B------:R-:W2:Y:S04]  /*4140*/  LDG.E.64 R18, desc[UR10][R6.64] ;  /* 0x0000000a06127981 */ /* 0x000ea8000c1e1b00 */
[----:B------:R-:W3:Y:S04]  /*4150*/  LDG.E.64 R16, desc[UR10][R6.64+0x800] ;  /* 0x0008000a06107981 */ /* 0x000ee8000c1e1b00 */
[----:B------:R-:W4:Y:S04]  /*4160*/  LDG.E.64 R12, desc[UR10][R6.64+0x1000] ;  /* 0x0010000a060c7981 */ /* 0x000f28000c1e1b00 */
[----:B------:R-:W4:Y:S01]  /*4170*/  LDG.E.64 R10, desc[UR10][R6.64+0x1800] ;  /* 0x0018000a060a7981 */ /* 0x000f22000c1e1b00 */
[----:B------:R-:W-:-:S03]  /*4180*/  IADD3 R28, P0, PT, R28, UR14, RZ ;  /* 0x0000000e1c1c7c10 */ /* 0x000fc6000ff1e0ff */
[----:B------:R1:W5:Y:S01]  /*4190*/  LDG.E.64 R2, desc[UR10][R6.64+0x2000] ;  /* 0x0020000a06027981 */ /* 0x000362000c1e1b00 */
[----:B------:R-:W-:Y:S01]  /*41a0*/  IADD3.X R25, PT, PT, R25, UR15, RZ, P0, !PT ;  /* 0x0000000f19197c10 */ /* 0x000fe200087fe4ff */
[----:B------:R-:W-:Y:S01]  /*41b0*/  BSSY.RECONVERGENT B2, `(.L_x_540) ;  /* 0x0000038000027945 */ /* 0x000fe20003800200 */
[----:B------:R-:W-:Y:S01]  /*41c0*/  BAR.SYNC.DEFER_BLOCKING 0x0 ;  /* 0x0000000000007b1d */ /* 0x000fe20000010000 */
[C---:B------:R-:W-:Y:S02]  /*41d0*/  IADD3 R24, P4, PT, R28.reuse, 0x200, RZ ;  /* 0x000002001c187810 */ /* 0x040fe40007f9e0ff */
[C---:B------:R-:W-:Y:S02]  /*41e0*/  IADD3 R15, P5, PT, R28.reuse, 0x300, RZ ;  /* 0x000003001c0f7810 */ /* 0x040fe40007fbe0ff */
[C---:B------:R-:W-:Y:S02]  /*41f0*/  IADD3 R23, P3, PT, R28.reuse, 0x100, RZ ;  /* 0x000001001c177810 */ /* 0x040fe40007f7e0ff */
[----:B-1----:R-:W-:-:S02]  /*4200*/  IADD3 R6, P6, PT, R28, 0x400, RZ ;  /* 0x000004001c067810 */ /* 0x002fc40007fde0ff */
[----:B------:R-:W-:Y:S01]  /*4210*/  IADD3.X R26, PT, PT, RZ, R25, RZ, P3, !PT ;  /* 0x00000019ff1a7210 */ /* 0x000fe20001ffe4ff */
[----:B--2---:R-:W-:-:S14]  /*4220*/  DSETP.GEU.AND P2, PT, |R20|, |R18|, PT ;  /* 0x400000121400722a */ /* 0x004fdc0003f4e200 */
[----:B------:R-:W-:-:S04]  /*4230*/  @P2 ISETP.GE.U32.AND P0, PT, R27, R28, PT ;  /* 0x0000001c1b00220c */ /* 0x000fc80003f06070 */
[----:B------:R-:W-:-:S13]  /*4240*/  @P2 ISETP.GE.AND.EX P0, PT, R22, R25, PT, P0 ;  /* 0x000000191600220c */ /* 0x000fda0003f06300 */
[----:B------:R-:W-:-:S06]  /*4250*/  @P2 DSETP.LT.OR P0, PT, |R18|, |R20|, !P0 ;  /* 0x400000141200222a */ /* 0x000fcc0004701600 */
[----:B------:R-:W-:Y:S02]  /*4260*/  @P2 FSEL R5, R20, R18, P0 ;  /* 0x0000001214052208 */ /* 0x000fe40000000000 */
[----:B------:R-:W-:Y:S01]  /*4270*/  @P2 FSEL R20, R21, R19, P0 ;  /* 0x0000001315142208 */ /* 0x000fe20000000000 */
[----:B------:R-:W-:Y:S01]  /*4280*/  IMAD.X R21, RZ, RZ, R25, P4 ;  /* 0x000000ffff157224 */ /* 0x000fe200020e0619 */
[----:B------:R-:W-:Y:S01]  /*4290*/  @P2 SEL R28, R27, R28, P0 ;  /* 0x0000001c1b1c2207 */ /* 0x000fe20000000000 */
[----:B------:R-:W-:Y:S02]  /*42a0*/  @P2 IMAD.MOV.U32 R18, RZ, RZ, R5 ;  /* 0x000000ffff122224 */ /* 0x000fe400078e0005 */
[----:B------:R-:W-:Y:S02]  /*42b0*/  @P2 IMAD.MOV.U32 R19, RZ, RZ, R20 ;  /* 0x000000ffff132224 */ /* 0x000fe400078e0014 */
[--C-:B------:R-:W-:Y:S02]  /*42c0*/  IMAD.X R20, RZ, RZ, R25.reuse, P5 ;  /* 0x000000ffff147224 */ /* 0x100fe400028e0619 */
[----:B------:R-:W-:Y:S01]  /*42d0*/  IMAD.X R5, RZ, RZ, R25, P6 ;  /* 0x000000ffff057224 */ /* 0x000fe200030e0619 */
[----:B------:R-:W-:Y:S01]  /*42e0*/  @P2 SEL R25, R22, R25, P0 ;  /* 0x0000001916192207 */ /* 0x000fe20000000000 */
        /* <DEDUP_REMOVED lines=20> */
[----:B------:R-:W-:-:S05]  /*4430*/  ISETP.NE.AND P2, PT, R4, RZ, PT ;  /* 0x000000ff0400720c */ /* 0x000fca0003f45270 */
[----:B------:R-:W-:-:S14]  /*4440*/  DSETP.GEU.AND P1, PT, |R12|, |R10|, PT ;  /* 0x4000000a0c00722a */ /* 0x000fdc0003f2e200 */
[----:B------:R-:W-:-:S04]  /*4450*/  @P1 ISETP.GE.U32.AND P0, PT, R24, R15, PT ;  /* 0x0000000f1800120c */ /* 0x000fc80003f06070 */
[----:B------:R-:W-:-:S13]  /*4460*/  @P1 ISETP.GE.AND.EX P0, PT, R21, R20, PT, P0 ;  /* 0x000000141500120c */ /* 0x000fda0003f06300 */
[----:B------:R-:W-:-:S06]  /*4470*/  @P1 DSETP.LT.OR P0, PT, |R10|, |R12|, !P0 ;  /* 0x4000000c0a00122a */ /* 0x000fcc0004701600 */
[----:B------:R-:W-:Y:S02]  /*4480*/  @P1 FSEL R16, R12, R10, P0 ;  /* 0x0000000a0c101208 */ /* 0x000fe40000000000 */
[----:B------:R-:W-:Y:S01]  /*4490*/  @P1 FSEL R13, R13, R11, P0 ;  /* 0x0000000b0d0d1208 */ /* 0x000fe20000000000 */
[----:B------:R-:W-:Y:S06]  /*44a0*/  @P2 BRA `(.L_x_541) ;  /* 0x0000000000202947 */ /* 0x000fec0003800000 */
[----:B------:R-:W-:-:S05]  /*44b0*/  IMAD.MOV.U32 R17, RZ, RZ, 0x500 ;  /* 0x00000500ff117424 */ /* 0x000fca00078e00ff */
[----:B------:R-:W2:Y:S01]  /*44c0*/  ATOMG.E.ADD.STRONG.GPU PT, R7, desc[UR10][R8.64], R17 ;  /* 0x80000011080779a8 */ /* 0x000ea200081ef10a */
[----:B------:R-:W1:Y:S01]  /*44d0*/  S2UR UR5, SR_CgaCtaId ;  /* 0x00000000000579c3 */ /* 0x000e620000008800 */
[----:B------:R-:W-:Y:S02]  /*44e0*/  UMOV UR4, 0x400 ;  /* 0x0000040000047882 */ /* 0x000fe40000000000 */
[----:B-1----:R-:W-:-:S06]  /*44f0*/  ULEA UR4, UR5, UR4, 0x18 ;  /* 0x0000000405047291 */ /* 0x002fcc000f8ec0ff */
[----:B------:R-:W-:Y:S02]  /*4500*/  IMAD.U32 R14, RZ, RZ, UR4 ;  /* 0x00000004ff0e7e24 */ /* 0x000fe4000f8e00ff */
[----:B--2---:R-:W-:-:S05]  /*4510*/  VIADD R7, R7, UR6 ;  /* 0x0000000607077c36 */ /* 0x004fca0008000000 */
[----:B------:R1:W-:Y:S02]  /*4520*/  STS [R14+0x98], R7 ;  /* 0x000098070e007388 */ /* 0x0003e40000000800 */
.L_x_541:
[----:B0-----:R-:W-:Y:S05]  /*4530*/  BSYNC.RECONVERGENT B2 ;  /* 0x0000000000027941 */ /* 0x001fea0003800200 */
.L_x_540:
[----:B------:R-:W-:Y:S01]  /*4540*/  BAR.SYNC.DEFER_BLOCKING 0x0 ;  /* 0x0000000000007b1d */ /* 0x000fe20000010000 */
[----:B------:R-:W-:Y:S01]  /*4550*/  @P1 IMAD.MOV.U32 R10, RZ, RZ, R16 ;  /* 0x000000ffff0a1224 */ /* 0x000fe200078e0010 */
[----:B------:R-:W-:Y:S01]  /*4560*/  @P1 SEL R15, R24, R15, P0 ;  /* 0x0000000f180f1207 */ /* 0x000fe20000000000 */
[----:B------:R-:W-:Y:S01]  /*4570*/  @P1 IMAD.MOV.U32 R11, RZ, RZ, R13 ;  /* 0x000000ffff0b1224 */ /* 0x000fe200078e000d */
[----:B------:R-:W-:Y:S01]  /*4580*/  @P1 SEL R20, R21, R20, P0 ;  /* 0x0000001415141207 */ /* 0x000fe20000000000 */
[----:B-1----:R-:W-:-:S04]  /*4590*/  IMAD.U32 R7, RZ, RZ, UR7 ;  /* 0x00000007ff077e24 */ /* 0x002fc8000f8e00ff */
[----:B-----5:R-:W-:-:S14]  /*45a0*/  DSETP.GEU.AND P2, PT, |R10|, |R2|, PT ;  /* 0x400000020a00722a */ /* 0x020fdc0003f4e200 */
[----:B------:R-:W-:Y:S01]  /*45b0*/  @P2 ISETP.GE.U32.AND P0, PT, R15, R6, PT ;  /* 0x000000060f00220c */ /* 0x000fe20003f06070 */
[----:B------:R-:W0:Y:S03]  /*45c0*/  LDS R12, [R14+0x98] ;  /* 0x000098000e0c7984 */ /* 0x000e260000000800 */
        /* <DEDUP_REMOVED lines=9> */
[----:B------:R-:W-:-:S02]  /*4660*/  IMAD.MOV.U32 R22, RZ, RZ, R5 ;  /* 0x000000ffff167224 */ /* 0x000fc400078e0005 */
[----:B------:R-:W-:Y:S02]  /*4670*/  IMAD.MOV.U32 R20, RZ, RZ, R2 ;  /* 0x000000ffff147224 */ /* 0x000fe400078e0002 */
[----:B------:R-:W-:Y:S02]  /*4680*/  IMAD.MOV.U32 R21, RZ, RZ, R3 ;  /* 0x000000ffff157224 */ /* 0x000fe400078e0003 */
[----:B0-----:R-:W-:-:S05]  /*4690*/  VIADD R10, R12, 0x500 ;  /* 0x000005000c0a7836 */ /* 0x001fca0000000000 */
[----:B------:R-:W-:-:S13]  /*46a0*/  ISETP.GT.AND P0, PT, R10, R7, PT ;  /* 0x000000070a00720c */ /* 0x000fda0003f04270 */
[----:B------:R-:W-:Y:S05]  /*46b0*/  @!P0 BRA `(.L_x_542) ;  /* 0xfffffff800908947 */ /* 0x000fea000383ffff */
[----:B------:R-:W-:Y:S05]  /*46c0*/  BSYNC.RECONVERGENT B1 ;  /* 0x0000000000017941 */ /* 0x000fea0003800200 */
.L_x_539:
[----:B------:R-:W-:Y:S01]  /*46d0*/  ISETP.GE.AND P0, PT, R12, R7, PT ;  /* 0x000000070c00720c */ /* 0x000fe20003f06270 */
[----:B------:R-:W0:Y:S01]  /*46e0*/  LDCU.64 UR6, c[0x0][0x388] ;  /* 0x00007100ff0677ac */ /* 0x000e220008000a00 */
[----:B------:R-:W-:Y:S01]  /*46f0*/  BSSY.RECONVERGENT B1, `(.L_x_536) ;  /* 0x00000ac000017945 */ /* 0x000fe20003800200 */
[----:B------:R-:W1:Y:S10]  /*4700*/  LDCU.64 UR4, c[0x0][0x388] ;  /* 0x00007100ff0477ac */ /* 0x000e740008000a00 */
[----:B------:R-:W-:Y:S05]  /*4710*/  @P0 BRA `(.L_x_543) ;  /* 0x0000000800a40947 */ /* 0x000fea0003800000 */
[----:B------:R-:W-:-:S05]  /*4720*/  IMAD.IADD R9, R7, 0x1, -R12 ;  /* 0x0000000107097824 */ /* 0x000fca00078e0a0c */
[----:B------:R-:W-:-:S13]  /*4730*/  ISETP.GE.AND P0, PT, R4, R9, PT ;  /* 0x000000090400720c */ /* 0x000fda0003f06270 */
[----:B------:R-:W-:Y:S05]  /*4740*/  @P0 BRA `(.L_x_543) ;  /* 0x0000000800980947 */ /* 0x000fea0003800000 */
[----:B------:R-:W-:Y:S01]  /*4750*/  LOP3.LUT R8, RZ, R4, RZ, 0x33, !PT ;  /* 0x00000004ff087212 */ /* 0x000fe200078e33ff */
[----:B------:R-:W-:Y:S03]  /*4760*/  BSSY.RECONVERGENT B2, `(.L_x_544) ;  /* 0x000002f000027945 */ /* 0x000fe60003800200 */
[----:B------:R-:W-:Y:S01]  /*4770*/  IADD3 R18, PT, PT, -R12, R7, R8 ;  /* 0x000000070c127210 */ /* 0x000fe20007ffe108 */
[----:B------:R-:W-:-:S03]  /*4780*/  IMAD.MOV.U32 R8, RZ, RZ, R4 ;  /* 0x000000ffff087224 */ /* 0x000fc600078e0004 */
[----:B------:R-:W-:-:S04]  /*4790*/  LOP3.LUT R7, R18, 0x300, RZ, 0xc0, !PT ;  /* 0x0000030012077812 */ /* 0x000fc800078ec0ff */
[----:B------:R-:W-:-:S13]  /*47a0*/  ISETP.NE.AND P0, PT, R7, 0x300, PT ;  /* 0x000003000700780c */ /* 0x000fda0003f05270 */
[----:B------:R-:W-:Y:S05]  /*47b0*/  @!P0 BRA `(.L_x_545) ;  /* 0x0000000000a48947 */ /* 0x000fea0003800000 */
[----:B------:R-:W2:Y:S01]  /*47c0*/  LDC.64 R10, c[0x0][0x380] ;  /* 0x0000e000ff0a7b82 */ /* 0x000ea20000000a00 */
[----:B------:R-:W-:Y:S01]  /*47d0*/  LEA.HI R7, R18, 0x1, RZ, 0x18 ;  /* 0x0000000112077811 */ /* 0x000fe200078fc0ff */
[----:B------:R-:W-:Y:S02]  /*47e0*/  IMAD.IADD R13, R4, 0x1, R12 ;  /* 0x00000001040d7824 */ /* 0x000fe400078e020c */
[----:B------:R-:W-:Y:S01]  /*47f0*/  IMAD.MOV.U32 R8, RZ, RZ, R4 ;  /* 0x000000ffff087224 */ /* 0x000fe200078e0004 */
[----:B------:R-:W-:-:S05]  /*4800*/  LOP3.LUT R7, R7, 0x3, RZ, 0xc0, !PT ;  /* 0x0000000307077812 */ /* 0x000fca00078ec0ff */
[----:B------:R-:W-:-:S07]  /*4810*/  IMAD.MOV R7, RZ, RZ, -R7 ;  /* 0x000000ffff077224 */ /* 0x000fce00078e0a07 */
.L_x_548:
[----:B--2---:R-:W-:-:S06]  /*4820*/  IMAD.WIDE R14, R13, 0x8, R10 ;  /* 0x000000080d0e7825 */ /* 0x004fcc00078e020a */
[----:B------:R-:W2:Y:S01]  /*4830*/  LDG.E.64 R14, desc[UR10][R14.64] ;  /* 0x0000000a0e0e7981 */ /* 0x000ea2000c1e1b00 */
[----:B-1----:R-:W-:Y:S01]  /*4840*/  IADD3 R22, P1, PT, R13, UR4, RZ ;  /* 0x000000040d167c10 */ /* 0x002fe2000ff3e0ff */
[----:B------:R-:W-:Y:S01]  /*4850*/  VIADD R7, R7, 0x1 ;  /* 0x0000000107077836 */ /* 0x000fe20000000000 */
[----:B------:R-:W-:Y:S01]  /*4860*/  BSSY.RECONVERGENT B3, `(.L_x_546) ;  /* 0x000001b000037945 */ /* 0x000fe20003800200 */
[----:B------:R-:W-:Y:S01]  /*4870*/  IMAD.MOV.U32 R19, RZ, RZ, R6 ;  /* 0x000000ffff137224 */ /* 0x000fe200078e0006 */
[----:B------:R-:W-:Y:S01]  /*4880*/  LEA.HI.X.SX32 R21, R13, UR5, 0x1, P1 ;  /* 0x000000050d157c11 */ /* 0x000fe200088f0eff */
[----:B------:R-:W-:Y:S01]  /*4890*/  IMAD.MOV.U32 R20, RZ, RZ, R5 ;  /* 0x000000ffff147224 */ /* 0x000fe200078e0005 */
[----:B------:R-:W-:Y:S01]  /*48a0*/  MOV R16, R2 ;  /* 0x0000000200107202 */ /* 0x000fe20000000f00 */
[----:B------:R-:W-:Y:S01]  /*48b0*/  IMAD.MOV.U32 R17, RZ, RZ, R3 ;  /* 0x000000ffff117224 */ /* 0x000fe200078e0003 */
[----:B------:R-:W-:Y:S01]  /*48c0*/  ISETP.NE.AND P2, PT, R7, RZ, PT ;  /* 0x000000ff0700720c */ /* 0x000fe20003f45270 */
        /* <DEDUP_REMOVED lines=20> */
.L_x_547:
[----:B0-----:R-:W-:Y:S05]  /*4a10*/  BSYNC.RECONVERGENT B3 ;  /* 0x0000000000037941 */ /* 0x001fea0003800200 */
.L_x_546:
[----:B------:R-:W-:Y:S02]  /*4a20*/  VIADD R8, R8, 0x100 ;  /* 0x0000010008087836 */ /* 0x000fe40000000000 */
[----:B------:R-:W-:Y:S01]  /*4a30*/  VIADD R13, R13, 0x100 ;  /* 0x000001000d0d7836 */ /* 0x000fe20000000000 */
[----:B------:R-:W-:Y:S06]  /*4a40*/  @P2 BRA `(.L_x_548) ;  /* 0xfffffffc00742947 */ /* 0x000fec000383ffff */
.L_x_545:
[----:B01----:R-:W-:Y:S05]  /*4a50*/  BSYNC.RECONVERGENT B2 ;  /* 0x0000000000027941 */ /* 0x003fea0003800200 */
.L_x_544:
        /* <DEDUP_REMOVED lines=9> */
.L_x_557:
[----:B------:R-:W-:-:S05]  /*4af0*/  IMAD.WIDE R22, R7, 0x8, R10 ;  /* 0x0000000807167825 */ /* 0x000fca00078e020a */
[----:B------:R-:W2:Y:S04]  /*4b00*/  LDG.E.64 R20, desc[UR10][R22.64+-0x1000] ;  /* 0xfff0000a16147981 */ /* 0x000ea8000c1e1b00 */
[----:B------:R0:W5:Y:S04]  /*4b10*/  LDG.E.64 R16, desc[UR10][R22.64+-0x800] ;  /* 0xfff8000a16107981 */ /* 0x000168000c1e1b00 */
[----:B------:R0:W5:Y:S04]  /*4b20*/  LDG.E.64 R14, desc[UR10][R22.64] ;  /* 0x0000000a160e7981 */ /* 0x000168000c1e1b00 */
[----:B------:R0:W5:Y:S01]  /*4b30*/  LDG.E.64 R12, desc[UR10][R22.64+0x800] ;  /* 0x0008000a160c7981 */ /* 0x000162000c1e1b00 */
[C---:B------:R-:W-:Y:S01]  /*4b40*/  IADD3 R29, P1, PT, R7.reuse, UR6, RZ ;  /* 0x00000006071d7c10 */ /* 0x040fe2000ff3e0ff */
[----:B------:R-:W-:Y:S03]  /*4b50*/  BSSY.RECONVERGENT B2, `(.L_x_549) ;  /* 0x0000016000027945 */ /* 0x000fe60003800200 */
[----:B------:R-:W-:Y:S01]  /*4b60*/  LEA.HI.X.SX32 R30, R7, UR7, 0x1, P1 ;  /* 0x00000007071e7c11 */ /* 0x000fe200088f0eff */
        /* <DEDUP_REMOVED lines=20> */
.L_x_550:
[----:B------:R-:W-:Y:S05]  /*4cb0*/  BSYNC.RECONVERGENT B2 ;  /* 0x0000000000027941 */ /* 0x000fea0003800200 */
.L_x_549:
        /* <DEDUP_REMOVED lines=23> */
.L_x_552:
[----:B------:R-:W-:Y:S05]  /*4e30*/  BSYNC.RECONVERGENT B2 ;  /* 0x0000000000027941 */ /* 0x000fea0003800200 */
.L_x_551:
        /* <DEDUP_REMOVED lines=24> */
.L_x_554:
[----:B------:R-:W-:Y:S05]  /*4fc0*/  BSYNC.RECONVERGENT B2 ;  /* 0x0000000000027941 */ /* 0x000fea0003800200 */
.L_x_553:
        /* <DEDUP_REMOVED lines=22> */
.L_x_556:
[----:B------:R-:W-:Y:S05]  /*5130*/  BSYNC.RECONVERGENT B2 ;  /* 0x0000000000027941 */ /* 0x000fea0003800200 */
.L_x_555:
[----:B------:R-:W-:Y:S02]  /*5140*/  VIADD R8, R8, 0x400 ;  /* 0x0000040008087836 */ /* 0x000fe40000000000 */
[----:B------:R-:W-:Y:S02]  /*5150*/  VIADD R27, R27, 0x400 ;  /* 0x000004001b1b7836 */ /* 0x000fe40000000000 */
[----:B------:R-:W-:Y:S01]  /*5160*/  VIADD R26, R26, 0x400 ;  /* 0x000004001a1a7836 */ /* 0x000fe20000000000 */
[----:B------:R-:W-:Y:S01]  /*5170*/  ISETP.GE.AND P0, PT, R8, R9, PT ;  /* 0x000000090800720c */ /* 0x000fe20003f06270 */
[----:B------:R-:W-:Y:S02]  /*5180*/  VIADD R25, R25, 0x400 ;  /* 0x0000040019197836 */ /* 0x000fe40000000000 */
[----:B------:R-:W-:-:S10]  /*5190*/  VIADD R7, R7, 0x400 ;  /* 0x0000040007077836 */ /* 0x000fd40000000000 */
[----:B------:R-:W-:Y:S05]  /*51a0*/  @!P0 BRA `(.L_x_557) ;  /* 0xfffffff800508947 */ /* 0x000fea000383ffff */
.L_x_543:
[----:B01----:R-:W-:Y:S05]  /*51b0*/  BSYNC.RECONVERGENT B1 ;  /* 0x0000000000017941 */ /* 0x003fea0003800200 */
.L_x_536:
        /* <DEDUP_REMOVED lines=13> */
[----:B------:R-:W-:Y:S01]  /*5290*/  MOV R12, R7 ;  /* 0x00000007000c7202 */ /* 0x000fe20000000f00 */
[----:B------:R-:W-:Y:S02]  /*52a0*/  IMAD.MOV.U32 R13, RZ, RZ, R16 ;  /* 0x000000ffff0d7224 */ /* 0x000fe400078e0010 */
        /* <DEDUP_REMOVED lines=17> */
.L_x_559:
[----:B------:R-:W-:Y:S05]  /*53c0*/  BSYNC.RECONVERGENT B1 ;  /* 0x0000000000017941 */ /* 0x000fea0003800200 */
.L_x_558:
        /* <DEDUP_REMOVED lines=31> */
.L_x_561:
[----:B------:R-:W-:Y:S05]  /*55c0*/  BSYNC.RECONVERGENT B1 ;  /* 0x0000000000017941 */ /* 0x000fea0003800200 */
.L_x_560:
[----:B------:R-:W-:Y:S01]  /*55d0*/  ISETP.GT.AND P0, PT, R14, 0x1b, PT ;  /* 0x0000001b0e00780c */ /* 0x000fe20003f04270 */
[----:B0-----:R0:W0:Y:S01]  /*55e0*/  SHFL.DOWN PT, R8, R2, 0x4, 0x1f ;  /* 0x08801f0002087f89 */ /* 0x00102200000e0000 */
[----:B------:R-:W-:Y:S01]  /*55f0*/  BSSY.RECONVERGENT B1, `(.L_x_562) ;  /* 0x000001d000017945 */ /* 0x000fe20003800200 */
[----:B---3--:R-:W-:Y:S02]  /*5600*/  IMAD.MOV.U32 R11, RZ, RZ, R5 ;  /* 0x000000ffff0b7224 */ /* 0x008fe400078e0005 */
[----:B------:R3:W0:Y:S01]  /*5610*/  SHFL.DOWN PT, R9, R3, 0x4, 0x1f ;  /* 0x08801f0003097f89 */ /* 0x00062200000e0000 */
[----:B------:R-:W-:Y:S02]  /*5620*/  IMAD.MOV.U32 R12, RZ, RZ, R10 ;  /* 0x000000ffff0c7224 */ /* 0x000fe400078e000a */
[----:B-1----:R-:W-:Y:S01]  /*5630*/  IMAD.MOV.U32 R6, RZ, RZ, R2 ;  /* 0x000000ffff067224 */ /* 0x002fe200078e0002 */
[----:B----4-:R3:W1:Y:S01]  /*5640*/  SHFL.DOWN PT, R16, R5, 0x4, 0x1f ;  /* 0x08801f0005107f89 */ /* 0x01066200000e0000 */
[----:B--2---:R-:W-:-:S03]  /*5650*/  IMAD.MOV.U32 R7, RZ, RZ, R3 ;  /* 0x000000ffff077224 */ /* 0x004fc600078e0003 */
[----:B------:R3:W2:Y:S01]  /*5660*/  SHFL.DOWN PT, R13, R10, 0x4, 0x1f ;  /* 0x08801f000a0d7f89 */ /* 0x0006a200000e0000 */
[----:B------:R-:W-:Y:S05]  /*5670*/  @P0 BRA `(.L_x_563) ;  /* 0x0000000000500947 */ /* 0x000fea0003800000 */
[----:B0-----:R-:W-:Y:S01]  /*5680*/  DSETP.GEU.AND P0, PT, |R2|, |R8|, PT ;  /* 0x400000080200722a */ /* 0x001fe20003f0e200 */
[----:B-1----:R-:W-:Y:S02]  /*5690*/  IMAD.MOV.U32 R11, RZ, RZ, R16 ;  /* 0x000000ffff0b7224 */ /* 0x002fe400078e0010 */
[----:B--2---:R-:W-:Y:S02]  /*56a0*/  IMAD.MOV.U32 R12, RZ, RZ, R13 ;  /* 0x000000ffff0c7224 */ /* 0x004fe400078e000d */
        /* <DEDUP_REMOVED lines=17> */
.L_x_563:
[----:B------:R-:W-:Y:S05]  /*57c0*/  BSYNC.RECONVERGENT B1 ;  /* 0x0000000000017941 */ /* 0x000fea0003800200 */
.L_x_562:
[----:B------:R-:W-:Y:S01]  /*57d0*/  ISETP.GT.AND P0, PT, R14, 0x17, PT ;  /* 0x000000170e00780c */ /* 0x000fe20003f04270 */
[----:B0-----:R0:W4:Y:S01]  /*57e0*/  SHFL.DOWN PT, R8, R6, 0x8, 0x1f ;  /* 0x09001f0006087f89 */ /* 0x00112200000e0000 */
[----:B------:R-:W-:Y:S01]  /*57f0*/  BSSY.RECONVERGENT B1, `(.L_x_564) ;  /* 0x000001d000017945 */ /* 0x000fe20003800200 */
[----:B---3--:R-:W-:Y:S02]  /*5800*/  IMAD.MOV.U32 R5, RZ, RZ, R11 ;  /* 0x000000ffff057224 */ /* 0x008fe400078e000b */
[----:B------:R0:W3:Y:S01]  /*5810*/  SHFL.DOWN PT, R9, R7, 0x8, 0x1f ;  /* 0x09001f0007097f89 */ /* 0x0000e200000e0000 */
[----:B------:R-:W-:Y:S02]  /*5820*/  IMAD.MOV.U32 R10, RZ, RZ, R12 ;  /* 0x000000ffff0a7224 */ /* 0x000fe400078e000c */
[----:B------:R-:W-:Y:S01]  /*5830*/  IMAD.MOV.U32 R2, RZ, RZ, R6 ;  /* 0x000000ffff027224 */ /* 0x000fe200078e0006 */
[----:B-1----:R0:W1:Y:S01]  /*5840*/  SHFL.DOWN PT, R16, R11, 0x8, 0x1f ;  /* 0x09001f000b107f89 */ /* 0x00206200000e0000 */
[----:B------:R-:W-:-:S03]  /*5850*/  IMAD.MOV.U32 R3, RZ, RZ, R7 ;  /* 0x000000ffff037224 */ /* 0x000fc600078e0007 */
[----:B--2---:R0:W2:Y:S01]  /*5860*/  SHFL.DOWN PT, R13, R12, 0x8, 0x1f ;  /* 0x09001f000c0d7f89 */ /* 0x0040a200000e0000 */
[----:B------:R-:W-:Y:S05]  /*5870*/  @P0 BRA `(.L_x_565) ;  /* 0x0000000000500947 */ /* 0x000fea0003800000 */
[----:B---34-:R-:W-:Y:S01]  /*5880*/  DSETP.GEU.AND P0, PT, |R6|, |R8|, PT ;  /* 0x400000080600722a */ /* 0x018fe20003f0e200 */
[----:B-1----:R-:W-:Y:S02]  /*5890*/  IMAD.MOV.U32 R5, RZ, RZ, R16 ;  /* 0x000000ffff057224 */ /* 0x002fe400078e0010 */
        /* <DEDUP_REMOVED lines=18> */
.L_x_565:
[----:B------:R-:W-:Y:S05]  /*59c0*/  BSYNC.RECONVERGENT B1 ;  /* 0x0000000000017941 */ /* 0x000fea0003800200 */
.L_x_564:
[----:B------:R-:W-:Y:S01]  /*59d0*/  ISETP.GT.AND P0, PT, R14, 0xf, PT ;  /* 0x0000000f0e00780c */ /* 0x000fe20003f04270 */
[----:B0-----:R0:W0:Y:S01]  /*59e0*/  SHFL.DOWN PT, R6, R2, 0x10, 0x1f ;  /* 0x0a001f0002067f89 */ /* 0x00102200000e0000 */
[----:B------:R-:W-:Y:S01]  /*59f0*/  BSSY.RECONVERGENT B1, `(.L_x_566) ;  /* 0x000001d000017945 */ /* 0x000fe20003800200 */
[----:B------:R-:W-:Y:S02]  /*5a00*/  IMAD.MOV.U32 R17, RZ, RZ, R5 ;  /* 0x000000ffff117224 */ /* 0x000fe400078e0005 */
[----:B------:R0:W0:Y:S01]  /*5a10*/  SHFL.DOWN PT, R7, R3, 0x10, 0x1f ;  /* 0x0a001f0003077f89 */ /* 0x00002200000e0000 */
[----:B------:R-:W-:Y:S02]  /*5a20*/  IMAD.MOV.U32 R19, RZ, RZ, R10 ;  /* 0x000000ffff137224 */ /* 0x000fe400078e000a */
[----:B------:R-:W-:Y:S01]  /*5a30*/  IMAD.MOV.U32 R12, RZ, RZ, R2 ;  /* 0x000000ffff0c7224 */ /* 0x000fe200078e0002 */
[----:B----4-:R4:W0:Y:S01]  /*5a40*/  SHFL.DOWN PT, R8, R5, 0x10, 0x1f ;  /* 0x0a001f0005087f89 */ /* 0x01082200000e0000 */
[----:B--2---:R-:W-:-:S03]  /*5a50*/  IMAD.MOV.U32 R13, RZ, RZ, R3 ;  /* 0x000000ffff0d7224 */ /* 0x004fc600078e0003 */
[----:B---3--:R4:W2:Y:S01]  /*5a60*/  SHFL.DOWN PT, R9, R10, 0x10, 0x1f ;  /* 0x0a001f000a097f89 */ /* 0x0088a200000e0000 */
[----:B------:R-:W-:Y:S05]  /*5a70*/  @P0 BRA `(.L_x_567) ;  /* 0x0000000000500947 */ /* 0x000fea0003800000 */
[----:B0-----:R-:W-:Y:S01]  /*5a80*/  DSETP.GEU.AND P0, PT, |R2|, |R6|, PT ;  /* 0x400000060200722a */ /* 0x001fe20003f0e200 */
[----:B------:R-:W-:Y:S02]  /*5a90*/  IMAD.MOV.U32 R17, RZ, RZ, R8 ;  /* 0x000000ffff117224 */ /* 0x000fe400078e0008 */
        /* <DEDUP_REMOVED lines=18> */
.L_x_567:
[----:B------:R-:W-:Y:S05]  /*5bc0*/  BSYNC.RECONVERGENT B1 ;  /* 0x0000000000017941 */ /* 0x000fea0003800200 */
.L_x_566:
[----:B------:R-:W-:Y:S01]  /*5bd0*/  ISETP.NE.AND P0, PT, R14, RZ, PT ;  /* 0x000000ff0e00720c */ /* 0x000fe20003f05270 */
[----:B------:R-:W-:-:S12]  /*5be0*/  BSSY.RECONVERGENT B1, `(.L_x_568) ;  /* 0x000000b000017945 */ /* 0x000fd80003800200 */
[----:B------:R-:W-:Y:S05]  /*5bf0*/  @P0 BRA `(.L_x_569) ;  /* 0x0000000000240947 */ /* 0x000fea0003800000 */
[----:B0-----:R-:W0:Y:S01]  /*5c00*/  S2R R6, SR_CgaCtaId ;  /* 0x0000000000067919 */ /* 0x001e220000008800 */
[----:B------:R-:W-:Y:S01]  /*5c10*/  MOV R3, 0x400 ;  /* 0x0000040000037802 */ /* 0x000fe20000000f00 */
[----:B------:R-:W-:Y:S01]  /*5c20*/  IMAD.MOV.U32 R18, RZ, RZ, R17 ;  /* 0x000000ffff127224 */ /* 0x000fe200078e0011 */
[----:B------:R-:W-:-:S04]  /*5c30*/  SHF.R.U32.HI R2, RZ, 0x1, R4 ;  /* 0x00000001ff027819 */ /* 0x000fc80000011604 */
[----:B------:R-:W-:Y:S02]  /*5c40*/  LOP3.LUT R2, R2, 0x1f0, RZ, 0xc0, !PT ;  /* 0x000001f002027812 */ /* 0x000fe400078ec0ff */
[----:B0-----:R-:W-:-:S05]  /*5c50*/  LEA R3, R6, R3, 0x18 ;  /* 0x0000000306037211 */ /* 0x001fca00078ec0ff */
[----:B------:R-:W-:-:S05]  /*5c60*/  IMAD.IADD R3, R2, 0x1, R3 ;  /* 0x0000000102037824 */ /* 0x000fca00078e0203 */
[----:B------:R3:W-:Y:S04]  /*5c70*/  STS.64 [R3+0x10], R18 ;  /* 0x0000101203007388 */ /* 0x0007e80000000a00 */
[----:B------:R3:W-:Y:S02]  /*5c80*/  STS.64 [R3+0x8], R12 ;  /* 0x0000080c03007388 */ /* 0x0007e40000000a00 */
.L_x_569:
[----:B------:R-:W-:Y:S05]  /*5c90*/  BSYNC.RECONVERGENT B1 ;  /* 0x0000000000017941 */ /* 0x000fea0003800200 */
.L_x_568:
[----:B------:R-:W-:Y:S01]  /*5ca0*/  BAR.SYNC.DEFER_BLOCKING 0x0 ;  /* 0x0000000000007b1d */ /* 0x000fe20000010000 */
[----:B------:R-:W-:-:S13]  /*5cb0*/  ISETP.NE.AND P1, PT, R4, RZ, PT ;  /* 0x000000ff0400720c */ /* 0x000fda0003f25270 */
[----:B------:R-:W-:Y:S05]  /*5cc0*/  @P1 BRA `(.L_x_497) ;  /* 0x00000008008c1947 */ /* 0x000fea0003800000 */
[----:B0--3--:R-:W0:Y:S01]  /*5cd0*/  S2R R3, SR_CgaCtaId ;  /* 0x0000000000037919 */ /* 0x009e220000008800 */
[----:B------:R-:W-:Y:S01]  /*5ce0*/  MOV R2, 0x400 ;  /* 0x0000040000027802 */ /* 0x000fe20000000f00 */
[----:B------:R-:W-:Y:S03]  /*5cf0*/  BSSY.RECONVERGENT B1, `(.L_x_570) ;  /* 0x000001a000017945 */ /* 0x000fe60003800200 */
[----:B0-----:R-:W-:-:S05]  /*5d00*/  LEA R30, R3, R2, 0x18 ;  /* 0x00000002031e7211 */ /* 0x001fca00078ec0ff */
[----:B------:R-:W0:Y:S04]  /*5d10*/  LDS.64 R14, [R30+0x18] ;  /* 0x000018001e0e7984 */ /* 0x000e280000000a00 */
[----:B----4-:R-:W3:Y:S04]  /*5d20*/  LDS.128 R4, [R30+0x20] ;  /* 0x000020001e047984 */ /* 0x010ee80000000c00 */
[----:B------:R4:W1:Y:S04]  /*5d30*/  LDS.64 R28, [R30+0x80] ;  /* 0x000080001e1c7984 */ /* 0x0008680000000a00 */
[----:B--2---:R4:W2:Y:S01]  /*5d40*/  LDS.128 R8, [R30+0x30] ;  /* 0x000030001e087984 */ /* 0x0048a20000000c00 */
[----:B0-----:R-:W-:Y:S01]  /*5d50*/  DSETP.GEU.AND P0, PT, |R12|, |R14|, PT ;  /* 0x4000000e0c00722a */ /* 0x001fe20003f0e200 */
[----:B------:R-:W-:Y:S01]  /*5d60*/  MOV R2, R14 ;  /* 0x0000000e00027202 */ /* 0x000fe20000000f00 */
[----:B------:R-:W-:-:S02]  /*5d70*/  IMAD.MOV.U32 R3, RZ, RZ, R15 ;  /* 0x000000ffff037224 */ /* 0x000fc400078e000f */
[----:B---3--:R-:W-:Y:S02]  /*5d80*/  IMAD.MOV.U32 R31, RZ, RZ, R4 ;  /* 0x000000ffff1f7224 */ /* 0x008fe400078e0004 */
[----:B------:R-:W-:-:S08]  /*5d90*/  IMAD.MOV.U32 R33, RZ, RZ, R5 ;  /* 0x000000ffff217224 */ /* 0x000fd000078e0005 */
[----:B-12-4-:R-:W-:Y:S05]  /*5da0*/  @!P0 BRA `(.L_x_571) ;  /* 0x0000000000388947 */ /* 0x016fea0003800000 */
        /* <DEDUP_REMOVED lines=14> */
.L_x_571:
[----:B------:R-:W-:Y:S05]  /*5e90*/  BSYNC.RECONVERGENT B1 ;  /* 0x0000000000017941 */ /* 0x000fea0003800200 */
.L_x_570:
        /* <DEDUP_REMOVED lines=25> */
.L_x_573:
[----:B------:R-:W-:Y:S05]  /*6030*/  BSYNC.RECONVERGENT B1 ;  /* 0x0000000000017941 */ /* 0x000fea0003800200 */
.L_x_572:
        /* <DEDUP_REMOVED lines=21> */
.L_x_575:
[----:B------:R-:W-:Y:S05]  /*6190*/  BSYNC.RECONVERGENT B1 ;  /* 0x0000000000017941 */ /* 0x000fea0003800200 */
.L_x_574:
        /* <DEDUP_REMOVED lines=21> */
.L_x_577:
[----:B------:R-:W-:Y:S05]  /*62f0*/  BSYNC.RECONVERGENT B1 ;  /* 0x0000000000017941 */ /* 0x000fea0003800200 */
.L_x_576:
        /* <DEDUP_REMOVED lines=21> */
.L_x_579:
[----:B------:R-:W-:Y:S05]  /*6450*/  BSYNC.RECONVERGENT B1 ;  /* 0x0000000000017941 */ /* 0x000fea0003800200 */
.L_x_578:
        /* <DEDUP_REMOVED lines=21> */
.L_x_581:
[----:B------:R-:W-:Y:S05]  /*65b0*/  BSYNC.RECONVERGENT B1 ;  /* 0x0000000000017941 */ /* 0x000fea0003800200 */
.L_x_580:
        /* <DEDUP_REMOVED lines=20> */
.L_x_497:
[----:B------:R-:W-:Y:S05]  /*6700*/  BSYNC.RECONVERGENT B0 ;  /* 0x0000000000007941 */ /* 0x000fea0003800200 */
.L_x_464:
[----:B------:R-:W-:Y:S05]  /*6710*/  @P1 EXIT ;  /* 0x000000000000194d */ /* 0x000fea0003800000 */
[----:B01-3--:R-:W0:Y:S01]  /*6720*/  LDC.64 R2, c[0x0][0x390] ;  /* 0x0000e400ff027b82 */ /* 0x00be220000000a00 */
[----:B------:R-:W-:Y:S02]  /*6730*/  IMAD.MOV.U32 R18, RZ, RZ, R17 ;  /* 0x000000ffff127224 */ /* 0x000fe400078e0011 */
[----:B0-----:R-:W-:-:S05]  /*6740*/  IMAD.WIDE.U32 R2, R0, 0x10, R2 ;  /* 0x0000001000027825 */ /* 0x001fca00078e0002 */
[----:B------:R-:W-:Y:S04]  /*6750*/  STG.E.64 desc[UR10][R2.64], R12 ;  /* 0x0000000c02007986 */ /* 0x000fe8000c101b0a */
[----:B------:R-:W-:Y:S01]  /*6760*/  STG.E.64 desc[UR10][R2.64+0x8], R18 ;  /* 0x0000081202007986 */ /* 0x000fe2000c101b0a */
[----:B------:R-:W-:Y:S05]  /*6770*/  EXIT ;  /* 0x000000000000794d */ /* 0x000fea0003800000 */
.L_x_582:
        /* <DEDUP_REMOVED lines=16> */
.L_x_737:


//--------------------- .text._ZN6thrust24THRUST_300001_SM_1000_NS8cuda_cub4core6detail13_kernel_agentINS1_8__reduce11ReduceAgentINS0_12zip_iteratorIN4cuda3std3__45tupleIJNS0_10device_ptrIdEENS0_17counting_iteratorIlNS0_11use_defaultESF_SF_EEEEEEEPNSB_IJdlEEESJ_iNS1_9__extrema9arg_max_fIdl14abs_comparatorEEEEJSI_SK_iSO_EEEvDpT0_ --------------------------
	.section	.text._ZN6thrust24THRUST_300001_SM_1000_NS8cuda_cub4core6detail13_kernel_agentINS1_8__reduce11ReduceAgentINS0_12zip_iteratorIN4cuda3std3__45tupleIJNS0_10device_ptrIdEENS0_17counting_iteratorIlNS0_11use_defaultESF_SF_EEEEEEEPNSB_IJdlEEESJ_iNS1_9__extrema9arg_max_fIdl14abs_comparatorEEEEJSI_SK_iSO_EEEvDpT0_,"ax",@progbits
	.align	128
        .global         _ZN6thrust24THRUST_300001_SM_1000_NS8cuda_cub4core6detail13_kernel_agentINS1_8__reduce11ReduceAgentINS0_12zip_iteratorIN4cuda3std3__45tupleIJNS0_10device_ptrIdEENS0_17counting_iteratorIlNS0_11use_defaultESF_SF_EEEEEEEPNSB_IJdlEEESJ_iNS1_9__extrema9arg_max_fIdl14abs_comparatorEEEEJSI_SK_iSO_EEEvDpT0_
        .type           _ZN6thrust24THRUST_300001_SM_1000_NS8cuda_cub4core6detail13_kernel_agentINS1_8__reduce11ReduceAgentINS0_12zip_iteratorIN4cuda3std3__45tupleIJNS0_10device_ptrIdEENS0_17counting_iteratorIlNS0_11use_defaultESF_SF_EEEEEEEPNSB_IJdlEEESJ_iNS1_9__extrema9arg_max_fIdl14abs_comparatorEEEEJSI_SK_iSO_EEEvDpT0_,@function
        .size           _ZN6thrust24THRUST_300001_SM_1000_NS8cuda_cub4core6detail13_kernel_agentINS1_8__reduce11ReduceAgentINS0_12zip_iteratorIN4cuda3std3__45tupleIJNS0_10device_ptrIdEENS0_17counting_iteratorIlNS0_11use_defaultESF_SF_EEEEEEEPNSB_IJdlEEESJ_iNS1_9__extrema9arg_max_fIdl14abs_comparatorEEEEJSI_SK_iSO_EEEvDpT0_,(.L_x_738 - _ZN6thrust24THRUST_300001_SM_1000_NS8cuda_cub4core6detail13_kernel_agentINS1_8__reduce11ReduceAgentINS0_12zip_iteratorIN4cuda3std3__45tupleIJNS0_10device_ptrIdEENS0_17counting_iteratorIlNS0_11use_defaultESF_SF_EEEEEEEPNSB_IJdlEEESJ_iNS1_9__extrema9arg_max_fIdl14abs_comparatorEEEEJSI_SK_iSO_EEEvDpT0_)
        .other          _ZN6thrust24THRUST_300001_SM_1000_NS8cuda_cub4core6detail13_kernel_agentINS1_8__reduce11ReduceAgentINS0_12zip_iteratorIN4cuda3std3__45tupleIJNS0_10device_ptrIdEENS0_17counting_iteratorIlNS0_11use_defaultESF_SF_EEEEEEEPNSB_IJdlEEESJ_iNS1_9__extrema9arg_max_fIdl14abs_comparatorEEEEJSI_SK_iSO_EEEvDpT0_,@"STO_CUDA_ENTRY STV_DEFAULT"
_ZN6thrust24THRUST_300001_SM_1000_NS8cuda_cub4core6detail13_kernel_agentINS1_8__reduce11ReduceAgentINS0_12zip_iteratorIN4cuda3std3__45tupleIJNS0_10device_ptrIdEENS0_17counting_iteratorIlNS0_11use_defaultESF_SF_EEEEEEEPNSB_IJdlEEESJ_iNS1_9__extrema9arg_max_fIdl14abs_comparatorEEEEJSI_SK_iSO_EEEvDpT0_:
.text._ZN6thrust24THRUST_300001_SM_1000_NS8cuda_cub4core6detail13_kernel_agentINS1_8__reduce11ReduceAgentINS0_12zip_iteratorIN4cuda3std3__45tupleIJNS0_10device_ptrIdEENS0_17counting_iteratorIlNS0_11use_defaultESF_SF_EEEEEEEPNSB_IJdlEEESJ_iNS1_9__extrema9arg_max_fIdl14abs_comparatorEEEEJSI_SK_iSO_EEEvDpT0_:
        /* <DEDUP_REMOVED lines=23> */
.L_x_586:
[----:B0-----:R-:W-:Y:S05]  /*0170*/  BSYNC.RECONVERGENT B1 ;  /* 0x0000000000017941 */ /* 0x001fea0003800200 */
.L_x_585:
        /* <DEDUP_REMOVED lines=19> */
.L_x_593:
        /* <DEDUP_REMOVED lines=31> */
.L_x_592:
[----:B------:R-:W-:Y:S05]  /*04a0*/  BSYNC.RECONVERGENT B3 ;  /* 0x0000000000037941 */ /* 0x000fea0003800200 */
.L_x_591:
[----:B------:R-:W-:Y:S01]  /*04b0*/  IADD3 R14, P0, PT, R14, 0x100, RZ ;  /* 0x000001000e0e7810 */ /* 0x000fe20007f1e0ff */
[----:B------:R-:W-:Y:S02]  /*04c0*/  VIADD R10, R10, 0x100 ;  /* 0x000001000a0a7836 */ /* 0x000fe40000000000 */
[----:B------:R-:W-:Y:S02]  /*04d0*/  IMAD.X R13, RZ, RZ, R13, P3 ;  /* 0x000000ffff0d7224 */ /* 0x000fe400018e060d */
[----:B------:R-:W-:Y:S01]  /*04e0*/  IMAD.X R15, RZ, RZ, R15, P0 ;  /* 0x000000ffff0f7224 */ /* 0x000fe200000e060f */
[----:B------:R-:W-:Y:S07]  /*04f0*/  @P2 BRA `(.L_x_593) ;  /* 0xfffffffc006c2947 */ /* 0x000fee000383ffff */
.L_x_590:
[----:B------:R-:W-:Y:S05]  /*0500*/  BSYNC.RECONVERGENT B2 ;  /* 0x0000000000027941 */ /* 0x000fea0003800200 */
.L_x_589:
[----:B------:R-:W-:-:S13]  /*0510*/  ISETP.GE.U32.AND P0, PT, R16, 0x300, PT ;  /* 0x000003001000780c */ /* 0x000fda0003f06070 */
[----:B------:R-:W-:Y:S05]  /*0520*/  @!P0 BRA `(.L_x_588) ;  /* 0x0000000400bc8947 */ /* 0x000fea0003800000 */
[----:B------:R-:W0:Y:S01]  /*0530*/  LDC.64 R4, c[0x0][0x380] ;  /* 0x0000e000ff047b82 */ /* 0x000e220000000a00 */
[----:B------:R-:W-:-:S07]  /*0540*/  VIADD R20, R10, 0x200 ;  /* 0x000002000a147836 */ /* 0x000fce0000000000 */
[----:B------:R-:W1:Y:S02]  /*0550*/  LDC.64 R6, c[0x0][0x388] ;  /* 0x0000e200ff067b82 */ /* 0x000e640000000a00 */
.L_x_602:
        /* <DEDUP_REMOVED lines=30> */
.L_x_595:
[----:B------:R-:W-:Y:S05]  /*0740*/  BSYNC.RECONVERGENT B2 ;  /* 0x0000000000027941 */ /* 0x000fea0003800200 */
.L_x_594:
[----:B-----5:R-:W-:Y:S01]  /*0750*/  DSETP.GEU.AND P0, PT, |R16|, |R14|, PT ;  /* 0x4000000e1000722a */ /* 0x020fe20003f0e200 */
[C---:B------:R-:W-:Y:S01]  /*0760*/  IADD3 R19, P1, PT, R23.reuse, R6, RZ ;  /* 0x0000000617137210 */ /* 0x040fe20007f3e0ff */
[----:B------:R-:W-:Y:S01]  /*0770*/  BSSY.RECONVERGENT B2, `(.L_x_596) ;  /* 0x0000015000027945 */ /* 0x000fe20003800200 */
[----:B------:R-:W-:Y:S02]  /*0780*/  IMAD.MOV.U32 R2, RZ, RZ, R14 ;  /* 0x000000ffff027224 */ /* 0x000fe400078e000e */
[----:B------:R-:W-:Y:S01]  /*0790*/  LEA.HI.X.SX32 R18, R23, R7, 0x1, P1 ;  /* 0x0000000717127211 */ /* 0x000fe200008f0eff */
[----:B------:R-:W-:Y:S02]  /*07a0*/  IMAD.MOV.U32 R9, RZ, RZ, R19 ;  /* 0x000000ffff097224 */ /* 0x000fe400078e0013 */
[----:B------:R-:W-:Y:S02]  /*07b0*/  IMAD.MOV.U32 R3, RZ, RZ, R15 ;  /* 0x000000ffff037224 */ /* 0x000fe400078e000f */
[----:B------:R-:W-:-:S04]  /*07c0*/  IMAD.MOV.U32 R8, RZ, RZ, R18 ;  /* 0x000000ffff087224 */ /* 0x000fc800078e0012 */
        /* <DEDUP_REMOVED lines=15> */
.L_x_597:
[----:B------:R-:W-:Y:S05]  /*08c0*/  BSYNC.RECONVERGENT B2 ;  /* 0x0000000000027941 */ /* 0x000fea0003800200 */
.L_x_596:
        /* <DEDUP_REMOVED lines=25> */
.L_x_599:
[----:B------:R-:W-:Y:S05]  /*0a60*/  BSYNC.RECONVERGENT B2 ;  /* 0x0000000000027941 */ /* 0x000fea0003800200 */
.L_x_598:
        /* <DEDUP_REMOVED lines=22> */
.L_x_601:
[----:B------:R-:W-:Y:S05]  /*0bd0*/  BSYNC.RECONVERGENT B2 ;  /* 0x0000000000027941 */ /* 0x000fea0003800200 */
.L_x_600:
[C---:B------:R-:W-:Y:S01]  /*0be0*/  VIADD R10, R20.reuse, 0x200 ;  /* 0x00000200140a7836 */ /* 0x040fe20000000000 */
[----:B------:R-:W-:-:S04]  /*0bf0*/  IADD3 R20, PT, PT, R20, 0x400, RZ ;  /* 0x0000040014147810 */ /* 0x000fc80007ffe0ff */
[----:B------:R-:W-:-:S13]  /*0c00*/  ISETP.GE.AND P0, PT, R10, UR5, PT ;  /* 0x000000050a007c0c */ /* 0x000fda000bf06270 */
[----:B------:R-:W-:Y:S05]  /*0c10*/  @!P0 BRA `(.L_x_602) ;  /* 0xfffffff800508947 */ /* 0x000fea000383ffff */
.L_x_588:
[----:B------:R-:W-:Y:S05]  /*0c20*/  BSYNC.RECONVERGENT B1 ;  /* 0x0000000000017941 */ /* 0x000fea0003800200 */
.L_x_587:
        /* <DEDUP_REMOVED lines=35> */
.L_x_605:
[----:B------:R-:W-:Y:S05]  /*0e60*/  BSYNC.RECONVERGENT B1 ;  /* 0x0000000000017941 */ /* 0x000fea0003800200 */
.L_x_604:
        /* <DEDUP_REMOVED lines=31> */
.L_x_607:
[----:B------:R-:W-:Y:S05]  /*1060*/  BSYNC.RECONVERGENT B1 ;  /* 0x0000000000017941 */ /* 0x000fea0003800200 */
.L_x_606:
        /* <DEDUP_REMOVED lines=31> */
.L_x_609:
[----:B------:R-:W-:Y:S05]  /*1260*/  BSYNC.RECONVERGENT B1 ;  /* 0x0000000000017941 */ /* 0x000fea0003800200 */
.L_x_608:
[----:B------:R-:W-:Y:S01]  /*1270*/  ISETP.GT.AND P0, PT, R10, 0x17, PT ;  /* 0x000000170a00780c */ /* 0x000fe20003f04270 */
[----:B-1----:R1:W1:Y:S01]  /*1280*/  SHFL.DOWN PT, R2, R4, 0x8, 0x1f ;  /* 0x09001f0004027f89 */ /* 0x00226200000e0000 */
[----:B------:R-:W-:Y:S01]  /*1290*/  BSSY.RECONVERGENT B1, `(.L_x_610) ;  /* 0x000001d000017945 */ /* 0x000fe20003800200 */
[----:B0-----:R-:W-:Y:S02]  /*12a0*/  IMAD.MOV.U32 R8, RZ, RZ, R11 ;  /* 0x000000ffff087224 */ /* 0x001fe400078e000b */
[----:B------:R0:W0:Y:S01]  /*12b0*/  SHFL.DOWN PT, R3, R5, 0x8, 0x1f ;  /* 0x09001f0005037f89 */ /* 0x00002200000e0000 */
[----:B------:R-:W-:Y:S02]  /*12c0*/  IMAD.MOV.U32 R9, RZ, RZ, R12 ;  /* 0x000000ffff097224 */ /* 0x000fe400078e000c */
[----:B------:R-:W-:Y:S01]  /*12d0*/  IMAD.MOV.U32 R6, RZ, RZ, R4 ;  /* 0x000000ffff067224 */ /* 0x000fe200078e0004 */
[----:B---3--:R3:W0:Y:S01]  /*12e0*/  SHFL.DOWN PT, R14, R11, 0x8, 0x1f ;  /* 0x09001f000b0e7f89 */ /* 0x00862200000e0000 */
[----:B--2---:R-:W-:-:S03]  /*12f0*/  IMAD.MOV.U32 R7, RZ, RZ, R5 ;  /* 0x000000ffff077224 */ /* 0x004fc600078e0005 */
[----:B----4-:R3:W2:Y:S01]  /*1300*/  SHFL.DOWN PT, R13, R12, 0x8, 0x1f ;  /* 0x09001f000c0d7f89 */ /* 0x0106a200000e0000 */
[----:B------:R-:W-:Y:S05]  /*1310*/  @P0 BRA `(.L_x_611) ;  /* 0x0000000000500947 */ /* 0x000fea0003800000 */
[----:B01----:R-:W-:Y:S01]  /*1320*/  DSETP.GEU.AND P0, PT, |R4|, |R2|, PT ;  /* 0x400000020400722a */ /* 0x003fe20003f0e200 */
[----:B------:R-:W-:Y:S01]  /*1330*/  IMAD.MOV.U32 R8, RZ, RZ, R14 ;  /* 0x000000ffff087224 */ /* 0x000fe200078e000e */
[----:B--2---:R-:W-:Y:S01]  /*1340*/  MOV R9, R13 ;  /* 0x0000000d00097202 */ /* 0x004fe20000000f00 */
        /* <DEDUP_REMOVED lines=17> */
.L_x_611:
[----:B------:R-:W-:Y:S05]  /*1460*/  BSYNC.RECONVERGENT B1 ;  /* 0x0000000000017941 */ /* 0x000fea0003800200 */
.L_x_610:
[----:B------:R-:W-:Y:S01]  /*1470*/  ISETP.GT.AND P0, PT, R10, 0xf, PT ;  /* 0x0000000f0a00780c */ /* 0x000fe20003f04270 */
[----:B-1----:R1:W4:Y:S01]  /*1480*/  SHFL.DOWN PT, R4, R6, 0x10, 0x1f ;  /* 0x0a001f0006047f89 */ /* 0x00232200000e0000 */
[----:B------:R-:W-:Y:S01]  /*1490*/  BSSY.RECONVERGENT B1, `(.L_x_612) ;  /* 0x000001d000017945 */ /* 0x000fe20003800200 */
[----:B0-----:R-:W-:Y:S02]  /*14a0*/  IMAD.MOV.U32 R14, RZ, RZ, R8 ;  /* 0x000000ffff0e7224 */ /* 0x001fe400078e0008 */
[----:B------:R1:W0:Y:S01]  /*14b0*/  SHFL.DOWN PT, R5, R7, 0x10, 0x1f ;  /* 0x0a001f0007057f89 */ /* 0x00022200000e0000 */
[----:B------:R-:W-:Y:S02]  /*14c0*/  IMAD.MOV.U32 R15, RZ, RZ, R9 ;  /* 0x000000ffff0f7224 */ /* 0x000fe400078e0009 */
[----:B------:R-:W-:Y:S01]  /*14d0*/  IMAD.MOV.U32 R2, RZ, RZ, R6 ;  /* 0x000000ffff027224 */ /* 0x000fe200078e0006 */
[----:B---3--:R1:W3:Y:S01]  /*14e0*/  SHFL.DOWN PT, R11, R8, 0x10, 0x1f ;  /* 0x0a001f00080b7f89 */ /* 0x0082e200000e0000 */
[----:B------:R-:W-:-:S03]  /*14f0*/  IMAD.MOV.U32 R3, RZ, RZ, R7 ;  /* 0x000000ffff037224 */ /* 0x000fc600078e0007 */
[----:B------:R1:W0:Y:S01]  /*1500*/  SHFL.DOWN PT, R12, R9, 0x10, 0x1f ;  /* 0x0a001f00090c7f89 */ /* 0x00022200000e0000 */
[----:B------:R-:W-:Y:S05]  /*1510*/  @P0 BRA `(.L_x_613) ;  /* 0x0000000000500947 */ /* 0x000fea0003800000 */
[----:B0---4-:R-:W-:Y:S01]  /*1520*/  DSETP.GEU.AND P0, PT, |R6|, |R4|, PT ;  /* 0x400000040600722a */ /* 0x011fe20003f0e200 */
[----:B---3--:R-:W-:Y:S02]  /*1530*/  IMAD.MOV.U32 R14, RZ, RZ, R11 ;  /* 0x000000ffff0e7224 */ /* 0x008fe400078e000b */
        /* <DEDUP_REMOVED lines=18> */
.L_x_613:
[----:B------:R-:W-:Y:S05]  /*1660*/  BSYNC.RECONVERGENT B1 ;  /* 0x0000000000017941 */ /* 0x000fea0003800200 */
.L_x_612:
[----:B------:R-:W-:Y:S01]  /*1670*/  ISETP.NE.AND P0, PT, R10, RZ, PT ;  /* 0x000000ff0a00720c */ /* 0x000fe20003f05270 */
[----:B------:R-:W-:-:S12]  /*1680*/  BSSY.RECONVERGENT B1, `(.L_x_614) ;  /* 0x000000a000017945 */ /* 0x000fd80003800200 */
[----:B------:R-:W-:Y:S05]  /*1690*/  @P0 BRA `(.L_x_615) ;  /* 0x0000000000200947 */ /* 0x000fea0003800000 */
[----:B-1----:R-:W1:Y:S01]  /*16a0*/  S2R R6, SR_CgaCtaId ;  /* 0x0000000000067919 */ /* 0x002e620000008800 */
[----:B0-----:R-:W-:Y:S02]  /*16b0*/  MOV R5, 0x400 ;  /* 0x0000040000057802 */ /* 0x001fe40000000f00 */
[----:B----4-:R-:W-:-:S04]  /*16c0*/  SHF.R.U32.HI R4, RZ, 0x1, R0 ;  /* 0x00000001ff047819 */ /* 0x010fc80000011600 */
[----:B------:R-:W-:Y:S02]  /*16d0*/  LOP3.LUT R4, R4, 0x1f0, RZ, 0xc0, !PT ;  /* 0x000001f004047812 */ /* 0x000fe400078ec0ff */
[----:B-1----:R-:W-:-:S05]  /*16e0*/  LEA R5, R6, R5, 0x18 ;  /* 0x0000000506057211 */ /* 0x002fca00078ec0ff */
[----:B------:R-:W-:-:S05]  /*16f0*/  IMAD.IADD R5, R4, 0x1, R5 ;  /* 0x0000000104057824 */ /* 0x000fca00078e0205 */
[----:B------:R0:W-:Y:S04]  /*1700*/  STS.64 [R5+0x10], R14 ;  /* 0x0000100e05007388 */ /* 0x0001e80000000a00 */
[----:B------:R0:W-:Y:S02]  /*1710*/  STS.64 [R5+0x8], R2 ;  /* 0x0000080205007388 */ /* 0x0001e40000000a00 */
.L_x_615:
[----:B------:R-:W-:Y:S05]  /*1720*/  BSYNC.RECONVERGENT B1 ;  /* 0x0000000000017941 */ /* 0x000fea0003800200 */
.L_x_614:
        /* <DEDUP_REMOVED lines=8> */
[----:B-1--4-:R-:W1:Y:S04]  /*17b0*/  LDS.128 R4, [R0+0x20] ;  /* 0x0000200000047984 */ /* 0x012e680000000c00 */
[----:B--2---:R2:W4:Y:S04]  /*17c0*/  LDS.64 R12, [R0+0x80] ;  /* 0x00008000000c7984 */ /* 0x0045280000000a00 */
[----:B---3--:R2:W3:Y:S01]  /*17d0*/  LDS.128 R8, [R0+0x30] ;  /* 0x0000300000087984 */ /* 0x0084e20000000c00 */
[----:B0-----:R-:W-:Y:S01]  /*17e0*/  DSETP.GEU.AND P0, PT, |R2|, |R16|, PT ;  /* 0x400000100200722a */ /* 0x001fe20003f0e200 */
[----:B------:R-:W-:Y:S01]  /*17f0*/  IMAD.MOV.U32 R24, RZ, RZ, R16 ;  /* 0x000000ffff187224 */ /* 0x000fe200078e0010 */
[----:B------:R-:W-:Y:S01]  /*1800*/  MOV R25, R17 ;  /* 0x0000001100197202 */ /* 0x000fe20000000f00 */
[----:B-1----:R-:W-:-:S02]  /*1810*/  IMAD.MOV.U32 R26, RZ, RZ, R4 ;  /* 0x000000ffff1a7224 */ /* 0x002fc400078e0004 */
[----:B------:R-:W-:-:S09]  /*1820*/  IMAD.MOV.U32 R27, RZ, RZ, R5 ;  /* 0x000000ffff1b7224 */ /* 0x000fd200078e0005 */
        /* <DEDUP_REMOVED lines=15> */
.L_x_618:
[----:B------:R-:W-:Y:S05]  /*1920*/  BSYNC.RECONVERGENT B1 ;  /* 0x0000000000017941 */ /* 0x000fea0003800200 */
.L_x_617:
        /* <DEDUP_REMOVED lines=23> */
.L_x_620:
[----:B------:R-:W-:Y:S05]  /*1aa0*/  BSYNC.RECONVERGENT B1 ;  /* 0x0000000000017941 */ /* 0x000fea0003800200 */
.L_x_619:
        /* <DEDUP_REMOVED lines=21> */
.L_x_622:
[----:B------:R-:W-:Y:S05]  /*1c00*/  BSYNC.RECONVERGENT B1 ;  /* 0x0000000000017941 */ /* 0x000fea0003800200 */
.L_x_621:
        /* <DEDUP_REMOVED lines=23> */
.L_x_624:
[----:B------:R-:W-:Y:S05]  /*1d80*/  BSYNC.RECONVERGENT B1 ;  /* 0x0000000000017941 */ /* 0x000fea0003800200 */
.L_x_623:
        /* <DEDUP_REMOVED lines=21> */
.L_x_626:
[----:B------:R-:W-:Y:S05]  /*1ee0*/  BSYNC.RECONVERGENT B1 ;  /* 0x0000000000017941 */ /* 0x000fea0003800200 */
.L_x_625:
[----:B------:R-:W-:Y:S01]  /*1ef0*/  DSETP.GEU.AND P0, PT, |R2|, |R10|, PT ;  /* 0x4000000a0200722a */ /* 0x000fe20003f0e200 */
[----:B------:R-:W-:Y:S01]  /*1f00*/  BSSY.RECONVERGENT B1, `(.L_x_627) ;  /* 0x0000014000017945 */ /* 0x000fe20003800200 */
[----:B------:R-:W-:Y:S01]  /*1f10*/  IMAD.MOV.U32 R8, RZ, RZ, R10 ;  /* 0x000000ffff087224 */ /* 0x000fe200078e000a */
[----:B---3--:R-:W-:Y:S01]  /*1f20*/  MOV R0, R5 ;  /* 0x0000000500007202 */ /* 0x008fe20000000f00 */
        /* <DEDUP_REMOVED lines=17> */
.L_x_628:
[----:B------:R-:W-:Y:S05]  /*2040*/  BSYNC.RECONVERGENT B1 ;  /* 0x0000000000017941 */ /* 0x000fea0003800200 */
.L_x_627:
        /* <DEDUP_REMOVED lines=21> */
.L_x_603:
        /* <DEDUP_REMOVED lines=9> */
[----:B------:R-:W-:Y:S02]  /*2230*/  VIADD R5, R5, UR6 ;  /* 0x0000000605057c36 */ /* 0x000fe40008000000 */
        /* <DEDUP_REMOVED lines=9> */
[----:B----4-:R-:W-:Y:S01]  /*22d0*/  IMAD.MOV.U32 R14, RZ, RZ, R12 ;  /* 0x000000ffff0e7224 */ /* 0x010fe200078e000c */
[----:B------:R-:W-:Y:S01]  /*22e0*/  MOV R6, R10 ;  /* 0x0000000a00067202 */ /* 0x000fe20000000f00 */
[----:B0-----:R-:W-:Y:S02]  /*22f0*/  IMAD.MOV.U32 R16, RZ, RZ, R13 ;  /* 0x000000ffff107224 */ /* 0x001fe400078e000d */
        /* <DEDUP_REMOVED lines=16> */
.L_x_630:
[----:B------:R-:W-:Y:S05]  /*2400*/  BSYNC.RECONVERGENT B1 ;  /* 0x0000000000017941 */ /* 0x000fea0003800200 */
.L_x_629:
        /* <DEDUP_REMOVED lines=32> */
.L_x_632:
[----:B------:R-:W-:Y:S05]  /*2610*/  BSYNC.RECONVERGENT B1 ;  /* 0x0000000000017941 */ /* 0x000fea0003800200 */
.L_x_631:
[----:B-1----:R-:W-:Y:S01]  /*2620*/  VIADD R2, R4, 0x4 ;  /* 0x0000000404027836 */ /* 0x002fe20000000000 */
[----:B------:R1:W4:Y:S01]  /*2630*/  SHFL.DOWN PT, R6, R8, 0x4, R5 ;  /* 0x0880000008067989 */ /* 0x00032200000e0005 */
[----:B------:R-:W-:Y:S01]  /*2640*/  BSSY.RECONVERGENT B1, `(.L_x_633) ;  /* 0x000001e000017945 */ /* 0x000fe20003800200 */
[----:B--2---:R-:W-:Y:S01]  /*2650*/  IMAD.MOV.U32 R14, RZ, RZ, R10 ;  /* 0x000000ffff0e7224 */ /* 0x004fe200078e000a */
[----:B------:R-:W-:Y:S01]  /*2660*/  MOV R16, R12 ;  /* 0x0000000c00107202 */ /* 0x000fe20000000f00 */
[----:B------:R1:W2:Y:S01]  /*2670*/  SHFL.DOWN PT, R7, R9, 0x4, R5 ;  /* 0x0880000009077989 */ /* 0x0002a200000e0005 */
[----:B------:R-:W-:Y:S01]  /*2680*/  ISETP.GT.AND P0, PT, R2, R5, PT ;  /* 0x000000050200720c */ /* 0x000fe20003f04270 */
[----:B------:R-:W-:Y:S02]  /*2690*/  IMAD.MOV.U32 R2, RZ, RZ, R8 ;  /* 0x000000ffff027224 */ /* 0x000fe400078e0008 */
[----:B---3--:R1:W3:Y:S01]  /*26a0*/  SHFL.DOWN PT, R11, R10, 0x4, R5 ;  /* 0x088000000a0b7989 */ /* 0x0082e200000e0005 */
[----:B------:R-:W-:-:S03]  /*26b0*/  IMAD.MOV.U32 R3, RZ, RZ, R9 ;  /* 0x000000ffff037224 */ /* 0x000fc600078e0009 */
[----:B0-----:R1:W0:Y:S06]  /*26c0*/  SHFL.DOWN PT, R13, R12, 0x4, R5 ;  /* 0x088000000c0d7989 */ /* 0x00122c00000e0005 */
        /* <DEDUP_REMOVED lines=21> */
.L_x_634:
[----:B------:R-:W-:Y:S05]  /*2820*/  BSYNC.RECONVERGENT B1 ;  /* 0x0000000000017941 */ /* 0x000fea0003800200 */
.L_x_633:
        /* <DEDUP_REMOVED lines=8> */
[----:B---3--:R3:W1:Y:S01]  /*28b0*/  SHFL.DOWN PT, R11, R14, 0x8, R5 ;  /* 0x090000000e0b7989 */ /* 0x00866200000e0005 */
[----:B--2---:R-:W-:-:S03]  /*28c0*/  IMAD.MOV.U32 R7, RZ, RZ, R3 ;  /* 0x000000ffff077224 */ /* 0x004fc600078e0003 */
[----:B0-----:R3:W0:Y:S04]  /*28d0*/  SHFL.DOWN PT, R13, R16, 0x8, R5 ;  /* 0x09000000100d7989 */ /* 0x00162800000e0005 */
        /* <DEDUP_REMOVED lines=21> */
.L_x_636:
[----:B------:R-:W-:Y:S05]  /*2a30*/  BSYNC.RECONVERGENT B1 ;  /* 0x0000000000017941 */ /* 0x000fea0003800200 */
.L_x_635:
[----:B-1----:R-:W-:Y:S01]  /*2a40*/  VIADD R2, R4, 0x10 ;  /* 0x0000001004027836 */ /* 0x002fe20000000000 */
[----:B----4-:R1:W2:Y:S01]  /*2a50*/  SHFL.DOWN PT, R8, R6, 0x10, R5 ;  /* 0x0a00000006087989 */ /* 0x0102a200000e0005 */
[----:B------:R-:W-:Y:S01]  /*2a60*/  BSSY.RECONVERGENT B1, `(.L_x_637) ;  /* 0x000001e000017945 */ /* 0x000fe20003800200 */
[----:B---3--:R-:W-:Y:S02]  /*2a70*/  IMAD.MOV.U32 R14, RZ, RZ, R10 ;  /* 0x000000ffff0e7224 */ /* 0x008fe400078e000a */
[----:B------:R-:W-:Y:S01]  /*2a80*/  ISETP.GT.AND P0, PT, R2, R5, PT ;  /* 0x000000050200720c */ /* 0x000fe20003f04270 */
[----:B------:R1:W3:Y:S01]  /*2a90*/  SHFL.DOWN PT, R9, R7, 0x10, R5 ;  /* 0x0a00000007097989 */ /* 0x0002e200000e0005 */
[----:B------:R-:W-:Y:S02]  /*2aa0*/  IMAD.MOV.U32 R15, RZ, RZ, R12 ;  /* 0x000000ffff0f7224 */ /* 0x000fe400078e000c */
[----:B------:R-:W-:Y:S01]  /*2ab0*/  IMAD.MOV.U32 R2, RZ, RZ, R6 ;  /* 0x000000ffff027224 */ /* 0x000fe200078e0006 */
[----:B------:R1:W4:Y:S01]  /*2ac0*/  SHFL.DOWN PT, R11, R10, 0x10, R5 ;  /* 0x0a0000000a0b7989 */ /* 0x00032200000e0005 */
        /* <DEDUP_REMOVED lines=23> */
.L_x_638:
[----:B------:R-:W-:Y:S05]  /*2c40*/  BSYNC.RECONVERGENT B1 ;  /* 0x0000000000017941 */ /* 0x000fea0003800200 */
.L_x_637:
        /* <DEDUP_REMOVED lines=11> */
.L_x_640:
[----:B------:R-:W-:Y:S05]  /*2d00*/  BSYNC.RECONVERGENT B1 ;  /* 0x0000000000017941 */ /* 0x000fea0003800200 */
.L_x_639:
[----:B------:R-:W-:Y:S01]  /*2d10*/  BAR.SYNC.DEFER_BLOCKING 0x0 ;  /* 0x0000000000007b1d */ /* 0x000fe20000010000 */
[----:B------:R-:W-:-:S13]  /*2d20*/  ISETP.NE.AND P1, PT, R0, RZ, PT ;  /* 0x000000ff0000720c */ /* 0x000fda0003f25270 */
[----:B------:R-:W-:Y:S05]  /*2d30*/  @P1 BRA `(.L_x_616) ;  /* 0x0000003400d41947 */ /* 0x000fea0003800000 */
[----:B------:R-:W-:Y:S01]  /*2d40*/  UISETP.GE.AND UP0, UPT, UR6, 0x21, UPT ;  /* 0x000000210600788c */ /* 0x000fe2000bf06270 */
[----:B----4-:R-:W-:Y:S02]  /*2d50*/  IMAD.MOV.U32 R11, RZ, RZ, R14 ;  /* 0x000000ffff0b7224 */ /* 0x010fe400078e000e */
[----:B--2---:R-:W-:Y:S02]  /*2d60*/  IMAD.MOV.U32 R8, RZ, RZ, R15 ;  /* 0x000000ffff087224 */ /* 0x004fe400078e000f */
        /* <DEDUP_REMOVED lines=8> */
[----:B0-----:R-:W0:Y:S01]  /*2df0*/  LDS.64 R12, [UR4+0x20] ;  /* 0x00002004ff0c7984 */ /* 0x001e220008000a00 */
[----:B-1----:R-:W-:Y:S01]  /*2e00*/  DSETP.GEU.AND P0, PT, |R2|, |R6|, PT ;  /* 0x400000060200722a */ /* 0x002fe20003f0e200 */
[----:B------:R-:W-:Y:S01]  /*2e10*/  MOV R4, R6 ;  /* 0x0000000600047202 */ /* 0x000fe20000000f00 */
[----:B------:R-:W-:Y:S02]  /*2e20*/  IMAD.MOV.U32 R5, RZ, RZ, R7 ;  /* 0x000000ffff057224 */ /* 0x000fe400078e0007 */
[----:B0-----:R-:W-:Y:S02]  /*2e30*/  IMAD.MOV.U32 R11, RZ, RZ, R12 ;  /* 0x000000ffff0b7224 */ /* 0x001fe400078e000c */
        /* <DEDUP_REMOVED lines=16> */
.L_x_642:
[----:B------:R-:W-:Y:S05]  /*2f40*/  BSYNC.RECONVERGENT B1 ;  /* 0x0000000000017941 */ /* 0x000fea0003800200 */
.L_x_641:
[----:B------:R-:W-:Y:S01]  /*2f50*/  UISETP.GE.AND UP0, UPT, UR6, 0x41, UPT ;  /* 0x000000410600788c */ /* 0x000fe2000bf06270 */
[----:B---3--:R-:W-:Y:S02]  /*2f60*/  IMAD.MOV.U32 R9, RZ, RZ, R11 ;  /* 0x000000ffff097224 */ /* 0x008fe400078e000b */
[----:B------:R-:W-:Y:S02]  /*2f70*/  IMAD.MOV.U32 R0, RZ, RZ, R8 ;  /* 0x000000ffff007224 */ /* 0x000fe400078e0008 */
[----:B------:R-:W-:Y:S02]  /*2f80*/  IMAD.MOV.U32 R2, RZ, RZ, R4 ;  /* 0x000000ffff027224 */ /* 0x000fe400078e0004 */
[----:B------:R-:W-:Y:S02]  /*2f90*/  IMAD.MOV.U32 R3, RZ, RZ, R5 ;  /* 0x000000ffff037224 */ /* 0x000fe400078e0005 */
        /* <DEDUP_REMOVED lines=8> */
[----:B------:R-:W-:Y:S02]  /*3020*/  IMAD.MOV.U32 R2, RZ, RZ, R6 ;  /* 0x000000ffff027224 */ /* 0x000fe400078e0006 */
[----:B------:R-:W-:Y:S02]  /*3030*/  IMAD.MOV.U32 R3, RZ, RZ, R7 ;  /* 0x000000ffff037224 */ /* 0x000fe400078e0007 */
[----:B0-----:R-:W-:-:S02]  /*3040*/  IMAD.MOV.U32 R9, RZ, RZ, R12 ;  /* 0x000000ffff097224 */ /* 0x001fc400078e000c */
        /* <DEDUP_REMOVED lines=16> */
.L_x_644:
[----:B------:R-:W-:Y:S05]  /*3150*/  BSYNC.RECONVERGENT B1 ;  /* 0x0000000000017941 */ /* 0x000fea0003800200 */
.L_x_643:
[----:B------:R-:W-:Y:S01]  /*3160*/  UISETP.GE.AND UP0, UPT, UR6, 0x61, UPT ;  /* 0x000000610600788c */ /* 0x000fe2000bf06270 */
[----:B------:R-:W-:Y:S01]  /*3170*/  IMAD.MOV.U32 R11, RZ, RZ, R9 ;  /* 0x000000ffff0b7224 */ /* 0x000fe200078e0009 */
[----:B------:R-:W-:Y:S01]  /*3180*/  MOV R8, R0 ;  /* 0x0000000000087202 */ /* 0x000fe20000000f00 */
[----:B------:R-:W-:Y:S02]  /*3190*/  IMAD.MOV.U32 R4, RZ, RZ, R2 ;  /* 0x000000ffff047224 */ /* 0x000fe400078e0002 */
[----:B------:R-:W-:-:S04]  /*31a0*/  IMAD.MOV.U32 R5, RZ, RZ, R3 ;  /* 0x000000ffff057224 */ /* 0x000fc800078e0003 */
        /* <DEDUP_REMOVED lines=27> */
.L_x_646:
[----:B------:R-:W-:Y:S05]  /*3360*/  BSYNC.RECONVERGENT B1 ;  /* 0x0000000000017941 */ /* 0x000fea0003800200 */
.L_x_645:
[----:B------:R-:W-:Y:S01]  /*3370*/  UISETP.GE.AND UP0, UPT, UR6, 0x81, UPT ;  /* 0x000000810600788c */ /* 0x000fe2000bf06270 */
[----:B------:R-:W-:Y:S02]  /*3380*/  IMAD.MOV.U32 R9, RZ, RZ, R11 ;  /* 0x000000ffff097224 */ /* 0x000fe400078e000b */
        /* <DEDUP_REMOVED lines=30> */
.L_x_648:
[----:B------:R-:W-:Y:S05]  /*3570*/  BSYNC.RECONVERGENT B1 ;  /* 0x0000000000017941 */ /* 0x000fea0003800200 */
.L_x_647:
        /* <DEDUP_REMOVED lines=32> */
.L_x_650:
[----:B------:R-:W-:Y:S05]  /*3780*/  BSYNC.RECONVERGENT B1 ;  /* 0x0000000000017941 */ /* 0x000fea0003800200 */
.L_x_649:
        /* <DEDUP_REMOVED lines=14> */
[----:B------:R-:W-:Y:S01]  /*3870*/  IMAD.MOV.U32 R7, RZ, RZ, R3 ;  /* 0x000000ffff077224 */ /* 0x000fe200078e0003 */
[----:B0-----:R-:W-:Y:S01]  /*3880*/  MOV R0, R13 ;  /* 0x0000000d00007202 */ /* 0x001fe20000000f00 */
        /* <DEDUP_REMOVED lines=16> */
.L_x_652:
[----:B------:R-:W-:Y:S05]  /*3990*/  BSYNC.RECONVERGENT B1 ;  /* 0x0000000000017941 */ /* 0x000fea0003800200 */
.L_x_651:
[----:B------:R-:W-:Y:S01]  /*39a0*/  UISETP.GE.AND UP0, UPT, UR6, 0xe1, UPT ;  /* 0x000000e10600788c */ /* 0x000fe2000bf06270 */
[----:B------:R-:W-:Y:S02]  /*39b0*/  IMAD.MOV.U32 R14, RZ, RZ, R9 ;  /* 0x000000ffff0e7224 */ /* 0x000fe400078e0009 */
[----:B------:R-:W-:Y:S02]  /*39c0*/  IMAD.MOV.U32 R15, RZ, RZ, R0 ;  /* 0x000000ffff0f7224 */ /* 0x000fe400078e0000 */
[----:B------:R-:W-:Y:S02]  /*39d0*/  IMAD.MOV.U32 R2, RZ, RZ, R6 ;  /* 0x000000ffff027224 */ /* 0x000fe400078e0006 */
[----:B------:R-:W-:Y:S02]  /*39e0*/  IMAD.MOV.U32 R3, RZ, RZ, R7 ;  /* 0x000000ffff037224 */ /* 0x000fe400078e0007 */
[----:B------:R-:W-:Y:S05]  /*39f0*/  BRA.U !UP0, `(.L_x_616) ;  /* 0x0000002908a47547 */ /* 0x000fea000b800000 */
[----:B------:R-:W1:Y:S01]  /*3a00*/  S2UR UR5, SR_CgaCtaId ;  /* 0x00000000000579c3 */ /* 0x000e620000008800 */
[----:B------:R-:W-:Y:S02]  /*3a10*/  UMOV UR4, 0x400 ;  /* 0x0000040000047882 */ /* 0x000fe40000000000 */
[----:B-1----:R-:W-:-:S09]  /*3a20*/  ULEA UR4, UR5, UR4, 0x18 ;  /* 0x0000000405047291 */ /* 0x002fd2000f8ec0ff */
[----:B------:R-:W1:Y:S04]  /*3a30*/  LDS.64 R4, [UR4+0x78] ;  /* 0x00007804ff047984 */ /* 0x000e680008000a00 */
[----:B------:R-:W2:Y:S01]  /*3a40*/  LDS.64 R10, [UR4+0x80] ;  /* 0x00008004ff0a7984 */ /* 0x000ea20008000a00 */
        /* <DEDUP_REMOVED lines=21> */
.L_x_584:
        /* <DEDUP_REMOVED lines=30> */
[----:B------:R-:W-:Y:S02]  /*3d80*/  ISETP.GE.U32.AND.EX P0, PT, RZ, RZ, PT, P0 ;  /* 0x000000ffff00720c */ /* 0x000fe40003f06100 */
[----:B------:R-:W-:-:S11]  /*3d90*/  IADD3.X R7, PT, PT, RZ, UR7, RZ, P1, !PT ;  /* 0x00000007ff077c10 */ /* 0x000fd60008ffe4ff */
[----:B------:R-:W-:-:S06]  /*3da0*/  DSETP.LT.OR P0, PT, |R8|, |R4|, !P0 ;  /* 0x400000040800722a */ /* 0x000fcc0004701600 */
[----:B------:R-:W-:Y:S02]  /*3db0*/  FSEL R8, R4, R8, P0 ;  /* 0x0000000804087208 */ /* 0x000fe40000000000 */
[----:B------:R-:W-:Y:S02]  /*3dc0*/  FSEL R9, R5, R9, P0 ;  /* 0x0000000905097208 */ /* 0x000fe40000000000 */
[----:B------:R-:W-:Y:S02]  /*3dd0*/  SEL R23, R6, R23, P0 ;  /* 0x0000001706177207 */ /* 0x000fe40000000000 */
[----:B------:R-:W-:-:S07]  /*3de0*/  SEL R24, R7, R24, P0 ;  /* 0x0000001807187207 */ /* 0x000fce0000000000 */
.L_x_654:
[----:B------:R-:W-:Y:S05]  /*3df0*/  BSYNC.RECONVERGENT B1 ;  /* 0x0000000000017941 */ /* 0x000fea0003800200 */
.L_x_653:
[----:B------:R-:W-:Y:S01]  /*3e00*/  UISETP.GE.U32.AND UP0, UPT, UR4, 0xa00, UPT ;  /* 0x00000a000400788c */ /* 0x000fe2000bf06070 */
[----:B------:R-:W-:-:S08]  /*3e10*/  IMAD.MOV.U32 R5, RZ, RZ, 0x500 ;  /* 0x00000500ff057424 */ /* 0x000fd000078e00ff */
[----:B------:R-:W-:Y:S05]  /*3e20*/  BRA.U !UP0, `(.L_x_655) ;  /* 0x00000005084c7547 */ /* 0x000fea000b800000 */
[----:B------:R-:W-:Y:S01]  /*3e30*/  IMAD.MOV.U32 R12, RZ, RZ, R8 ;  /* 0x000000ffff0c7224 */ /* 0x000fe200078e0008 */
[----:B------:R-:W0:Y:S01]  /*3e40*/  LDCU UR4, c[0x0][0x398] ;  /* 0x00007300ff0477ac */ /* 0x000e220008000800 */
[----:B------:R-:W-:Y:S02]  /*3e50*/  IMAD.MOV.U32 R13, RZ, RZ, R9 ;  /* 0x000000ffff0d7224 */ /* 0x000fe400078e0009 */
[----:B------:R-:W-:Y:S01]  /*3e60*/  IMAD.MOV.U32 R17, RZ, RZ, 0x500 ;  /* 0x00000500ff117424 */ /* 0x000fe200078e00ff */
[----:B------:R-:W1:Y:S01]  /*3e70*/  LDCU.64 UR6, c[0x0][0x388] ;  /* 0x00007100ff0677ac */ /* 0x000e620008000a00 */
[----:B------:R-:W-:-:S05]  /*3e80*/  NOP ;  /* 0x0000000000007918 */ /* 0x000fca0000000000 */
.L_x_656:
[----:B------:R-:W-:-:S05]  /*3e90*/  IMAD.WIDE.U32 R26, R17, 0x8, R2 ;  /* 0x00000008111a7825 */ /* 0x000fca00078e0002 */
[----:B------:R-:W2:Y:S04]  /*3ea0*/  LDG.E.64 R14, desc[UR8][R26.64] ;  /* 0x000000081a0e7981 */ /* 0x000ea8000c1e1b00 */
[----:B------:R-:W3:Y:S04]  /*3eb0*/  LDG.E.64 R4, desc[UR8][R26.64+0x800] ;  /* 0x000800081a047981 */ /* 0x000ee8000c1e1b00 */
[----:B------:R-:W4:Y:S04]  /*3ec0*/  LDG.E.64 R6, desc[UR8][R26.64+0x1000] ;  /* 0x001000081a067981 */ /* 0x000f28000c1e1b00 */
[----:B------:R-:W5:Y:S04]  /*3ed0*/  LDG.E.64 R10, desc[UR8][R26.64+0x1800] ;  /* 0x001800081a0a7981 */ /* 0x000f68000c1e1b00 */
[----:B------:R-:W5:Y:S01]  /*3ee0*/  LDG.E.64 R8, desc[UR8][R26.64+0x2000] ;  /* 0x002000081a087981 */ /* 0x000f62000c1e1b00 */
[----:B-1----:R-:W-:-:S04]  /*3ef0*/  IADD3 R18, P0, P1, R0, UR6, R17 ;  /* 0x0000000600127c10 */ /* 0x002fc8000f91e011 */
[----:B------:R-:W-:Y:S01]  /*3f00*/  IADD3.X R16, PT, PT, RZ, UR7, RZ, P0, P1 ;  /* 0x00000007ff107c10 */ /* 0x000fe200087e24ff */
[----:B------:R-:W-:Y:S01]  /*3f10*/  IMAD.MOV.U32 R20, RZ, RZ, R18 ;  /* 0x000000ffff147224 */ /* 0x000fe200078e0012 */
[----:B------:R-:W-:-:S03]  /*3f20*/  IADD3 R22, P3, PT, R18, 0x100, RZ ;  /* 0x0000010012167810 */ /* 0x000fc60007f7e0ff */
        /* <DEDUP_REMOVED lines=11> */
[----:B------:R-:W-:Y:S01]  /*3fe0*/  IMAD.X R24, RZ, RZ, R16, P3 ;  /* 0x000000ffff187224 */ /* 0x000fe200018e0610 */
[----:B------:R-:W-:-:S03]  /*3ff0*/  IADD3 R13, P3, PT, R18, 0x200, RZ ;  /* 0x00000200120d7810 */ /* 0x000fc60007f7e0ff */
[----:B---3--:R-:W-:-:S14]  /*4000*/  DSETP.GEU.AND P1, PT, |R14|, |R4|, PT ;  /* 0x400000040e00722a */ /* 0x008fdc0003f2e200 */
[----:B------:R-:W-:-:S04]  /*4010*/  @P1 ISETP.GE.U32.AND P0, PT, R20, R22, PT ;  /* 0x000000161400120c */ /* 0x000fc80003f06070 */
[----:B------:R-:W-:-:S13]  /*4020*/  @P1 ISETP.GE.AND.EX P0, PT, R19, R24, PT, P0 ;  /* 0x000000181300120c */ /* 0x000fda0003f06300 */
[----:B------:R-:W-:-:S06]  /*4030*/  @P1 DSETP.LT.OR P0, PT, |R4|, |R14|, !P0 ;  /* 0x4000000e0400122a */ /* 0x000fcc0004701600 */
[----:B------:R-:W-:Y:S01]  /*4040*/  @P1 FSEL R12, R14, R4, P0 ;  /* 0x000000040e0c1208 */ /* 0x000fe20000000000 */
[----:B------:R-:W-:Y:S01]  /*4050*/  IMAD.X R14, RZ, RZ, R16, P3 ;  /* 0x000000ffff0e7224 */ /* 0x000fe200018e0610 */
[----:B------:R-:W-:Y:S02]  /*4060*/  @P1 FSEL R15, R15, R5, P0 ;  /* 0x000000050f0f1208 */ /* 0x000fe40000000000 */
[----:B------:R-:W-:Y:S01]  /*4070*/  @P1 SEL R22, R20, R22, P0 ;  /* 0x0000001614161207 */ /* 0x000fe20000000000 */
[----:B------:R-:W-:Y:S01]  /*4080*/  @P1 IMAD.MOV.U32 R4, RZ, RZ, R12 ;  /* 0x000000ffff041224 */ /* 0x000fe200078e000c */
[----:B------:R-:W-:Y:S01]  /*4090*/  IADD3 R12, P3, PT, R18, 0x300, RZ ;  /* 0x00000300120c7810 */ /* 0x000fe20007f7e0ff */
[----:B------:R-:W-:Y:S02]  /*40a0*/  @P1 IMAD.MOV.U32 R5, RZ, RZ, R15 ;  /* 0x000000ffff051224 */ /* 0x000fe400078e000f */
[----:B------:R-:W-:Y:S01]  /*40b0*/  IMAD.MOV.U32 R15, RZ, RZ, R24 ;  /* 0x000000ffff0f7224 */ /* 0x000fe200078e0018 */
[----:B------:R-:W-:-:S03]  /*40c0*/  @P1 SEL R15, R19, R24, P0 ;  /* 0x00000018130f1207 */ /* 0x000fc60000000000 */
[----:B----4-:R-:W-:-:S14]  /*40d0*/  DSETP.GEU.AND P2, PT, |R4|, |R6|, PT ;  /* 0x400000060400722a */ /* 0x010fdc0003f4e200 */
[----:B------:R-:W-:-:S04]  /*40e0*/  @P2 ISETP.GE.U32.AND P0, PT, R22, R13, PT ;  /* 0x0000000d1600220c */ /* 0x000fc80003f06070 */
[----:B------:R-:W-:-:S13]  /*40f0*/  @P2 ISETP.GE.AND.EX P0, PT, R15, R14, PT, P0 ;  /* 0x0000000e0f00220c */ /* 0x000fda0003f06300 */
[----:B------:R-:W-:-:S06]  /*4100*/  @P2 DSETP.LT.OR P0, PT, |R6|, |R4|, !P0 ;  /* 0x400000040600222a */ /* 0x000fcc0004701600 */
[----:B------:R-:W-:Y:S02]  /*4110*/  @P2 FSEL R4, R4, R6, P0 ;  /* 0x0000000604042208 */ /* 0x000fe40000000000 */
[----:B------:R-:W-:Y:S02]  /*4120*/  @P2 FSEL R5, R5, R7, P0 ;  /* 0x0000000705052208 */ /* 0x000fe40000000000 */
[----:B------:R-:W-:Y:S01]  /*4130*/  @P2 SEL R14, R15, R14, P0 ;  /* 0x0000000e0f0e2207 */ /* 0x000fe20000000000 */
[----:B------:R-:W-:Y:S02]  /*4140*/  @P2 IMAD.MOV.U32 R6, RZ, RZ, R4 ;  /* 0x000000ffff062224 */ /* 0x000fe400078e0004 */
[----:B------:R-:W-:Y:S02]  /*4150*/  @P2 IMAD.MOV.U32 R7, RZ, RZ, R5 ;  /* 0x000000ffff072224 */ /* 0x000fe400078e0005 */
[----:B------:R-:W-:Y:S01]  /*4160*/  IMAD.MOV.U32 R5, RZ, RZ, R13 ;  /* 0x000000ffff057224 */ /* 0x000fe200078e000d */
[----:B------:R-:W-:Y:S01]  /*4170*/  @P2 SEL R5, R22, R13, P0 ;  /* 0x0000000d16052207 */ /* 0x000fe20000000000 */
        /* <DEDUP_REMOVED lines=13> */
[----:B------:R-:W-:-:S04]  /*4250*/  IADD3 R5, PT, PT, R17, 0xa00, RZ ;  /* 0x00000a0011057810 */ /* 0x000fc80007ffe0ff */
[----:B0-----:R-:W-:Y:S01]  /*4260*/  ISETP.GT.AND P1, PT, R5, UR4, PT ;  /* 0x0000000405007c0c */ /* 0x001fe2000bf24270 */
[----:B------:R-:W-:Y:S01]  /*4270*/  DSETP.GEU.AND P2, PT, |R10|, |R8|, PT ;  /* 0x400000080a00722a */ /* 0x000fe20003f4e200 */
[----:B------:R-:W-:-:S04]  /*4280*/  VIADD R5, R17, 0x500 ;  /* 0x0000050011057836 */ /* 0x000fc80000000000 */
[----:B------:R-:W-:-:S09]  /*4290*/  IMAD.MOV.U32 R17, RZ, RZ, R5 ;  /* 0x000000ffff117224 */ /* 0x000fd200078e0005 */
        /* <DEDUP_REMOVED lines=12> */
.L_x_655:
        /* <DEDUP_REMOVED lines=14> */
[----:B------:R-:W-:Y:S01]  /*4440*/  IMAD.IADD R7, R0, 0x1, R5 ;  /* 0x0000000100077824 */ /* 0x000fe200078e0205 */
[----:B------:R-:W-:-:S04]  /*4450*/  LEA.HI R4, R10, 0x1, RZ, 0x18 ;  /* 0x000000010a047811 */ /* 0x000fc800078fc0ff */
[C---:B------:R-:W-:Y:S02]  /*4460*/  IADD3 R14, P0, PT, R7.reuse, UR6, RZ ;  /* 0x00000006070e7c10 */ /* 0x040fe4000ff1e0ff */
[----:B------:R-:W-:Y:S01]  /*4470*/  LOP3.LUT R6, R4, 0x3, RZ, 0xc0, !PT ;  /* 0x0000000304067812 */ /* 0x000fe200078ec0ff */
[----:B------:R-:W-:Y:S02]  /*4480*/  IMAD.MOV.U32 R4, RZ, RZ, R0 ;  /* 0x000000ffff047224 */ /* 0x000fe400078e0000 */
[----:B------:R-:W-:Y:S02]  /*4490*/  IMAD.X R15, RZ, RZ, UR7, P0 ;  /* 0x00000007ff0f7e24 */ /* 0x000fe400080e06ff */
[----:B------:R-:W-:Y:S02]  /*44a0*/  IMAD.MOV R11, RZ, RZ, -R6 ;  /* 0x000000ffff0b7224 */ /* 0x000fe400078e0a06 */
[----:B0-----:R-:W-:-:S04]  /*44b0*/  IMAD.WIDE.U32 R2, R7, 0x8, R2 ;  /* 0x0000000807027825 */ /* 0x001fc800078e0002 */
[----:B------:R-:W-:Y:S02]  /*44c0*/  IMAD.MOV.U32 R12, RZ, RZ, R2 ;  /* 0x000000ffff0c7224 */ /* 0x000fe400078e0002 */
[----:B------:R-:W-:-:S07]  /*44d0*/  IMAD.MOV.U32 R13, RZ, RZ, R3 ;  /* 0x000000ffff0d7224 */ /* 0x000fce00078e0003 */
.L_x_663:
[----:B------:R-:W-:Y:S02]  /*44e0*/  IMAD.MOV.U32 R2, RZ, RZ, R12 ;  /* 0x000000ffff027224 */ /* 0x000fe400078e000c */
[----:B------:R-:W-:-:S06]  /*44f0*/  IMAD.MOV.U32 R3, RZ, RZ, R13 ;  /* 0x000000ffff037224 */ /* 0x000fcc00078e000d */
[----:B------:R-:W2:Y:S01]  /*4500*/  LDG.E.64 R2, desc[UR8][R2.64] ;  /* 0x0000000802027981 */ /* 0x000ea2000c1e1b00 */
[----:B------:R-:W-:Y:S01]  /*4510*/  VIADD R11, R11, 0x1 ;  /* 0x000000010b0b7836 */ /* 0x000fe20000000000 */
[----:B------:R-:W-:Y:S01]  /*4520*/  BSSY.RECONVERGENT B3, `(.L_x_661) ;  /* 0x000001b000037945 */ /* 0x000fe20003800200 */
[----:B------:R-:W-:Y:S01]  /*4530*/  IMAD.MOV.U32 R19, RZ, RZ, R23 ;  /* 0x000000ffff137224 */ /* 0x000fe200078e0017 */
[----:B------:R-:W-:Y:S01]  /*4540*/  MOV R7, R9 ;  /* 0x0000000900077202 */ /* 0x000fe20000000f00 */
[----:B------:R-:W-:Y:S01]  /*4550*/  IMAD.MOV.U32 R16, RZ, RZ, R24 ;  /* 0x000000ffff107224 */ /* 0x000fe200078e0018 */
[----:B------:R-:W-:Y:S01]  /*4560*/  ISETP.NE.AND P2, PT, R11, RZ, PT ;  /* 0x000000ff0b00720c */ /* 0x000fe20003f45270 */
[----:B------:R-:W-:Y:S01]  /*4570*/  IMAD.MOV.U32 R6, RZ, RZ, R8 ;  /* 0x000000ffff067224 */ /* 0x000fe200078e0008 */
[----:B------:R-:W-:Y:S01]  /*4580*/  IADD3 R12, P3, PT, R12, 0x800, RZ ;  /* 0x000008000c0c7810 */ /* 0x000fe20007f7e0ff */
[----:B------:R-:W-:Y:S02]  /*4590*/  IMAD.MOV.U32 R23, RZ, RZ, R14 ;  /* 0x000000ffff177224 */ /* 0x000fe400078e000e */
[----:B------:R-:W-:Y:S01]  /*45a0*/  IMAD.MOV.U32 R24, RZ, RZ, R15 ;  /* 0x000000ffff187224 */ /* 0x000fe200078e000f */
[----:B--2---:R-:W-:Y:S01]  /*45b0*/  DSETP.GEU.AND P0, PT, |R8|, |R2|, PT ;  /* 0x400000020800722a */ /* 0x004fe20003f0e200 */
[----:B------:R-:W-:-:S02]  /*45c0*/  IMAD.MOV.U32 R8, RZ, RZ, R2 ;  /* 0x000000ffff087224 */ /* 0x000fc400078e0002 */
        /* <DEDUP_REMOVED lines=16> */
.L_x_662:
[----:B------:R-:W-:Y:S05]  /*46d0*/  BSYNC.RECONVERGENT B3 ;  /* 0x0000000000037941 */ /* 0x000fea0003800200 */
.L_x_661:
[----:B------:R-:W-:Y:S01]  /*46e0*/  IADD3 R14, P0, PT, R14, 0x100, RZ ;  /* 0x000001000e0e7810 */ /* 0x000fe20007f1e0ff */
[----:B------:R-:W-:Y:S02]  /*46f0*/  VIADD R4, R4, 0x100 ;  /* 0x0000010004047836 */ /* 0x000fe40000000000 */
[----:B------:R-:W-:Y:S02]  /*4700*/  IMAD.X R13, RZ, RZ, R13, P3 ;  /* 0x000000ffff0d7224 */ /* 0x000fe400018e060d */
[----:B------:R-:W-:Y:S01]  /*4710*/  IMAD.X R15, RZ, RZ, R15, P0 ;  /* 0x000000ffff0f7224 */ /* 0x000fe200000e060f */
[----:B------:R-:W-:Y:S07]  /*4720*/  @P2 BRA `(.L_x_663) ;  /* 0xfffffffc006c2947 */ /* 0x000fee000383ffff */
.L_x_660:
[----:B------:R-:W-:Y:S05]  /*4730*/  BSYNC.RECONVERGENT B2 ;  /* 0x0000000000027941 */ /* 0x000fea0003800200 */
.L_x_659:
[----:B------:R-:W-:-:S13]  /*4740*/  ISETP.GE.U32.AND P0, PT, R10, 0x300, PT ;  /* 0x000003000a00780c */ /* 0x000fda0003f06070 */
[----:B------:R-:W-:Y:S05]  /*4750*/  @!P0 BRA `(.L_x_658) ;  /* 0x0000000400fc8947 */ /* 0x000fea0003800000 */
[----:B------:R-:W0:Y:S01]  /*4760*/  LDCU.128 UR12, c[0x0][0x380] ;  /* 0x00007000ff0c77ac */ /* 0x000e220008000c00 */
[----:B------:R-:W1:Y:S01]  /*4770*/  LDC.64 R20, c[0x0][0x380] ;  /* 0x0000e000ff147b82 */ /* 0x000e620000000a00 */
[C---:B------:R-:W-:Y:S01]  /*4780*/  IADD3 R7, P1, PT, R4.reuse, R5, RZ ;  /* 0x0000000504077210 */ /* 0x040fe20007f3e0ff */
[C---:B------:R-:W-:Y:S02]  /*4790*/  IMAD.IADD R16, R4.reuse, 0x1, R5 ;  /* 0x0000000104107824 */ /* 0x040fe400078e0205 */
[----:B------:R-:W-:Y:S02]  /*47a0*/  VIADD R22, R4, 0x200 ;  /* 0x0000020004167836 */ /* 0x000fe40000000000 */
[----:B------:R-:W-:Y:S02]  /*47b0*/  IMAD.X R10, RZ, RZ, RZ, P1 ;  /* 0x000000ffff0a7224 */ /* 0x000fe400008e06ff */
[----:B------:R-:W2:Y:S01]  /*47c0*/  LDC.64 R2, c[0x0][0x388] ;  /* 0x0000e200ff027b82 */ /* 0x000ea20000000a00 */
[----:B0-----:R-:W-:-:S02]  /*47d0*/  LEA R6, P2, R7, UR12, 0x3 ;  /* 0x0000000c07067c11 */ /* 0x001fc4000f8418ff */
[----:B------:R-:W-:Y:S02]  /*47e0*/  IADD3 R18, P0, PT, R16, UR14, RZ ;  /* 0x0000000e10127c10 */ /* 0x000fe4000ff1e0ff */
[----:B------:R-:W-:Y:S02]  /*47f0*/  IADD3 R6, P1, PT, R6, 0x1800, RZ ;  /* 0x0000180006067810 */ /* 0x000fe40007f3e0ff */
[----:B------:R-:W-:Y:S01]  /*4800*/  LEA.HI.X R5, R7, UR13, R10, 0x3, P2 ;  /* 0x0000000d07057c11 */ /* 0x000fe200090f1c0a */
[----:B-1----:R-:W-:-:S04]  /*4810*/  IMAD.WIDE.U32 R20, R16, 0x8, R20 ;  /* 0x0000000810147825 */ /* 0x002fc800078e0014 */
[----:B------:R-:W-:Y:S02]  /*4820*/  IMAD.X R19, RZ, RZ, UR15, P0 ;  /* 0x0000000fff137e24 */ /* 0x000fe400080e06ff */
[----:B------:R-:W-:-:S07]  /*4830*/  IMAD.X R5, RZ, RZ, R5, P1 ;  /* 0x000000ffff057224 */ /* 0x000fce00008e0605 */
.L_x_672:
[----:B------:R-:W3:Y:S01]  /*4840*/  LDG.E.64 R14, desc[UR8][R20.64] ;  /* 0x00000008140e7981 */ /* 0x000ee2000c1e1b00 */
[----:B------:R-:W-:-:S05]  /*4850*/  IMAD.MOV.U32 R4, RZ, RZ, R6 ;  /* 0x000000ffff047224 */ /* 0x000fca00078e0006 */
[----:B------:R0:W5:Y:S04]  /*4860*/  LDG.E.64 R10, desc[UR8][R4.64+-0x1000] ;  /* 0xfff00008040a7981 */ /* 0x000168000c1e1b00 */
[----:B------:R0:W5:Y:S01]  /*4870*/  LDG.E.64 R6, desc[UR8][R4.64+-0x800] ;  /* 0xfff8000804067981 */ /* 0x000162000c1e1b00 */
[----:B------:R-:W-:Y:S01]  /*4880*/  BSSY.RECONVERGENT B2, `(.L_x_664) ;  /* 0x0000015000027945 */ /* 0x000fe20003800200 */
[----:B------:R-:W-:Y:S02]  /*4890*/  IMAD.MOV.U32 R26, RZ, RZ, R18 ;  /* 0x000000ffff1a7224 */ /* 0x000fe400078e0012 */
[----:B------:R-:W-:Y:S01]  /*48a0*/  IMAD.MOV.U32 R25, RZ, RZ, R19 ;  /* 0x000000ffff197224 */ /* 0x000fe200078e0013 */
[----:B---3--:R-:W-:Y:S01]  /*48b0*/  DSETP.GEU.AND P0, PT, |R8|, |R14|, PT ;  /* 0x4000000e0800722a */ /* 0x008fe20003f0e200 */
[----:B------:R-:W-:Y:S01]  /*48c0*/  MOV R12, R14 ;  /* 0x0000000e000c7202 */ /* 0x000fe20000000f00 */
[----:B------:R-:W-:-:S12]  /*48d0*/  IMAD.MOV.U32 R13, RZ, RZ, R15 ;  /* 0x000000ffff0d7224 */ /* 0x000fd800078e000f */
        /* <DEDUP_REMOVED lines=15> */
.L_x_665:
[----:B------:R-:W-:Y:S05]  /*49d0*/  BSYNC.RECONVERGENT B2 ;  /* 0x0000000000027941 */ /* 0x000fea0003800200 */
.L_x_664:
[----:B-----5:R-:W-:Y:S01]  /*49e0*/  DSETP.GEU.AND P0, PT, |R12|, |R10|, PT ;  /* 0x4000000a0c00722a */ /* 0x020fe20003f0e200 */
[----:B------:R-:W-:Y:S01]  /*49f0*/  VIADD R9, R16, 0x100 ;  /* 0x0000010010097836 */ /* 0x000fe20000000000 */
[----:B------:R-:W-:Y:S01]  /*4a00*/  BSSY.RECONVERGENT B2, `(.L_x_666) ;  /* 0x0000016000027945 */ /* 0x000fe20003800200 */
[----:B------:R-:W-:-:S03]  /*4a10*/  IMAD.MOV.U32 R8, RZ, RZ, R10 ;  /* 0x000000ffff087224 */ /* 0x000fc600078e000a */
[----:B--2---:R-:W-:Y:S01]  /*4a20*/  IADD3 R23, P1, PT, R9, R2, RZ ;  /* 0x0000000209177210 */ /* 0x004fe20007f3e0ff */
[----:B------:R-:W-:-:S04]  /*4a30*/  IMAD.MOV.U32 R9, RZ, RZ, R11 ;  /* 0x000000ffff097224 */ /* 0x000fc800078e000b */
[----:B------:R-:W-:Y:S02]  /*4a40*/  IMAD.X R24, RZ, RZ, R3, P1 ;  /* 0x000000ffff187224 */ /* 0x000fe400008e0603 */
[----:B------:R-:W-:Y:S02]  /*4a50*/  IMAD.MOV.U32 R15, RZ, RZ, R23 ;  /* 0x000000ffff0f7224 */ /* 0x000fe400078e0017 */
[----:B------:R-:W-:Y:S01]  /*4a60*/  IMAD.MOV.U32 R14, RZ, RZ, R24 ;  /* 0x000000ffff0e7224 */ /* 0x000fe200078e0018 */
        /* <DEDUP_REMOVED lines=15> */
.L_x_667:
[----:B------:R-:W-:Y:S05]  /*4b60*/  BSYNC.RECONVERGENT B2 ;  /* 0x0000000000027941 */ /* 0x000fea0003800200 */
.L_x_666:
[----:B------:R0:W5:Y:S01]  /*4b70*/  LDG.E.64 R10, desc[UR8][R4.64] ;  /* 0x00000008040a7981 */ /* 0x000162000c1e1b00 */
[----:B------:R-:W-:Y:S01]  /*4b80*/  DSETP.GEU.AND P0, PT, |R8|, |R6|, PT ;  /* 0x400000060800722a */ /* 0x000fe20003f0e200 */
[----:B------:R-:W-:Y:S01]  /*4b90*/  VIADD R13, R16, 0x200 ;  /* 0x00000200100d7836 */ /* 0x000fe20000000000 */
[----:B------:R-:W-:Y:S01]  /*4ba0*/  BSSY.RECONVERGENT B2, `(.L_x_668) ;  /* 0x0000016000027945 */ /* 0x000fe20003800200 */
[----:B------:R-:W-:-:S03]  /*4bb0*/  MOV R12, R6 ;  /* 0x00000006000c7202 */ /* 0x000fc60000000f00 */
[----:B------:R-:W-:Y:S01]  /*4bc0*/  IADD3 R24, P1, PT, R13, R2, RZ ;  /* 0x000000020d187210 */ /* 0x000fe20007f3e0ff */
[----:B------:R-:W-:-:S04]  /*4bd0*/  IMAD.MOV.U32 R13, RZ, RZ, R7 ;  /* 0x000000ffff0d7224 */ /* 0x000fc800078e0007 */
[----:B------:R-:W-:Y:S02]  /*4be0*/  IMAD.X R23, RZ, RZ, R3, P1 ;  /* 0x000000ffff177224 */ /* 0x000fe400008e0603 */
        /* <DEDUP_REMOVED lines=17> */
.L_x_669:
[----:B------:R-:W-:Y:S05]  /*4d00*/  BSYNC.RECONVERGENT B2 ;  /* 0x0000000000027941 */ /* 0x000fea0003800200 */
.L_x_668:
[----:B-----5:R-:W-:Y:S01]  /*4d10*/  DSETP.GEU.AND P0, PT, |R12|, |R10|, PT ;  /* 0x4000000a0c00722a */ /* 0x020fe20003f0e200 */
[----:B------:R-:W-:Y:S01]  /*4d20*/  VIADD R7, R16, 0x300 ;  /* 0x0000030010077836 */ /* 0x000fe20000000000 */
[----:B------:R-:W-:Y:S01]  /*4d30*/  BSSY.RECONVERGENT B2, `(.L_x_670) ;  /* 0x0000016000027945 */ /* 0x000fe20003800200 */
[----:B------:R-:W-:Y:S02]  /*4d40*/  IMAD.MOV.U32 R8, RZ, RZ, R10 ;  /* 0x000000ffff087224 */ /* 0x000fe400078e000a */
[----:B------:R-:W-:Y:S01]  /*4d50*/  IMAD.MOV.U32 R9, RZ, RZ, R11 ;  /* 0x000000ffff097224 */ /* 0x000fe200078e000b */
[----:B------:R-:W-:-:S05]  /*4d60*/  IADD3 R7, P1, PT, R7, R2, RZ ;  /* 0x0000000207077210 */ /* 0x000fca0007f3e0ff */
        /* <DEDUP_REMOVED lines=18> */
.L_x_671:
[----:B------:R-:W-:Y:S05]  /*4e90*/  BSYNC.RECONVERGENT B2 ;  /* 0x0000000000027941 */ /* 0x000fea0003800200 */
.L_x_670:
[----:B------:R-:W-:Y:S01]  /*4ea0*/  VIADD R10, R22, 0x200 ;  /* 0x00000200160a7836 */ /* 0x000fe20000000000 */
[----:B------:R-:W-:Y:S01]  /*4eb0*/  IADD3 R6, P2, PT, R4, 0x2000, RZ ;  /* 0x0000200004067810 */ /* 0x000fe20007f5e0ff */
[----:B------:R-:W-:Y:S01]  /*4ec0*/  VIADD R22, R22, 0x400 ;  /* 0x0000040016167836 */ /* 0x000fe20000000000 */
[----:B------:R-:W-:Y:S01]  /*4ed0*/  IADD3 R18, P1, PT, R18, 0x400, RZ ;  /* 0x0000040012127810 */ /* 0x000fe20007f3e0ff */
[----:B------:R-:W-:Y:S01]  /*4ee0*/  VIADD R16, R16, 0x400 ;  /* 0x0000040010107836 */ /* 0x000fe20000000000 */
[----:B------:R-:W-:Y:S01]  /*4ef0*/  ISETP.GE.AND P0, PT, R10, R17, PT ;  /* 0x000000110a00720c */ /* 0x000fe20003f06270 */
[----:B------:R-:W-:Y:S01]  /*4f00*/  IMAD.X R5, RZ, RZ, R5, P2 ;  /* 0x000000ffff057224 */ /* 0x000fe200010e0605 */
[----:B------:R-:W-:Y:S02]  /*4f10*/  IADD3 R20, P2, PT, R20, 0x2000, RZ ;  /* 0x0000200014147810 */ /* 0x000fe40007f5e0ff */
[----:B------:R-:W-:-:S03]  /*4f20*/  IADD3.X R19, PT, PT, RZ, R19, RZ, P1, !PT ;  /* 0x00000013ff137210 */ /* 0x000fc60000ffe4ff */
[----:B------:R-:W-:-:S06]  /*4f30*/  IMAD.X R21, RZ, RZ, R21, P2 ;  /* 0x000000ffff157224 */ /* 0x000fcc00010e0615 */
[----:B------:R-:W-:Y:S05]  /*4f40*/  @!P0 BRA `(.L_x_672) ;  /* 0xfffffff8003c8947 */ /* 0x000fea000383ffff */
.L_x_658:
[----:B------:R-:W-:Y:S05]  /*4f50*/  BSYNC.RECONVERGENT B1 ;  /* 0x0000000000017941 */ /* 0x000fea0003800200 */
.L_x_657:
        /* <DEDUP_REMOVED lines=32> */
.L_x_674:
[----:B------:R-:W-:Y:S05]  /*5160*/  BSYNC.RECONVERGENT B1 ;  /* 0x0000000000017941 */ /* 0x000fea0003800200 */
.L_x_673:
        /* <DEDUP_REMOVED lines=31> */
.L_x_676:
[----:B------:R-:W-:Y:S05]  /*5360*/  BSYNC.RECONVERGENT B1 ;  /* 0x0000000000017941 */ /* 0x000fea0003800200 */
.L_x_675:
        /* <DEDUP_REMOVED lines=31> */
.L_x_678:
[----:B------:R-:W-:Y:S05]  /*5560*/  BSYNC.RECONVERGENT B1 ;  /* 0x0000000000017941 */ /* 0x000fea0003800200 */
.L_x_677:
[----:B------:R-:W-:Y:S01]  /*5570*/  ISETP.GT.AND P0, PT, R10, 0x17, PT ;  /* 0x000000170a00780c */ /* 0x000fe20003f04270 */
[----:B-1----:R1:W1:Y:S01]  /*5580*/  SHFL.DOWN PT, R6, R2, 0x8, 0x1f ;  /* 0x09001f0002067f89 */ /* 0x00226200000e0000 */
[----:B------:R-:W-:Y:S01]  /*5590*/  BSSY.RECONVERGENT B1, `(.L_x_679) ;  /* 0x000001d000017945 */ /* 0x000fe20003800200 */
[----:B0-----:R-:W-:Y:S01]  /*55a0*/  IMAD.MOV.U32 R8, RZ, RZ, R11 ;  /* 0x000000ffff087224 */ /* 0x001fe200078e000b */
[----:B------:R-:W-:Y:S01]  /*55b0*/  MOV R4, R2 ;  /* 0x0000000200047202 */ /* 0x000fe20000000f00 */
[----:B--2---:R0:W2:Y:S01]  /*55c0*/  SHFL.DOWN PT, R7, R3, 0x8, 0x1f ;  /* 0x09001f0003077f89 */ /* 0x0040a200000e0000 */
[----:B------:R-:W-:Y:S02]  /*55d0*/  IMAD.MOV.U32 R9, RZ, RZ, R12 ;  /* 0x000000ffff097224 */ /* 0x000fe400078e000c */
[----:B------:R-:W-:Y:S01]  /*55e0*/  IMAD.MOV.U32 R5, RZ, RZ, R3 ;  /* 0x000000ffff057224 */ /* 0x000fe200078e0003 */
[----:B---3--:R0:W3:Y:S04]  /*55f0*/  SHFL.DOWN PT, R14, R11, 0x8, 0x1f ;  /* 0x09001f000b0e7f89 */ /* 0x0080e800000e0000 */
        /* <DEDUP_REMOVED lines=22> */
.L_x_680:
[----:B------:R-:W-:Y:S05]  /*5760*/  BSYNC.RECONVERGENT B1 ;  /* 0x0000000000017941 */ /* 0x000fea0003800200 */
.L_x_679:
        /* <DEDUP_REMOVED lines=31> */
.L_x_682:
[----:B------:R-:W-:Y:S05]  /*5960*/  BSYNC.RECONVERGENT B1 ;  /* 0x0000000000017941 */ /* 0x000fea0003800200 */
.L_x_681:
        /* <DEDUP_REMOVED lines=11> */
.L_x_684:
[----:B------:R-:W-:Y:S05]  /*5a20*/  BSYNC.RECONVERGENT B1 ;  /* 0x0000000000017941 */ /* 0x000fea0003800200 */
.L_x_683:
        /* <DEDUP_REMOVED lines=31> */
.L_x_686:
[----:B------:R-:W-:Y:S05]  /*5c20*/  BSYNC.RECONVERGENT B1 ;  /* 0x0000000000017941 */ /* 0x000fea0003800200 */
.L_x_685:
        /* <DEDUP_REMOVED lines=23> */
.L_x_688:
[----:B------:R-:W-:Y:S05]  /*5da0*/  BSYNC.RECONVERGENT B1 ;  /* 0x0000000000017941 */ /* 0x000fea0003800200 */
.L_x_687:
[----:B------:R-:W-:Y:S01]  /*5db0*/  DSETP.GEU.AND P0, PT, |R4|, |R10|, PT ;  /* 0x4000000a0400722a */ /* 0x000fe20003f0e200 */
[----:B------:R-:W-:Y:S01]  /*5dc0*/  BSSY.RECONVERGENT B1, `(.L_x_689) ;  /* 0x0000014000017945 */ /* 0x000fe20003800200 */
[----:B------:R-:W-:Y:S01]  /*5dd0*/  IMAD.MOV.U32 R2, RZ, RZ, R10 ;  /* 0x000000ffff027224 */ /* 0x000fe200078e000a */
[----:B------:R-:W-:Y:S01]  /*5de0*/  MOV R3, R11 ;  /* 0x0000000b00037202 */ /* 0x000fe20000000f00 */
        /* <DEDUP_REMOVED lines=17> */
.L_x_690:
[----:B------:R-:W-:Y:S05]  /*5f00*/  BSYNC.RECONVERGENT B1 ;  /* 0x0000000000017941 */ /* 0x000fea0003800200 */
.L_x_689:
        /* <DEDUP_REMOVED lines=23> */
.L_x_692:
[----:B------:R-:W-:Y:S05]  /*6080*/  BSYNC.RECONVERGENT B1 ;  /* 0x0000000000017941 */ /* 0x000fea0003800200 */
.L_x_691:
        /* <DEDUP_REMOVED lines=21> */
.L_x_694:
[----:B------:R-:W-:Y:S05]  /*61e0*/  BSYNC.RECONVERGENT B1 ;  /* 0x0000000000017941 */ /* 0x000fea0003800200 */
.L_x_693:
        /* <DEDUP_REMOVED lines=21> */
.L_x_696:
[----:B------:R-:W-:Y:S05]  /*6340*/  BSYNC.RECONVERGENT B1 ;  /* 0x0000000000017941 */ /* 0x000fea0003800200 */
.L_x_695:
        /* <DEDUP_REMOVED lines=20> */
.L_x_616:
[----:B------:R-:W-:Y:S05]  /*6490*/  BSYNC.RECONVERGENT B0 ;  /* 0x0000000000007941 */ /* 0x000fea0003800200 */
.L_x_583:
[----:B------:R-:W-:Y:S05]  /*64a0*/  @P1 EXIT ;  /* 0x000000000000194d */ /* 0x000fea0003800000 */
[----:B012-4-:R-:W0:Y:S02]  /*64b0*/  LDC.64 R4, c[0x0][0x390] ;  /* 0x0000e400ff047b82 */ /* 0x017e240000000a00 */
[----:B0-----:R-:W-:Y:S04]  /*64c0*/  STG.E.64 desc[UR8][R4.64], R2 ;  /* 0x0000000204007986 */ /* 0x001fe8000c101b08 */
[----:B------:R-:W-:Y:S01]  /*64d0*/  STG.E.64 desc[UR8][R4.64+0x8], R14 ;  /* 0x0000080e04007986 */ /* 0x000fe2000c101b08 */
[----:B------:R-:W-:Y:S05]  /*64e0*/  EXIT ;  /* 0x000000000000794d */ /* 0x000fea0003800000 */
.L_x_697:
        /* <DEDUP_REMOVED lines=9> */
.L_x_738:


//--------------------- .text._Z12updateMatrixPdii --------------------------
	.section	.text._Z12updateMatrixPdii,"ax",@progbits
	.align	128
        .global         _Z12updateMatrixPdii
        .type           _Z12updateMatrixPdii,@function
        .size           _Z12updateMatrixPdii,(.L_x_729 - _Z12updateMatrixPdii)
        .other          _Z12updateMatrixPdii,@"STO_CUDA_ENTRY STV_DEFAULT"
_Z12updateMatrixPdii:
.text._Z12updateMatrixPdii:
[----:B------:R-:W-:Y:S01]  /*0000*/  LDC R1, c[0x0][0x37c] ;  /* 0x0000df00ff017b82 */ /* 0x000fe20000000800 */
[----:B------:R-:W0:Y:S07]  /*0010*/  S2R R0, SR_CTAID.X ;  /* 0x0000000000007919 */ /* 0x000e2e0000002500 */
[----:B------:R-:W1:Y:S01]  /*0020*/  LDC.64 R4, c[0x0][0x388] ;  /* 0x0000e200ff047b82 */ /* 0x000e620000000a00 */
[----:B------:R-:W0:Y:S01]  /*0030*/  LDCU UR4, c[0x0][0x360] ;  /* 0x00006c00ff0477ac */ /* 0x000e220008000800 */
[----:B------:R-:W0:Y:S01]  /*0040*/  S2R R3, SR_TID.X ;  /* 0x0000000000037919 */ /* 0x000e220000002100 */
[----:B------:R-:W2:Y:S01]  /*0050*/  LDCU UR7, c[0x0][0x364] ;  /* 0x00006c80ff0777ac */ /* 0x000ea20008000800 */
[----:B------:R-:W3:Y:S01]  /*0060*/  LDCU UR5, c[0x0][0x374] ;  /* 0x00006e80ff0577ac */ /* 0x000ee20008000800 */
[----:B0-----:R-:W-:-:S04]  /*0070*/  IMAD R0, R0, UR4, R3 ;  /* 0x0000000400007c24 */ /* 0x001fc8000f8e0203 */
[----:B-1----:R-:W-:-:S05]  /*0080*/  IMAD.X R9, R0, 0x1, R5, PT ;  /* 0x0000000100097824 */ /* 0x002fca00038e0605 */
[----:B------:R-:W-:-:S13]  /*0090*/  ISETP.GE.AND P0, PT, R9, R4, PT ;  /* 0x000000040900720c */ /* 0x000fda0003f06270 */
[----:B--23--:R-:W-:Y:S05]  /*00a0*/  @P0 EXIT ;  /* 0x000000000000094d */ /* 0x00cfea0003800000 */
[----:B------:R-:W0:Y:S01]  /*00b0*/  S2R R11, SR_CTAID.Y ;  /* 0x00000000000b7919 */ /* 0x000e220000002600 */
[----:B------:R-:W-:Y:S01]  /*00c0*/  UIMAD UR6, UR7, UR5, URZ ;  /* 0x00000005070672a4 */ /* 0x000fe2000f8e02ff */
[----:B------:R-:W-:Y:S01]  /*00d0*/  IMAD R15, R5, R4, R5 ;  /* 0x00000004050f7224 */ /* 0x000fe200078e0205 */
[----:B------:R-:W1:Y:S01]  /*00e0*/  LDCU.64 UR8, c[0x0][0x358] ;  /* 0x00006b00ff0877ac */ /* 0x000e620008000a00 */
[----:B------:R-:W2:Y:S03]  /*00f0*/  S2R R0, SR_TID.Y ;  /* 0x0000000000007919 */ /* 0x000ea60000002200 */
[----:B------:R-:W-:Y:S01]  /*0100*/  IMAD R13, RZ, RZ, -UR6 ;  /* 0x80000006ff0d7e24 */ /* 0x000fe2000f8e02ff */
[----:B------:R-:W-:Y:S02]  /*0110*/  ISETP.NE.U32.AND P3, PT, RZ, UR6, PT ;  /* 0x00000006ff007c0c */ /* 0x000fe4000bf65070 */
[----:B------:R-:W3:Y:S08]  /*0120*/  I2F.U32.RP R6, UR6 ;  /* 0x0000000600067d06 */ /* 0x000ef00008209000 */
[----:B---3--:R-:W3:Y:S01]  /*0130*/  MUFU.RCP R6, R6 ;  /* 0x0000000600067308 */ /* 0x008ee20000001000 */
[----:B0-----:R-:W-:Y:S01]  /*0140*/  VIADD R3, R11, UR5 ;  /* 0x000000050b037c36 */ /* 0x001fe20008000000 */
[----:B------:R-:W0:Y:S03]  /*0150*/  LDCU UR5, c[0x0][0x370] ;  /* 0x00006e00ff0577ac */ /* 0x000e260008000800 */
[----:B------:R-:W-:-:S02]  /*0160*/  IMAD R3, R3, UR7, RZ ;  /* 0x0000000703037c24 */ /* 0x000fc4000f8e02ff */
[----:B--2---:R-:W-:-:S03]  /*0170*/  IMAD.IADD R0, R0, 0x1, R5 ;  /* 0x0000000100007824 */ /* 0x004fc600078e0205 */
[----:B------:R-:W-:Y:S02]  /*0180*/  LOP3.LUT R2, RZ, R3, RZ, 0x33, !PT ;  /* 0x00000003ff027212 */ /* 0x000fe400078e33ff */
[----:B------:R-:W-:Y:S02]  /*0190*/  IADD3 R7, PT, PT, R0, 0x1, R3 ;  /* 0x0000000100077810 */ /* 0x000fe40007ffe003 */
[----:B---3--:R-:W-:Y:S02]  /*01a0*/  IADD3 R8, PT, PT, R6, 0xffffffe, RZ ;  /* 0x0ffffffe06087810 */ /* 0x008fe40007ffe0ff */
[----:B------:R-:W-:Y:S02]  /*01b0*/  VIMNMX R7, PT, PT, R7, R4, !PT ;  /* 0x0000000407077248 */ /* 0x000fe40007fe0100 */
[----:B------:R-:W2:Y:S02]  /*01c0*/  F2I.FTZ.U32.TRUNC.NTZ R3, R8 ;  /* 0x0000000800037305 */ /* 0x000ea4000021f000 */
[----:B------:R-:W-:Y:S01]  /*01d0*/  IADD3 R7, PT, PT, -R0, R7, R2 ;  /* 0x0000000700077210 */ /* 0x000fe20007ffe102 */
[----:B------:R-:W-:Y:S01]  /*01e0*/  IMAD.MOV.U32 R2, RZ, RZ, RZ ;  /* 0x000000ffff027224 */ /* 0x000fe200078e00ff */
[----:B0-----:R-:W-:-:S02]  /*01f0*/  UIMAD UR4, UR4, UR5, URZ ;  /* 0x00000005040472a4 */ /* 0x001fc4000f8e02ff */
[C---:B------:R-:W-:Y:S01]  /*0200*/  ISETP.NE.AND P0, PT, R7.reuse, RZ, PT ;  /* 0x000000ff0700720c */ /* 0x040fe20003f05270 */
[----:B------:R-:W-:Y:S02]  /*0210*/  VIADD R6, R7, 0xffffffff ;  /* 0xffffffff07067836 */ /* 0x000fe40000000000 */
[----:B--2---:R-:W-:-:S04]  /*0220*/  IMAD R13, R13, R3, RZ ;  /* 0x000000030d0d7224 */ /* 0x004fc800078e02ff */
[----:B------:R-:W-:-:S06]  /*0230*/  IMAD.HI.U32 R3, R3, R13, R2 ;  /* 0x0000000d03037227 */ /* 0x000fcc00078e0002 */
[----:B------:R-:W-:Y:S01]  /*0240*/  @!P0 IADD3 R6, PT, PT, R7, RZ, RZ ;  /* 0x000000ff07068210 */ /* 0x000fe20007ffe0ff */
[----:B------:R-:W0:Y:S04]  /*0250*/  LDC.64 R12, c[0x0][0x380] ;  /* 0x0000e000ff0c7b82 */ /* 0x000e280000000a00 */
[----:B------:R-:W-:-:S04]  /*0260*/  IMAD.HI.U32 R7, R3, R6, RZ ;  /* 0x0000000603077227 */ /* 0x000fc800078e00ff */
[----:B------:R-:W-:-:S04]  /*0270*/  IMAD.MOV R3, RZ, RZ, -R7 ;  /* 0x000000ffff037224 */ /* 0x000fc800078e0a07 */
[----:B------:R-:W-:Y:S02]  /*0280*/  IMAD R6, R3, UR6, R6 ;  /* 0x0000000603067c24 */ /* 0x000fe4000f8e0206 */
[----:B------:R-:W-:Y:S01]  /*0290*/  IMAD R3, R11, UR7, R0 ;  /* 0x000000070b037c24 */ /* 0x000fe2000f8e0200 */
[----:B------:R-:W-:Y:S01]  /*02a0*/  SEL R0, RZ, 0x1, !P0 ;  /* 0x00000001ff007807 */ /* 0x000fe20004000000 */
[----:B------:R-:W2:Y:S01]  /*02b0*/  LDCU UR7, c[0x0][0x388] ;  /* 0x00007100ff0777ac */ /* 0x000ea20008000800 */
[----:B------:R-:W-:Y:S01]  /*02c0*/  ISETP.GE.U32.AND P1, PT, R6, UR6, PT ;  /* 0x0000000606007c0c */ /* 0x000fe2000bf26070 */
[----:B0-----:R-:W-:-:S12]  /*02d0*/  IMAD.WIDE R14, R15, 0x8, R12 ;  /* 0x000000080f0e7825 */ /* 0x001fd800078e020c */
[----:B------:R-:W-:Y:S02]  /*02e0*/  @P1 VIADD R6, R6, -UR6 ;  /* 0x8000000606061c36 */ /* 0x000fe40008000000 */
[----:B------:R-:W-:-:S03]  /*02f0*/  @P1 VIADD R7, R7, 0x1 ;  /* 0x0000000107071836 */ /* 0x000fc60000000000 */
[----:B------:R-:W-:Y:S01]  /*0300*/  ISETP.GE.U32.AND P2, PT, R6, UR6, PT ;  /* 0x0000000606007c0c */ /* 0x000fe2000bf46070 */
[C---:B------:R-:W-:Y:S02]  /*0310*/  IMAD R6, R3.reuse, R4, R4 ;  /* 0x0000000403067224 */ /* 0x040fe400078e0204 */
[----:B------:R-:W-:Y:S02]  /*0320*/  VIADD R3, R3, 0x1 ;  /* 0x0000000103037836 */ /* 0x000fe40000000000 */
[----:B------:R-:W-:-:S04]  /*0330*/  IMAD.IADD R11, R6, 0x1, R5 ;  /* 0x00000001060b7824 */ /* 0x000fc800078e0205 */
[----:B------:R-:W-:-:S04]  /*0340*/  IMAD.WIDE R12, R11, 0x8, R12 ;  /* 0x000000080b0c7825 */ /* 0x000fc800078e020c */
[----:B------:R-:W-:Y:S02]  /*0350*/  @P2 IADD3 R7, PT, PT, R7, 0x1, RZ ;  /* 0x0000000107072810 */ /* 0x000fe40007ffe0ff */
[----:B------:R-:W-:-:S05]  /*0360*/  @!P3 LOP3.LUT R7, RZ, UR6, RZ, 0x33, !PT ;  /* 0x00000006ff07bc12 */ /* 0x000fca000f8e33ff */
[----:B------:R-:W-:Y:S01]  /*0370*/  IMAD.IADD R5, R0, 0x1, R7 ;  /* 0x0000000100057824 */ /* 0x000fe200078e0207 */
[----:B------:R-:W-:-:S05]  /*0380*/  IADD3 R7, PT, PT, R3, UR6, RZ ;  /* 0x0000000603077c10 */ /* 0x000fca000fffe0ff */
[----:B-12---:R-:W-:-:S07]  /*0390*/  VIADD R8, R7, UR6 ;  /* 0x0000000607087c36 */ /* 0x006fce0008000000 */
.L_x_717:
[----:B0-----:R-:W0:Y:S01]  /*03a0*/  LDC R0, c[0x0][0x388] ;  /* 0x0000e200ff007b82 */ /* 0x001e220000000800 */
[----:B------:R-:W-:Y:S01]  /*03b0*/  BSSY.RECONVERGENT B0, `(.L_x_698) ;  /* 0x0000104000007945 */ /* 0x000fe20003800200 */
[----:B0-----:R-:W-:-:S13]  /*03c0*/  ISETP.GE.AND P0, PT, R3, R0, PT ;  /* 0x000000000300720c */ /* 0x001fda0003f06270 */
[----:B-123--:R-:W-:Y:S05]  /*03d0*/  @P0 BRA `(.L_x_699) ;  /* 0x0000001000040947 */ /* 0x00efea0003800000 */
[----:B------:R-:W0:Y:S01]  /*03e0*/  LDC.64 R10, c[0x0][0x380] ;  /* 0x0000e000ff0a7b82 */ /* 0x000e220000000a00 */
[----:B------:R-:W1:Y:S01]  /*03f0*/  LDCU UR5, c[0x0][0x38c] ;  /* 0x00007180ff0577ac */ /* 0x000e620008000800 */
[----:B------:R-:W-:Y:S01]  /*0400*/  LOP3.LUT R26, R5, 0x3, RZ, 0xc0, !PT ;  /* 0x00000003051a7812 */ /* 0x000fe200078ec0ff */
[----:B------:R-:W-:Y:S01]  /*0410*/  BSSY.RECONVERGENT B1, `(.L_x_700) ;  /* 0x000006e000017945 */ /* 0x000fe20003800200 */
[----:B------:R-:W-:Y:S02]  /*0420*/  IMAD.MOV.U32 R32, RZ, RZ, R3 ;  /* 0x000000ffff207224 */ /* 0x000fe400078e0003 */
[----:B------:R-:W-:Y:S01]  /*0430*/  ISETP.NE.AND P0, PT, R26, 0x3, PT ;  /* 0x000000031a00780c */ /* 0x000fe20003f05270 */
[----:B-1----:R-:W-:-:S04]  /*0440*/  IMAD R17, R0, UR5, R9 ;  /* 0x0000000500117c24 */ /* 0x002fc8000f8e0209 */
[----:B0-----:R-:W-:-:S08]  /*0450*/  IMAD.WIDE R10, R17, 0x8, R10 ;  /* 0x00000008110a7825 */ /* 0x001fd000078e020a */
[----:B------:R-:W-:Y:S05]  /*0460*/  @!P0 BRA `(.L_x_701) ;  /* 0x0000000400a08947 */ /* 0x000fea0003800000 */
[----:B------:R-:W2:Y:S04]  /*0470*/  LDG.E.64 R18, desc[UR8][R14.64] ;  /* 0x000000080e127981 */ /* 0x000ea8000c1e1b00 */
[----:B------:R-:W3:Y:S04]  /*0480*/  LDG.E.64 R20, desc[UR8][R10.64] ;  /* 0x000000080a147981 */ /* 0x000ee8000c1e1b00 */
[----:B------:R0:W5:Y:S01]  /*0490*/  LDG.E.64 R32, desc[UR8][R12.64] ;  /* 0x000000080c207981 */ /* 0x000162000c1e1b00 */
[----:B------:R-:W-:Y:S01]  /*04a0*/  IMAD.MOV.U32 R16, RZ, RZ, 0x1 ;  /* 0x00000001ff107424 */ /* 0x000fe200078e00ff */
[----:B------:R-:W-:Y:S01]  /*04b0*/  BSSY.RECONVERGENT B2, `(.L_x_702) ;  /* 0x0000013000027945 */ /* 0x000fe20003800200 */
[----:B------:R-:W-:Y:S01]  /*04c0*/  ISETP.NE.AND P1, PT, R26, RZ, PT ;  /* 0x000000ff1a00720c */ /* 0x000fe20003f25270 */
[----:B--2---:R-:W1:Y:S01]  /*04d0*/  MUFU.RCP64H R17, R19 ;  /* 0x0000001300117308 */ /* 0x004e620000001800 */
[----:B---3--:R-:W-:-:S02]  /*04e0*/  FSETP.GEU.AND P2, PT, |R21|, 6.5827683646048100446e-37, PT ;  /* 0x036000001500780b */ /* 0x008fc40003f4e200 */
[----:B-1----:R-:W-:-:S08]  /*04f0*/  DFMA R22, -R18, R16, 1 ;  /* 0x3ff000001216742b */ /* 0x002fd00000000110 */
[----:B------:R-:W-:-:S08]  /*0500*/  DFMA R22, R22, R22, R22 ;  /* 0x000000161616722b */ /* 0x000fd00000000016 */
[----:B------:R-:W-:-:S08]  /*0510*/  DFMA R22, R16, R22, R16 ;  /* 0x000000161016722b */ /* 0x000fd00000000010 */
[----:B------:R-:W-:-:S08]  /*0520*/  DFMA R16, -R18, R22, 1 ;  /* 0x3ff000001210742b */ /* 0x000fd00000000116 */
[----:B------:R-:W-:-:S08]  /*0530*/  DFMA R16, R22, R16, R22 ;  /* 0x000000101610722b */ /* 0x000fd00000000016 */
[----:B------:R-:W-:-:S08]  /*0540*/  DMUL R22, R20, R16 ;  /* 0x0000001014167228 */ /* 0x000fd00000000000 */
[----:B------:R-:W-:-:S08]  /*0550*/  DFMA R24, -R18, R22, R20 ;  /* 0x000000161218722b */ /* 0x000fd00000000114 */
[----:B------:R-:W-:-:S10]  /*0560*/  DFMA R16, R16, R24, R22 ;  /* 0x000000181010722b */ /* 0x000fd40000000016 */
[----:B------:R-:W-:-:S05]  /*0570*/  FFMA R0, RZ, R19, R17 ;  /* 0x00000013ff007223 */ /* 0x000fca0000000011 */
[----:B------:R-:W-:-:S13]  /*0580*/  FSETP.GT.AND P0, PT, |R0|, 1.469367938527859385e-39, PT ;  /* 0x001000000000780b */ /* 0x000fda0003f04200 */
[----:B0-----:R-:W-:Y:S05]  /*0590*/  @P0 BRA P2, `(.L_x_703) ;  /* 0x0000000000100947 */ /* 0x001fea0001000000 */
[----:B------:R-:W-:-:S07]  /*05a0*/  MOV R4, 0x5c0 ;  /* 0x000005c000047802 */ /* 0x000fce0000000f00 */
[----:B-----5:R-:W-:Y:S05]  /*05b0*/  CALL.REL.NOINC `($__internal_0_$__cuda_sm20_div_rn_f64_full) ;  /* 0x0000000c00a47944 */ /* 0x020fea0003c00000 */
[----:B------:R-:W-:Y:S01]  /*05c0*/  MOV R16, R30 ;  /* 0x0000001e00107202 */ /* 0x000fe20000000f00 */
[----:B------:R-:W-:-:S07]  /*05d0*/  IMAD.MOV.U32 R17, RZ, RZ, R31 ;  /* 0x000000ffff117224 */ /* 0x000fce00078e001f */
.L_x_703:
[----:B------:R-:W-:Y:S05]  /*05e0*/  BSYNC.RECONVERGENT B2 ;  /* 0x0000000000027941 */ /* 0x000fea0003800200 */
.L_x_702:
[----:B------:R-:W0:Y:S01]  /*05f0*/  LDC.64 R18, c[0x0][0x380] ;  /* 0x0000e000ff127b82 */ /* 0x000e220000000a00 */
[----:B------:R-:W-:-:S04]  /*0600*/  IMAD.IADD R21, R6, 0x1, R9 ;  /* 0x0000000106157824 */ /* 0x000fc800078e0209 */
[----:B0-----:R-:W-:-:S05]  /*0610*/  IMAD.WIDE R20, R21, 0x8, R18 ;  /* 0x0000000815147825 */ /* 0x001fca00078e0212 */
[----:B------:R-:W2:Y:S02]  /*0620*/  LDG.E.64 R22, desc[UR8][R20.64] ;  /* 0x0000000814167981 */ /* 0x000ea4000c1e1b00 */
[----:B--2--5:R-:W-:Y:S01]  /*0630*/  DFMA R22, -R32, R16, R22 ;  /* 0x000000102016722b */ /* 0x024fe20000000116 */
[----:B------:R-:W-:-:S06]  /*0640*/  IMAD.MOV.U32 R32, RZ, RZ, R7 ;  /* 0x000000ffff207224 */ /* 0x000fcc00078e0007 */
[----:B------:R0:W-:Y:S01]  /*0650*/  STG.E.64 desc[UR8][R20.64], R22 ;  /* 0x0000001614007986 */ /* 0x0001e2000c101b08 */
[----:B------:R-:W-:Y:S05]  /*0660*/  @!P1 BRA `(.L_x_701) ;  /* 0x0000000400209947 */ /* 0x000fea0003800000 */
[----:B0-----:R-:W2:Y:S01]  /*0670*/  LDG.E.64 R22, desc[UR8][R14.64] ;  /* 0x000000080e167981 */ /* 0x001ea2000c1e1b00 */
[----:B------:R-:W0:Y:S03]  /*0680*/  LDC.64 R32, c[0x0][0x388] ;  /* 0x0000e200ff207b82 */ /* 0x000e260000000a00 */
[----:B------:R-:W3:Y:S01]  /*0690*/  LDG.E.64 R20, desc[UR8][R10.64] ;  /* 0x000000080a147981 */ /* 0x000ee2000c1e1b00 */
[----:B0-----:R-:W-:-:S04]  /*06a0*/  IMAD R33, R7, R32, R33 ;  /* 0x0000002007217224 */ /* 0x001fc800078e0221 */
[----:B------:R-:W-:-:S06]  /*06b0*/  IMAD.WIDE R32, R33, 0x8, R18 ;  /* 0x0000000821207825 */ /* 0x000fcc00078e0212 */
[----:B------:R-:W5:Y:S01]  /*06c0*/  LDG.E.64 R32, desc[UR8][R32.64] ;  /* 0x0000000820207981 */ /* 0x000f62000c1e1b00 */
[----:B------:R-:W-:Y:S01]  /*06d0*/  MOV R16, 0x1 ;  /* 0x0000000100107802 */ /* 0x000fe20000000f00 */
[----:B------:R-:W-:Y:S01]  /*06e0*/  BSSY.RECONVERGENT B2, `(.L_x_704) ;  /* 0x0000015000027945 */ /* 0x000fe20003800200 */
[----:B------:R-:W-:Y:S01]  /*06f0*/  ISETP.NE.AND P1, PT, R26, 0x1, PT ;  /* 0x000000011a00780c */ /* 0x000fe20003f25270 */
[----:B--2---:R-:W0:Y:S01]  /*0700*/  MUFU.RCP64H R17, R23 ;  /* 0x0000001700117308 */ /* 0x004e220000001800 */
[----:B---3--:R-:W-:Y:S02]  /*0710*/  FSETP.GEU.AND P2, PT, |R21|, 6.5827683646048100446e-37, PT ;  /* 0x036000001500780b */ /* 0x008fe40003f4e200 */
[----:B0-----:R-:W-:-:S08]  /*0720*/  DFMA R18, -R22, R16, 1 ;  /* 0x3ff000001612742b */ /* 0x001fd00000000110 */
        /* <DEDUP_REMOVED lines=9> */
[----:B------:R-:W-:Y:S05]  /*07c0*/  @P0 BRA P2, `(.L_x_705) ;  /* 0x0000000000180947 */ /* 0x000fea0001000000 */
[----:B------:R-:W-:Y:S01]  /*07d0*/  IMAD.MOV.U32 R18, RZ, RZ, R22 ;  /* 0x000000ffff127224 */ /* 0x000fe200078e0016 */
[----:B------:R-:W-:Y:S01]  /*07e0*/  MOV R4, 0x810 ;  /* 0x0000081000047802 */ /* 0x000fe20000000f00 */
[----:B------:R-:W-:-:S07]  /*07f0*/  IMAD.MOV.U32 R19, RZ, RZ, R23 ;  /* 0x000000ffff137224 */ /* 0x000fce00078e0017 */
[----:B-----5:R-:W-:Y:S05]  /*0800*/  CALL.REL.NOINC `($__internal_0_$__cuda_sm20_div_rn_f64_full) ;  /* 0x0000000c00107944 */ /* 0x020fea0003c00000 */
[----:B------:R-:W-:Y:S01]  /*0810*/  MOV R16, R30 ;  /* 0x0000001e00107202 */ /* 0x000fe20000000f00 */
[----:B------:R-:W-:-:S07]  /*0820*/  IMAD.MOV.U32 R17, RZ, RZ, R31 ;  /* 0x000000ffff117224 */ /* 0x000fce00078e001f */
.L_x_705:
[----:B------:R-:W-:Y:S05]  /*0830*/  BSYNC.RECONVERGENT B2 ;  /* 0x0000000000027941 */ /* 0x000fea0003800200 */
.L_x_704:
[----:B------:R-:W0:Y:S08]  /*0840*/  LDC R0, c[0x0][0x388] ;  /* 0x0000e200ff007b82 */ /* 0x000e300000000800 */
[----:B------:R-:W1:Y:S01]  /*0850*/  LDC.64 R22, c[0x0][0x380] ;  /* 0x0000e000ff167b82 */ /* 0x000e620000000a00 */
[----:B0-----:R-:W-:-:S04]  /*0860*/  IMAD R19, R7, R0, R9 ;  /* 0x0000000007137224 */ /* 0x001fc800078e0209 */
[----:B-1----:R-:W-:-:S05]  /*0870*/  IMAD.WIDE R18, R19, 0x8, R22 ;  /* 0x0000000813127825 */ /* 0x002fca00078e0216 */
[----:B------:R-:W2:Y:S02]  /*0880*/  LDG.E.64 R20, desc[UR8][R18.64] ;  /* 0x0000000812147981 */ /* 0x000ea4000c1e1b00 */
[----:B--2--5:R-:W-:Y:S01]  /*0890*/  DFMA R20, -R32, R16, R20 ;  /* 0x000000102014722b */ /* 0x024fe20000000114 */
[----:B------:R-:W-:-:S06]  /*08a0*/  IMAD.MOV.U32 R32, RZ, RZ, R8 ;  /* 0x000000ffff207224 */ /* 0x000fcc00078e0008 */
[----:B------:R1:W-:Y:S01]  /*08b0*/  STG.E.64 desc[UR8][R18.64], R20 ;  /* 0x0000001412007986 */ /* 0x0003e2000c101b08 */
[----:B------:R-:W-:Y:S05]  /*08c0*/  @!P1 BRA `(.L_x_701) ;  /* 0x0000000000889947 */ /* 0x000fea0003800000 */
[----:B-1----:R-:W2:Y:S01]  /*08d0*/  LDG.E.64 R18, desc[UR8][R14.64] ;  /* 0x000000080e127981 */ /* 0x002ea2000c1e1b00 */
[----:B------:R-:W0:Y:S03]  /*08e0*/  LDCU UR5, c[0x0][0x38c] ;  /* 0x00007180ff0577ac */ /* 0x000e260008000800 */
[----:B------:R-:W3:Y:S01]  /*08f0*/  LDG.E.64 R20, desc[UR8][R10.64] ;  /* 0x000000080a147981 */ /* 0x000ee2000c1e1b00 */
[----:B0-----:R-:W-:-:S04]  /*0900*/  IMAD R27, R8, R0, UR5 ;  /* 0x00000005081b7e24 */ /* 0x001fc8000f8e0200 */
[----:B------:R-:W-:-:S06]  /*0910*/  IMAD.WIDE R26, R27, 0x8, R22 ;  /* 0x000000081b1a7825 */ /* 0x000fcc00078e0216 */
[----:B------:R-:W5:Y:S01]  /*0920*/  LDG.E.64 R26, desc[UR8][R26.64] ;  /* 0x000000081a1a7981 */ /* 0x000f62000c1e1b00 */
[----:B------:R-:W-:Y:S01]  /*0930*/  MOV R16, 0x1 ;  /* 0x0000000100107802 */ /* 0x000fe20000000f00 */
[----:B------:R-:W-:Y:S01]  /*0940*/  BSSY.RECONVERGENT B2, `(.L_x_706) ;  /* 0x0000013000027945 */ /* 0x000fe20003800200 */
[----:B------:R-:W-:Y:S01]  /*0950*/  VIADD R32, R8, UR6 ;  /* 0x0000000608207c36 */ /* 0x000fe20008000000 */
        /* <DEDUP_REMOVED lines=13> */
[----:B------:R-:W-:-:S07]  /*0a30*/  MOV R4, 0xa50 ;  /* 0x00000a5000047802 */ /* 0x000fce0000000f00 */
[----:B-----5:R-:W-:Y:S05]  /*0a40*/  CALL.REL.NOINC `($__internal_0_$__cuda_sm20_div_rn_f64_full) ;  /* 0x0000000800807944 */ /* 0x020fea0003c00000 */
[----:B------:R-:W-:Y:S01]  /*0a50*/  IMAD.MOV.U32 R16, RZ, RZ, R30 ;  /* 0x000000ffff107224 */ /* 0x000fe200078e001e */
[----:B------:R-:W-:-:S07]  /*0a60*/  MOV R17, R31 ;  /* 0x0000001f00117202 */ /* 0x000fce0000000f00 */
.L_x_707:
[----:B------:R-:W-:Y:S05]  /*0a70*/  BSYNC.RECONVERGENT B2 ;  /* 0x0000000000027941 */ /* 0x000fea0003800200 */
.L_x_706:
[----:B------:R-:W0:Y:S01]  /*0a80*/  LDC.64 R18, c[0x0][0x380] ;  /* 0x0000e000ff127b82 */ /* 0x000e220000000a00 */
[----:B------:R-:W1:Y:S02]  /*0a90*/  LDCU UR5, c[0x0][0x388] ;  /* 0x00007100ff0577ac */ /* 0x000e640008000800 */
[----:B-1----:R-:W-:-:S04]  /*0aa0*/  IMAD R21, R8, UR5, R9 ;  /* 0x0000000508157c24 */ /* 0x002fc8000f8e0209 */
[----:B0-----:R-:W-:-:S05]  /*0ab0*/  IMAD.WIDE R18, R21, 0x8, R18 ;  /* 0x0000000815127825 */ /* 0x001fca00078e0212 */
[----:B------:R-:W2:Y:S02]  /*0ac0*/  LDG.E.64 R20, desc[UR8][R18.64] ;  /* 0x0000000812147981 */ /* 0x000ea4000c1e1b00 */
[----:B--2--5:R-:W-:-:S07]  /*0ad0*/  DFMA R20, -R26, R16, R20 ;  /* 0x000000101a14722b */ /* 0x024fce0000000114 */
[----:B------:R2:W-:Y:S04]  /*0ae0*/  STG.E.64 desc[UR8][R18.64], R20 ;  /* 0x0000001412007986 */ /* 0x0005e8000c101b08 */
.L_x_701:
[----:B------:R-:W-:Y:S05]  /*0af0*/  BSYNC.RECONVERGENT B1 ;  /* 0x0000000000017941 */ /* 0x000fea0003800200 */
.L_x_700:
[----:B------:R-:W-:-:S13]  /*0b00*/  ISETP.GE.U32.AND P0, PT, R5, 0x3, PT ;  /* 0x000000030500780c */ /* 0x000fda0003f06070 */
[----:B------:R-:W-:Y:S05]  /*0b10*/  @!P0 BRA `(.L_x_699) ;  /* 0x0000000800348947 */ /* 0x000fea0003800000 */
.L_x_716:
[----:B-123--:R-:W2:Y:S01]  /*0b20*/  LDG.E.64 R18, desc[UR8][R14.64] ;  /* 0x000000080e127981 */ /* 0x00eea2000c1e1b00 */
[----:B------:R-:W1:Y:S03]  /*0b30*/  LDC.64 R16, c[0x0][0x388] ;  /* 0x0000e200ff107b82 */ /* 0x000e660000000a00 */
[----:B0-----:R-:W3:Y:S05]  /*0b40*/  LDG.E.64 R20, desc[UR8][R10.64] ;  /* 0x000000080a147981 */ /* 0x001eea000c1e1b00 */
[----:B------:R-:W0:Y:S01]  /*0b50*/  LDC.64 R26, c[0x0][0x380] ;  /* 0x0000e000ff1a7b82 */ /* 0x000e220000000a00 */
[----:B-1----:R-:W-:-:S04]  /*0b60*/  IMAD R17, R32, R16, R17 ;  /* 0x0000001020117224 */ /* 0x002fc800078e0211 */
[----:B0-----:R-:W-:-:S06]  /*0b70*/  IMAD.WIDE R26, R17, 0x8, R26 ;  /* 0x00000008111a7825 */ /* 0x001fcc00078e021a */
[----:B------:R-:W5:Y:S01]  /*0b80*/  LDG.E.64 R26, desc[UR8][R26.64] ;  /* 0x000000081a1a7981 */ /* 0x000f62000c1e1b00 */
[----:B------:R-:W-:Y:S01]  /*0b90*/  IMAD.MOV.U32 R16, RZ, RZ, 0x1 ;  /* 0x00000001ff107424 */ /* 0x000fe200078e00ff */
[----:B------:R-:W-:Y:S01]  /*0ba0*/  BSSY.RECONVERGENT B1, `(.L_x_708) ;  /* 0x0000012000017945 */ /* 0x000fe20003800200 */
[----:B--2---:R-:W0:Y:S01]  /*0bb0*/  MUFU.RCP64H R17, R19 ;  /* 0x0000001300117308 */ /* 0x004e220000001800 */
[----:B---3--:R-:W-:-:S03]  /*0bc0*/  FSETP.GEU.AND P1, PT, |R21|, 6.5827683646048100446e-37, PT ;  /* 0x036000001500780b */ /* 0x008fc60003f2e200 */
        /* <DEDUP_REMOVED lines=15> */
.L_x_709:
[----:B------:R-:W-:Y:S05]  /*0cc0*/  BSYNC.RECONVERGENT B1 ;  /* 0x0000000000017941 */ /* 0x000fea0003800200 */
.L_x_708:
[----:B------:R-:W0:Y:S08]  /*0cd0*/  LDC.64 R20, c[0x0][0x388] ;  /* 0x0000e200ff147b82 */ /* 0x000e300000000a00 */
[----:B------:R-:W1:Y:S01]  /*0ce0*/  LDC.64 R22, c[0x0][0x380] ;  /* 0x0000e000ff167b82 */ /* 0x000e620000000a00 */
[----:B0-----:R-:W-:-:S04]  /*0cf0*/  IMAD R29, R32, R20, R9 ;  /* 0x00000014201d7224 */ /* 0x001fc800078e0209 */
[----:B-1----:R-:W-:-:S05]  /*0d00*/  IMAD.WIDE R28, R29, 0x8, R22 ;  /* 0x000000081d1c7825 */ /* 0x002fca00078e0216 */
[----:B------:R-:W2:Y:S01]  /*0d10*/  LDG.E.64 R18, desc[UR8][R28.64] ;  /* 0x000000081c127981 */ /* 0x000ea2000c1e1b00 */
[----:B------:R-:W-:-:S04]  /*0d20*/  VIADD R32, R32, UR6 ;  /* 0x0000000620207c36 */ /* 0x000fc80008000000 */
[----:B------:R-:W-:Y:S01]  /*0d30*/  IMAD R21, R32, R20, R21 ;  /* 0x0000001420157224 */ /* 0x000fe200078e0215 */
[----:B--2--5:R-:W-:-:S07]  /*0d40*/  DFMA R16, -R26, R16, R18 ;  /* 0x000000101a10722b */ /* 0x024fce0000000112 */
[----:B------:R0:W-:Y:S04]  /*0d50*/  STG.E.64 desc[UR8][R28.64], R16 ;  /* 0x000000101c007986 */ /* 0x0001e8000c101b08 */
[----:B------:R-:W2:Y:S04]  /*0d60*/  LDG.E.64 R18, desc[UR8][R14.64] ;  /* 0x000000080e127981 */ /* 0x000ea8000c1e1b00 */
[----:B------:R-:W3:Y:S01]  /*0d70*/  LDG.E.64 R24, desc[UR8][R10.64] ;  /* 0x000000080a187981 */ /* 0x000ee2000c1e1b00 */
[----:B------:R-:W-:-:S06]  /*0d80*/  IMAD.WIDE R26, R21, 0x8, R22 ;  /* 0x00000008151a7825 */ /* 0x000fcc00078e0216 */
[----:B------:R-:W5:Y:S01]  /*0d90*/  LDG.E.64 R26, desc[UR8][R26.64] ;  /* 0x000000081a1a7981 */ /* 0x000f62000c1e1b00 */
[----:B------:R-:W-:Y:S01]  /*0da0*/  IMAD.MOV.U32 R20, RZ, RZ, 0x1 ;  /* 0x00000001ff147424 */ /* 0x000fe200078e00ff */
[----:B------:R-:W-:Y:S01]  /*0db0*/  BSSY.RECONVERGENT B1, `(.L_x_710) ;  /* 0x0000014000017945 */ /* 0x000fe20003800200 */
[----:B--2---:R-:W1:Y:S01]  /*0dc0*/  MUFU.RCP64H R21, R19 ;  /* 0x0000001300157308 */ /* 0x004e620000001800 */
[----:B---3--:R-:W-:-:S03]  /*0dd0*/  FSETP.GEU.AND P1, PT, |R25|, 6.5827683646048100446e-37, PT ;  /* 0x036000001900780b */ /* 0x008fc60003f2e200 */
[----:B-1----:R-:W-:-:S08]  /*0de0*/  DFMA R22, -R18, R20, 1 ;  /* 0x3ff000001216742b */ /* 0x002fd00000000114 */
[----:B------:R-:W-:-:S08]  /*0df0*/  DFMA R22, R22, R22, R22 ;  /* 0x000000161616722b */ /* 0x000fd00000000016 */
[----:B------:R-:W-:-:S08]  /*0e00*/  DFMA R22, R20, R22, R20 ;  /* 0x000000161416722b */ /* 0x000fd00000000014 */
[----:B0-----:R-:W-:-:S08]  /*0e10*/  DFMA R16, -R18, R22, 1 ;  /* 0x3ff000001210742b */ /* 0x001fd00000000116 */
[----:B------:R-:W-:-:S08]  /*0e20*/  DFMA R16, R22, R16, R22 ;  /* 0x000000101610722b */ /* 0x000fd00000000016 */
[----:B------:R-:W-:-:S08]  /*0e30*/  DMUL R20, R24, R16 ;  /* 0x0000001018147228 */ /* 0x000fd00000000000 */
[----:B------:R-:W-:-:S08]  /*0e40*/  DFMA R22, -R18, R20, R24 ;  /* 0x000000141216722b */ /* 0x000fd00000000118 */
[----:B------:R-:W-:-:S10]  /*0e50*/  DFMA R16, R16, R22, R20 ;  /* 0x000000161010722b */ /* 0x000fd40000000014 */
[----:B------:R-:W-:-:S05]  /*0e60*/  FFMA R0, RZ, R19, R17 ;  /* 0x00000013ff007223 */ /* 0x000fca0000000011 */
[----:B------:R-:W-:-:S13]  /*0e70*/  FSETP.GT.AND P0, PT, |R0|, 1.469367938527859385e-39, PT ;  /* 0x001000000000780b */ /* 0x000fda0003f04200 */
[----:B------:R-:W-:Y:S05]  /*0e80*/  @P0 BRA P1, `(.L_x_711) ;  /* 0x0000000000180947 */ /* 0x000fea0000800000 */
[----:B------:R-:W-:Y:S01]  /*0e90*/  MOV R20, R24 ;  /* 0x0000001800147202 */ /* 0x000fe20000000f00 */
[----:B------:R-:W-:Y:S01]  /*0ea0*/  IMAD.MOV.U32 R21, RZ, RZ, R25 ;  /* 0x000000ffff157224 */ /* 0x000fe200078e0019 */
[----:B------:R-:W-:-:S07]  /*0eb0*/  MOV R4, 0xed0 ;  /* 0x00000ed000047802 */ /* 0x000fce0000000f00 */
[----:B-----5:R-:W-:Y:S05]  /*0ec0*/  CALL.REL.NOINC `($__internal_0_$__cuda_sm20_div_rn_f64_full) ;  /* 0x0000000400607944 */ /* 0x020fea0003c00000 */
[----:B------:R-:W-:Y:S01]  /*0ed0*/  IMAD.MOV.U32 R16, RZ, RZ, R30 ;  /* 0x000000ffff107224 */ /* 0x000fe200078e001e */
[----:B------:R-:W-:-:S07]  /*0ee0*/  MOV R17, R31 ;  /* 0x0000001f00117202 */ /* 0x000fce0000000f00 */
.L_x_711:
[----:B------:R-:W-:Y:S05]  /*0ef0*/  BSYNC.RECONVERGENT B1 ;  /* 0x0000000000017941 */ /* 0x000fea0003800200 */
.L_x_710:
        /* <DEDUP_REMOVED lines=34> */
.L_x_713:
[----:B------:R-:W-:Y:S05]  /*1120*/  BSYNC.RECONVERGENT B1 ;  /* 0x0000000000017941 */ /* 0x000fea0003800200 */
.L_x_712:
        /* <DEDUP_REMOVED lines=34> */
.L_x_715:
[----:B------:R-:W-:Y:S05]  /*1350*/  BSYNC.RECONVERGENT B1 ;  /* 0x0000000000017941 */ /* 0x000fea0003800200 */
.L_x_714:
[----:B------:R-:W0:Y:S01]  /*1360*/  LDC.64 R18, c[0x0][0x380] ;  /* 0x0000e000ff127b82 */ /* 0x000e220000000a00 */
[----:B------:R-:W-:-:S04]  /*1370*/  IMAD R21, R32, UR7, R9 ;  /* 0x0000000720157c24 */ /* 0x000fc8000f8e0209 */
[----:B0-----:R-:W-:-:S05]  /*1380*/  IMAD.WIDE R18, R21, 0x8, R18 ;  /* 0x0000000815127825 */ /* 0x001fca00078e0212 */
[----:B------:R-:W2:Y:S01]  /*1390*/  LDG.E.64 R20, desc[UR8][R18.64] ;  /* 0x0000000812147981 */ /* 0x000ea2000c1e1b00 */
[----:B------:R-:W-:-:S05]  /*13a0*/  VIADD R32, R32, UR6 ;  /* 0x0000000620207c36 */ /* 0x000fca0008000000 */
[----:B------:R-:W-:Y:S01]  /*13b0*/  ISETP.GE.AND P0, PT, R32, UR7, PT ;  /* 0x0000000720007c0c */ /* 0x000fe2000bf06270 */
[----:B--2--5:R-:W-:-:S07]  /*13c0*/  DFMA R20, -R26, R16, R20 ;  /* 0x000000101a14722b */ /* 0x024fce0000000114 */
[----:B------:R3:W-:Y:S05]  /*13d0*/  STG.E.64 desc[UR8][R18.64], R20 ;  /* 0x0000001412007986 */ /* 0x0007ea000c101b08 */
[----:B------:R-:W-:Y:S05]  /*13e0*/  @!P0 BRA `(.L_x_716) ;  /* 0xfffffff400cc8947 */ /* 0x000fea000383ffff */
.L_x_699:
[----:B------:R-:W-:Y:S05]  /*13f0*/  BSYNC.RECONVERGENT B0 ;  /* 0x0000000000007941 */ /* 0x000fea0003800200 */
.L_x_698:
[----:B------:R-:W4:Y:S01]  /*1400*/  LDCU UR5, c[0x0][0x388] ;  /* 0x00007100ff0577ac */ /* 0x000f220008000800 */
[----:B------:R-:W-:-:S05]  /*1410*/  VIADD R9, R9, UR4 ;  /* 0x0000000409097c36 */ /* 0x000fca0008000000 */
[----:B----4-:R-:W-:-:S13]  /*1420*/  ISETP.GE.AND P0, PT, R9, UR5, PT ;  /* 0x0000000509007c0c */ /* 0x010fda000bf06270 */
[----:B------:R-:W-:Y:S05]  /*1430*/  @!P0 BRA `(.L_x_717) ;  /* 0xffffffec00d88947 */ /* 0x000fea000383ffff */
[----:B------:R-:W-:Y:S05]  /*1440*/  EXIT ;  /* 0x000000000000794d */ /* 0x000fea0003800000 */
        .weak           $__internal_0_$__cuda_sm20_div_rn_f64_full
        .type           $__internal_0_$__cuda_sm20_div_rn_f64_full,@function
        .size           $__internal_0_$__cuda_sm20_div_rn_f64_full,(.L_x_729 - $__internal_0_$__cuda_sm20_div_rn_f64_full)
$__internal_0_$__cuda_sm20_div_rn_f64_full:
[C---:B------:R-:W-:Y:S01]  /*1450*/  FSETP.GEU.AND P0, PT, |R19|.reuse, 1.469367938527859385e-39, PT ;  /* 0x001000001300780b */ /* 0x040fe20003f0e200 */
[----:B------:R-:W-:Y:S01]  /*1460*/  IMAD.MOV.U32 R30, RZ, RZ, 0x1 ;  /* 0x00000001ff1e7424 */ /* 0x000fe200078e00ff */
[----:B------:R-:W-:Y:S01]  /*1470*/  LOP3.LUT R16, R19, 0x800fffff, RZ, 0xc0, !PT ;  /* 0x800fffff13107812 */ /* 0x000fe200078ec0ff */
[----:B------:R-:W-:Y:S01]  /*1480*/  IMAD.MOV.U32 R2, RZ, RZ, 0x1ca00000 ;  /* 0x1ca00000ff027424 */ /* 0x000fe200078e00ff */
[C---:B------:R-:W-:Y:S01]  /*1490*/  FSETP.GEU.AND P3, PT, |R21|.reuse, 1.469367938527859385e-39, PT ;  /* 0x001000001500780b */ /* 0x040fe20003f6e200 */
[----:B------:R-:W-:Y:S01]  /*14a0*/  BSSY.RECONVERGENT B3, `(.L_x_718) ;  /* 0x0000052000037945 */ /* 0x000fe20003800200 */
[----:B------:R-:W-:Y:S02]  /*14b0*/  LOP3.LUT R17, R16, 0x3ff00000, RZ, 0xfc, !PT ;  /* 0x3ff0000010117812 */ /* 0x000fe400078efcff */
[----:B------:R-:W-:Y:S02]  /*14c0*/  MOV R16, R18 ;  /* 0x0000001200107202 */ /* 0x000fe40000000f00 */
[----:B------:R-:W-:-:S02]  /*14d0*/  LOP3.LUT R28, R21, 0x7ff00000, RZ, 0xc0, !PT ;  /* 0x7ff00000151c7812 */ /* 0x000fc400078ec0ff */
[C---:B------:R-:W-:Y:S01]  /*14e0*/  LOP3.LUT R29, R19.reuse, 0x7ff00000, RZ, 0xc0, !PT ;  /* 0x7ff00000131d7812 */ /* 0x040fe200078ec0ff */
[----:B------:R-:W-:Y:S01]  /*14f0*/  @!P0 DMUL R16, R18, 8.98846567431157953865e+307 ;  /* 0x7fe0000012108828 */ /* 0x000fe20000000000 */
[----:B------:R-:W-:Y:S02]  /*1500*/  MOV R22, R20 ;  /* 0x0000001400167202 */ /* 0x000fe40000000f00 */
[C---:B------:R-:W-:Y:S02]  /*1510*/  ISETP.GE.U32.AND P2, PT, R28.reuse, R29, PT ;  /* 0x0000001d1c00720c */ /* 0x040fe40003f46070 */
[----:B------:R-:W-:Y:S01]  /*1520*/  @!P3 LOP3.LUT R23, R19, 0x7ff00000, RZ, 0xc0, !PT ;  /* 0x7ff000001317b812 */ /* 0x000fe200078ec0ff */
[----:B------:R-:W0:Y:S03]  /*1530*/  MUFU.RCP64H R31, R17 ;  /* 0x00000011001f7308 */ /* 0x000e260000001800 */
[----:B------:R-:W-:-:S02]  /*1540*/  @!P3 ISETP.GE.U32.AND P4, PT, R28, R23, PT ;  /* 0x000000171c00b20c */ /* 0x000fc40003f86070 */
[----:B------:R-:W-:Y:S02]  /*1550*/  SEL R23, R2, 0x63400000, !P2 ;  /* 0x6340000002177807 */ /* 0x000fe40005000000 */
[----:B------:R-:W-:Y:S02]  /*1560*/  @!P0 LOP3.LUT R29, R17, 0x7ff00000, RZ, 0xc0, !PT ;  /* 0x7ff00000111d8812 */ /* 0x000fe400078ec0ff */
[----:B------:R-:W-:Y:S01]  /*1570*/  LOP3.LUT R23, R23, 0x800fffff, R21, 0xf8, !PT ;  /* 0x800fffff17177812 */ /* 0x000fe200078ef815 */
[----:B0-----:R-:W-:-:S08]  /*1580*/  DFMA R24, R30, -R16, 1 ;  /* 0x3ff000001e18742b */ /* 0x001fd00000000810 */
[----:B------:R-:W-:-:S08]  /*1590*/  DFMA R24, R24, R24, R24 ;  /* 0x000000181818722b */ /* 0x000fd00000000018 */
[----:B------:R-:W-:Y:S01]  /*15a0*/  DFMA R30, R30, R24, R30 ;  /* 0x000000181e1e722b */ /* 0x000fe2000000001e */
[----:B------:R-:W-:Y:S01]  /*15b0*/  @!P3 SEL R25, R2, 0x63400000, !P4 ;  /* 0x634000000219b807 */ /* 0x000fe20006000000 */
[----:B------:R-:W-:-:S03]  /*15c0*/  @!P3 IMAD.MOV.U32 R24, RZ, RZ, RZ ;  /* 0x000000ffff18b224 */ /* 0x000fc600078e00ff */
[----:B------:R-:W-:-:S03]  /*15d0*/  @!P3 LOP3.LUT R0, R25, 0x80000000, R21, 0xf8, !PT ;  /* 0x800000001900b812 */ /* 0x000fc600078ef815 */
[----:B------:R-:W-:Y:S01]  /*15e0*/  DFMA R34, R30, -R16, 1 ;  /* 0x3ff000001e22742b */ /* 0x000fe20000000810 */
[----:B------:R-:W-:Y:S01]  /*15f0*/  @!P3 LOP3.LUT R25, R0, 0x100000, RZ, 0xfc, !PT ;  /* 0x001000000019b812 */ /* 0x000fe200078efcff */
[----:B------:R-:W-:-:S05]  /*1600*/  IMAD.MOV.U32 R0, RZ, RZ, R28 ;  /* 0x000000ffff007224 */ /* 0x000fca00078e001c */
[----:B------:R-:W-:Y:S02]  /*1610*/  @!P3 DFMA R22, R22, 2, -R24 ;  /* 0x400000001616b82b */ /* 0x000fe40000000818 */
[----:B------:R-:W-:-:S08]  /*1620*/  DFMA R34, R30, R34, R30 ;  /* 0x000000221e22722b */ /* 0x000fd0000000001e */
[----:B------:R-:W-:Y:S01]  /*1630*/  DMUL R30, R34, R22 ;  /* 0x00000016221e7228 */ /* 0x000fe20000000000 */
[----:B------:R-:W-:-:S07]  /*1640*/  @!P3 LOP3.LUT R0, R23, 0x7ff00000, RZ, 0xc0, !PT ;  /* 0x7ff000001700b812 */ /* 0x000fce00078ec0ff */
[----:B------:R-:W-:-:S08]  /*1650*/  DFMA R24, R30, -R16, R22 ;  /* 0x800000101e18722b */ /* 0x000fd00000000016 */
[----:B------:R-:W-:Y:S01]  /*1660*/  DFMA R24, R34, R24, R30 ;  /* 0x000000182218722b */ /* 0x000fe2000000001e */
[----:B------:R-:W-:Y:S01]  /*1670*/  IADD3 R30, PT, PT, R0, -0x1, RZ ;  /* 0xffffffff001e7810 */ /* 0x000fe20007ffe0ff */
[----:B------:R-:W-:-:S03]  /*1680*/  VIADD R31, R29, 0xffffffff ;  /* 0xffffffff1d1f7836 */ /* 0x000fc60000000000 */
[----:B------:R-:W-:-:S04]  /*1690*/  ISETP.GT.U32.AND P0, PT, R30, 0x7feffffe, PT ;  /* 0x7feffffe1e00780c */ /* 0x000fc80003f04070 */
[----:B------:R-:W-:-:S13]  /*16a0*/  ISETP.GT.U32.OR P0, PT, R31, 0x7feffffe, P0 ;  /* 0x7feffffe1f00780c */ /* 0x000fda0000704470 */
[----:B------:R-:W-:Y:S05]  /*16b0*/  @P0 BRA `(.L_x_719) ;  /* 0x00000000006c0947 */ /* 0x000fea0003800000 */
[----:B------:R-:W-:Y:S01]  /*16c0*/  LOP3.LUT R21, R19, 0x7ff00000, RZ, 0xc0, !PT ;  /* 0x7ff0000013157812 */ /* 0x000fe200078ec0ff */
[----:B------:R-:W-:-:S03]  /*16d0*/  IMAD.MOV.U32 R20, RZ, RZ, RZ ;  /* 0x000000ffff147224 */ /* 0x000fc600078e00ff */
[CC--:B------:R-:W-:Y:S02]  /*16e0*/  VIADDMNMX R0, R28.reuse, -R21.reuse, 0xb9600000, !PT ;  /* 0xb96000001c007446 */ /* 0x0c0fe40007800915 */
[----:B------:R-:W-:Y:S02]  /*16f0*/  ISETP.GE.U32.AND P0, PT, R28, R21, PT ;  /* 0x000000151c00720c */ /* 0x000fe40003f06070 */
[----:B------:R-:W-:Y:S02]  /*1700*/  VIMNMX R0, PT, PT, R0, 0x46a00000, PT ;  /* 0x46a0000000007848 */ /* 0x000fe40003fe0100 */
[----:B------:R-:W-:-:S05]  /*1710*/  SEL R21, R2, 0x63400000, !P0 ;  /* 0x6340000002157807 */ /* 0x000fca0004000000 */
[----:B------:R-:W-:-:S05]  /*1720*/  IMAD.IADD R0, R0, 0x1, -R21 ;  /* 0x0000000100007824 */ /* 0x000fca00078e0a15 */
[----:B------:R-:W-:-:S06]  /*1730*/  IADD3 R21, PT, PT, R0, 0x7fe00000, RZ ;  /* 0x7fe0000000157810 */ /* 0x000fcc0007ffe0ff */
[----:B------:R-:W-:-:S10]  /*1740*/  DMUL R30, R24, R20 ;  /* 0x00000014181e7228 */ /* 0x000fd40000000000 */
[----:B------:R-:W-:-:S13]  /*1750*/  FSETP.GTU.AND P0, PT, |R31|, 1.469367938527859385e-39, PT ;  /* 0x001000001f00780b */ /* 0x000fda0003f0c200 */
[----:B------:R-:W-:Y:S05]  /*1760*/  @P0 BRA `(.L_x_720) ;  /* 0x0000000000940947 */ /* 0x000fea0003800000 */
[----:B------:R-:W-:Y:S01]  /*1770*/  DFMA R16, R24, -R16, R22 ;  /* 0x800000101810722b */ /* 0x000fe20000000016 */
[----:B------:R-:W-:-:S09]  /*1780*/  IMAD.MOV.U32 R20, RZ, RZ, RZ ;  /* 0x000000ffff147224 */ /* 0x000fd200078e00ff */
[C---:B------:R-:W-:Y:S02]  /*1790*/  FSETP.NEU.AND P0, PT, R17.reuse, RZ, PT ;  /* 0x000000ff1100720b */ /* 0x040fe40003f0d000 */
[----:B------:R-:W-:-:S04]  /*17a0*/  LOP3.LUT R18, R17, 0x80000000, R19, 0x48, !PT ;  /* 0x8000000011127812 */ /* 0x000fc800078e4813 */
[----:B------:R-:W-:-:S07]  /*17b0*/  LOP3.LUT R21, R18, R21, RZ, 0xfc, !PT ;  /* 0x0000001512157212 */ /* 0x000fce00078efcff */
[----:B------:R-:W-:Y:S05]  /*17c0*/  @!P0 BRA `(.L_x_720) ;  /* 0x00000000007c8947 */ /* 0x000fea0003800000 */
[C---:B------:R-:W-:Y:S01]  /*17d0*/  IADD3 R17, PT, PT, -R0.reuse, RZ, RZ ;  /* 0x000000ff00117210 */ /* 0x040fe20007ffe1ff */
[----:B------:R-:W-:Y:S01]  /*17e0*/  IMAD.MOV.U32 R16, RZ, RZ, RZ ;  /* 0x000000ffff107224 */ /* 0x000fe200078e00ff */
[----:B------:R-:W-:-:S05]  /*17f0*/  IADD3 R0, PT, PT, -R0, -0x43300000, RZ ;  /* 0xbcd0000000007810 */ /* 0x000fca0007ffe1ff */
[----:B------:R-:W-:Y:S02]  /*1800*/  DFMA R16, R30, -R16, R24 ;  /* 0x800000101e10722b */ /* 0x000fe40000000018 */
[----:B------:R-:W-:-:S08]  /*1810*/  DMUL.RP R24, R24, R20 ;  /* 0x0000001418187228 */ /* 0x000fd00000008000 */
[----:B------:R-:W-:Y:S02]  /*1820*/  FSETP.NEU.AND P0, PT, |R17|, R0, PT ;  /* 0x000000001100720b */ /* 0x000fe40003f0d200 */
[----:B------:R-:W-:Y:S02]  /*1830*/  LOP3.LUT R17, R25, R18, RZ, 0x3c, !PT ;  /* 0x0000001219117212 */ /* 0x000fe400078e3cff */
[----:B------:R-:W-:Y:S02]  /*1840*/  FSEL R30, R24, R30, !P0 ;  /* 0x0000001e181e7208 */ /* 0x000fe40004000000 */
[----:B------:R-:W-:Y:S01]  /*1850*/  FSEL R31, R17, R31, !P0 ;  /* 0x0000001f111f7208 */ /* 0x000fe20004000000 */
[----:B------:R-:W-:Y:S06]  /*1860*/  BRA `(.L_x_720) ;  /* 0x0000000000547947 */ /* 0x000fec0003800000 */
.L_x_719:
[----:B------:R-:W-:-:S14]  /*1870*/  DSETP.NAN.AND P0, PT, R20, R20, PT ;  /* 0x000000141400722a */ /* 0x000fdc0003f08000 */
[----:B------:R-:W-:Y:S05]  /*1880*/  @P0 BRA `(.L_x_721) ;  /* 0x0000000000440947 */ /* 0x000fea0003800000 */
[----:B------:R-:W-:-:S14]  /*1890*/  DSETP.NAN.AND P0, PT, R18, R18, PT ;  /* 0x000000121200722a */ /* 0x000fdc0003f08000 */
[----:B------:R-:W-:Y:S05]  /*18a0*/  @P0 BRA `(.L_x_722) ;  /* 0x0000000000300947 */ /* 0x000fea0003800000 */
[----:B------:R-:W-:Y:S01]  /*18b0*/  ISETP.NE.AND P0, PT, R0, R29, PT ;  /* 0x0000001d0000720c */ /* 0x000fe20003f05270 */
[----:B------:R-:W-:Y:S01]  /*18c0*/  IMAD.MOV.U32 R30, RZ, RZ, 0x0 ;  /* 0x00000000ff1e7424 */ /* 0x000fe200078e00ff */
[----:B------:R-:W-:-:S11]  /*18d0*/  MOV R31, 0xfff80000 ;  /* 0xfff80000001f7802 */ /* 0x000fd60000000f00 */
[----:B------:R-:W-:Y:S05]  /*18e0*/  @!P0 BRA `(.L_x_720) ;  /* 0x0000000000348947 */ /* 0x000fea0003800000 */
[----:B------:R-:W-:Y:S02]  /*18f0*/  ISETP.NE.AND P0, PT, R0, 0x7ff00000, PT ;  /* 0x7ff000000000780c */ /* 0x000fe40003f05270 */
[----:B------:R-:W-:Y:S02]  /*1900*/  LOP3.LUT R31, R21, 0x80000000, R19, 0x48, !PT ;  /* 0x80000000151f7812 */ /* 0x000fe400078e4813 */
[----:B------:R-:W-:-:S13]  /*1910*/  ISETP.EQ.OR P0, PT, R29, RZ, !P0 ;  /* 0x000000ff1d00720c */ /* 0x000fda0004702670 */
[----:B------:R-:W-:Y:S01]  /*1920*/  @P0 LOP3.LUT R0, R31, 0x7ff00000, RZ, 0xfc, !PT ;  /* 0x7ff000001f000812 */ /* 0x000fe200078efcff */
[----:B------:R-:W-:Y:S02]  /*1930*/  @!P0 IMAD.MOV.U32 R30, RZ, RZ, RZ ;  /* 0x000000ffff1e8224 */ /* 0x000fe400078e00ff */
[----:B------:R-:W-:Y:S01]  /*1940*/  @P0 IMAD.MOV.U32 R30, RZ, RZ, RZ ;  /* 0x000000ffff1e0224 */ /* 0x000fe200078e00ff */
[----:B------:R-:W-:Y:S01]  /*1950*/  @P0 MOV R31, R0 ;  /* 0x00000000001f0202 */ /* 0x000fe20000000f00 */
[----:B------:R-:W-:Y:S06]  /*1960*/  BRA `(.L_x_720) ;  /* 0x0000000000147947 */ /* 0x000fec0003800000 */
.L_x_722:
[----:B------:R-:W-:Y:S01]  /*1970*/  LOP3.LUT R31, R19, 0x80000, RZ, 0xfc, !PT ;  /* 0x00080000131f7812 */ /* 0x000fe200078efcff */
[----:B------:R-:W-:Y:S01]  /*1980*/  IMAD.MOV.U32 R30, RZ, RZ, R18 ;  /* 0x000000ffff1e7224 */ /* 0x000fe200078e0012 */
[----:B------:R-:W-:Y:S06]  /*1990*/  BRA `(.L_x_720) ;  /* 0x0000000000087947 */ /* 0x000fec0003800000 */
.L_x_721:
[----:B------:R-:W-:Y:S01]  /*19a0*/  LOP3.LUT R31, R21, 0x80000, RZ, 0xfc, !PT ;  /* 0x00080000151f7812 */ /* 0x000fe200078efcff */
[----:B------:R-:W-:-:S07]  /*19b0*/  IMAD.MOV.U32 R30, RZ, RZ, R20 ;  /* 0x000000ffff1e7224 */ /* 0x000fce00078e0014 */
.L_x_720:
[----:B------:R-:W-:Y:S05]  /*19c0*/  BSYNC.RECONVERGENT B3 ;  /* 0x0000000000037941 */ /* 0x000fea0003800200 */
.L_x_718:
[----:B------:R-:W-:Y:S01]  /*19d0*/  MOV R16, R4 ;  /* 0x0000000400107202 */ /* 0x000fe20000000f00 */
[----:B------:R-:W-:-:S04]  /*19e0*/  IMAD.MOV.U32 R17, RZ, RZ, 0x0 ;  /* 0x00000000ff117424 */ /* 0x000fc800078e00ff */
[----:B------:R-:W-:Y:S05]  /*19f0*/  RET.REL.NODEC R16 `(_Z12updateMatrixPdii) ;  /* 0xffffffe410807950 */ /* 0x000fea0003c3ffff */
.L_x_723:
        /* <DEDUP_REMOVED lines=16> */
.L_x_729:


//--------------------- .text._Z8swapRowsPdiii    --------------------------
	.section	.text._Z8swapRowsPdiii,"ax",@progbits
	.align	128
        .global         _Z8swapRowsPdiii
        .type           _Z8swapRowsPdiii,@function
        .size           _Z8swapRowsPdiii,(.L_x_740 - _Z8swapRowsPdiii)
        .other          _Z8swapRowsPdiii,@"STO_CUDA_ENTRY STV_DEFAULT"
_Z8swapRowsPdiii:
.text._Z8swapRowsPdiii:
[----:B------:R-:W-:Y:S01]  /*0000*/  LDC R1, c[0x0][0x37c] ;  /* 0x0000df00ff017b82 */ /* 0x000fe20000000800 */
[----:B------:R-:W0:Y:S07]  /*0010*/  S2R R5, SR_CTAID.X ;  /* 0x0000000000057919 */ /* 0x000e2e0000002500 */
[----:B------:R-:W1:Y:S01]  /*0020*/  LDC R0, c[0x0][0x388] ;  /* 0x0000e200ff007b82 */ /* 0x000e620000000800 */
[----:B------:R-:W0:Y:S01]  /*0030*/  LDCU UR4, c[0x0][0x360] ;  /* 0x00006c00ff0477ac */ /* 0x000e220008000800 */
[----:B------:R-:W0:Y:S01]  /*0040*/  S2R R2, SR_TID.X ;  /* 0x0000000000027919 */ /* 0x000e220000002100 */
[----:B------:R-:W2:Y:S01]  /*0050*/  LDCU UR5, c[0x0][0x370] ;  /* 0x00006e00ff0577ac */ /* 0x000ea20008000800 */
[----:B0-----:R-:W-:Y:S01]  /*0060*/  IMAD R5, R5, UR4, R2 ;  /* 0x0000000405057c24 */ /* 0x001fe2000f8e0202 */
[----:B--2---:R-:W-:-:S04]  /*0070*/  UIMAD UR4, UR4, UR5, URZ ;  /* 0x00000005040472a4 */ /* 0x004fc8000f8e02ff */
[----:B-1----:R-:W-:-:S13]  /*0080*/  ISETP.GE.AND P0, PT, R5, R0, PT ;  /* 0x000000000500720c */ /* 0x002fda0003f06270 */
[----:B------:R-:W-:Y:S05]  /*0090*/  @P0 EXIT ;  /* 0x000000000000094d */ /* 0x000fea0003800000 */
[----:B------:R-:W0:Y:S01]  /*00a0*/  I2F.U32.RP R8, UR4 ;  /* 0x0000000400087d06 */ /* 0x000e220008209000 */
[----:B------:R-:W-:Y:S01]  /*00b0*/  IADD3 R7, PT, PT, R5, UR4, RZ ;  /* 0x0000000405077c10 */ /* 0x000fe2000fffe0ff */
[----:B------:R-:W1:Y:S01]  /*00c0*/  LDCU UR9, c[0x0][0x38c] ;  /* 0x00007180ff0977ac */ /* 0x000e620008000800 */
[----:B------:R-:W-:Y:S01]  /*00d0*/  IADD3 R9, PT, PT, RZ, -UR4, RZ ;  /* 0x80000004ff097c10 */ /* 0x000fe2000fffe0ff */
[----:B------:R-:W-:Y:S01]  /*00e0*/  BSSY.RECONVERGENT B0, `(.L_x_724) ;  /* 0x0000031000007945 */ /* 0x000fe20003800200 */
[CC--:B------:R-:W-:Y:S01]  /*00f0*/  ISETP.GE.AND P0, PT, R7.reuse, R0.reuse, PT ;  /* 0x000000000700720c */ /* 0x0c0fe20003f06270 */
[----:B------:R-:W2:Y:S01]  /*0100*/  LDCU UR10, c[0x0][0x390] ;  /* 0x00007200ff0a77ac */ /* 0x000ea20008000800 */
[----:B------:R-:W-:Y:S02]  /*0110*/  VIMNMX R4, PT, PT, R7, R0, !PT ;  /* 0x0000000007047248 */ /* 0x000fe40007fe0100 */
[----:B------:R-:W-:Y:S01]  /*0120*/  SEL R6, RZ, 0x1, P0 ;  /* 0x00000001ff067807 */ /* 0x000fe20000000000 */
[----:B------:R-:W3:Y:S01]  /*0130*/  LDCU.64 UR6, c[0x0][0x358] ;  /* 0x00006b00ff0677ac */ /* 0x000ee20008000a00 */
[----:B------:R-:W-:-:S02]  /*0140*/  ISETP.NE.U32.AND P2, PT, RZ, UR4, PT ;  /* 0x00000004ff007c0c */ /* 0x000fc4000bf45070 */
[----:B------:R-:W-:Y:S01]  /*0150*/  IADD3 R4, PT, PT, R4, -R7, -R6 ;  /* 0x8000000704047210 */ /* 0x000fe20007ffe806 */
[----:B0-----:R-:W0:Y:S02]  /*0160*/  MUFU.RCP R8, R8 ;  /* 0x0000000800087308 */ /* 0x001e240000001000 */
[----:B0-----:R-:W-:-:S06]  /*0170*/  IADD3 R2, PT, PT, R8, 0xffffffe, RZ ;  /* 0x0ffffffe08027810 */ /* 0x001fcc0007ffe0ff */
[----:B------:R0:W4:Y:S02]  /*0180*/  F2I.FTZ.U32.TRUNC.NTZ R3, R2 ;  /* 0x0000000200037305 */ /* 0x000124000021f000 */
[----:B0-----:R-:W-:Y:S02]  /*0190*/  HFMA2 R2, -RZ, RZ, 0, 0 ;  /* 0x00000000ff027431 */ /* 0x001fe400000001ff */
[----:B----4-:R-:W-:-:S04]  /*01a0*/  IMAD R9, R9, R3, RZ ;  /* 0x0000000309097224 */ /* 0x010fc800078e02ff */
[----:B------:R-:W-:-:S06]  /*01b0*/  IMAD.HI.U32 R3, R3, R9, R2 ;  /* 0x0000000903037227 */ /* 0x000fcc00078e0002 */
[----:B------:R-:W-:-:S05]  /*01c0*/  IMAD.HI.U32 R7, R3, R4, RZ ;  /* 0x0000000403077227 */ /* 0x000fca00078e00ff */
[----:B------:R-:W-:-:S05]  /*01d0*/  IADD3 R3, PT, PT, -R7, RZ, RZ ;  /* 0x000000ff07037210 */ /* 0x000fca0007ffe1ff */
[----:B------:R-:W-:Y:S02]  /*01e0*/  IMAD R4, R3, UR4, R4 ;  /* 0x0000000403047c24 */ /* 0x000fe4000f8e0204 */
[----:B------:R-:W0:Y:S03]  /*01f0*/  LDC.64 R2, c[0x0][0x380] ;  /* 0x0000e000ff027b82 */ /* 0x000e260000000a00 */
[----:B------:R-:W-:-:S13]  /*0200*/  ISETP.GE.U32.AND P0, PT, R4, UR4, PT ;  /* 0x0000000404007c0c */ /* 0x000fda000bf06070 */
[----:B------:R-:W-:Y:S02]  /*0210*/  @P0 IADD3 R4, PT, PT, R4, -UR4, RZ ;  /* 0x8000000404040c10 */ /* 0x000fe4000fffe0ff */
[----:B------:R-:W-:Y:S02]  /*0220*/  @P0 IADD3 R7, PT, PT, R7, 0x1, RZ ;  /* 0x0000000107070810 */ /* 0x000fe40007ffe0ff */
[----:B------:R-:W-:-:S13]  /*0230*/  ISETP.GE.U32.AND P1, PT, R4, UR4, PT ;  /* 0x0000000404007c0c */ /* 0x000fda000bf26070 */
[----:B------:R-:W-:Y:S01]  /*0240*/  @P1 VIADD R7, R7, 0x1 ;  /* 0x0000000107071836 */ /* 0x000fe20000000000 */
[----:B------:R-:W-:-:S04]  /*0250*/  @!P2 LOP3.LUT R7, RZ, UR4, RZ, 0x33, !PT ;  /* 0x00000004ff07ac12 */ /* 0x000fc8000f8e33ff */
[----:B------:R-:W-:-:S04]  /*0260*/  IADD3 R4, PT, PT, R6, R7, RZ ;  /* 0x0000000706047210 */ /* 0x000fc80007ffe0ff */
[C---:B------:R-:W-:Y:S02]  /*0270*/  LOP3.LUT R6, R4.reuse, 0x3, RZ, 0xc0, !PT ;  /* 0x0000000304067812 */ /* 0x040fe400078ec0ff */
[----:B------:R-:W-:Y:S02]  /*0280*/  ISETP.GE.U32.AND P1, PT, R4, 0x3, PT ;  /* 0x000000030400780c */ /* 0x000fe40003f26070 */
[----:B------:R-:W-:-:S13]  /*0290*/  ISETP.NE.AND P0, PT, R6, 0x3, PT ;  /* 0x000000030600780c */ /* 0x000fda0003f05270 */
[----:B0123--:R-:W-:Y:S05]  /*02a0*/  @!P0 BRA `(.L_x_725) ;  /* 0x0000000000508947 */ /* 0x00ffea0003800000 */
[----:B------:R-:W0:Y:S01]  /*02b0*/  LDC.64 R14, c[0x0][0x380] ;  /* 0x0000e000ff0e7b82 */ /* 0x000e220000000a00 */
[----:B------:R-:W1:Y:S01]  /*02c0*/  LDCU UR5, c[0x0][0x390] ;  /* 0x00007200ff0577ac */ /* 0x000e620008000800 */
[----:B------:R-:W-:Y:S01]  /*02d0*/  IADD3 R4, PT, PT, R4, 0x1, RZ ;  /* 0x0000000104047810 */ /* 0x000fe20007ffe0ff */
[----:B------:R-:W2:Y:S03]  /*02e0*/  LDCU UR8, c[0x0][0x38c] ;  /* 0x00007180ff0877ac */ /* 0x000ea60008000800 */
[----:B------:R-:W-:-:S04]  /*02f0*/  LOP3.LUT R4, R4, 0x3, RZ, 0xc0, !PT ;  /* 0x0000000304047812 */ /* 0x000fc800078ec0ff */
[----:B------:R-:W-:Y:S01]  /*0300*/  IADD3 R4, PT, PT, -R4, RZ, RZ ;  /* 0x000000ff04047210 */ /* 0x000fe20007ffe1ff */
[CC--:B-1----:R-:W-:Y:S02]  /*0310*/  IMAD R17, R5.reuse, R0.reuse, UR5 ;  /* 0x0000000505117e24 */ /* 0x0c2fe4000f8e0200 */
[----:B--2---:R-:W-:-:S07]  /*0320*/  IMAD R19, R5, R0, UR8 ;  /* 0x0000000805137e24 */ /* 0x004fce000f8e0200 */
.L_x_726:
[----:B01----:R-:W-:-:S04]  /*0330*/  IMAD.WIDE R10, R17, 0x8, R14 ;  /* 0x00000008110a7825 */ /* 0x003fc800078e020e */
[----:B------:R-:W-:Y:S01]  /*0340*/  IMAD.WIDE R6, R19, 0x8, R14 ;  /* 0x0000000813067825 */ /* 0x000fe200078e020e */
[----:B------:R-:W2:Y:S04]  /*0350*/  LDG.E.64 R12, desc[UR6][R10.64] ;  /* 0x000000060a0c7981 */ /* 0x000ea8000c1e1b00 */
[----:B------:R-:W3:Y:S01]  /*0360*/  LDG.E.64 R8, desc[UR6][R6.64] ;  /* 0x0000000606087981 */ /* 0x000ee2000c1e1b00 */
[----:B------:R-:W-:Y:S01]  /*0370*/  IADD3 R4, PT, PT, R4, 0x1, RZ ;  /* 0x0000000104047810 */ /* 0x000fe20007ffe0ff */
[----:B------:R-:W-:Y:S02]  /*0380*/  VIADD R5, R5, UR4 ;  /* 0x0000000405057c36 */ /* 0x000fe40008000000 */
[----:B------:R-:W-:Y:S01]  /*0390*/  IMAD R17, R0, UR4, R17 ;  /* 0x0000000400117c24 */ /* 0x000fe2000f8e0211 */
[----:B------:R-:W-:Y:S01]  /*03a0*/  ISETP.NE.AND P0, PT, R4, RZ, PT ;  /* 0x000000ff0400720c */ /* 0x000fe20003f05270 */
[----:B------:R-:W-:Y:S01]  /*03b0*/  IMAD R19, R0, UR4, R19 ;  /* 0x0000000400137c24 */ /* 0x000fe2000f8e0213 */
[----:B--2---:R1:W-:Y:S04]  /*03c0*/  STG.E.64 desc[UR6][R6.64], R12 ;  /* 0x0000000c06007986 */ /* 0x0043e8000c101b06 */
[----:B---3--:R1:W-:Y:S07]  /*03d0*/  STG.E.64 desc[UR6][R10.64], R8 ;  /* 0x000000080a007986 */ /* 0x0083ee000c101b06 */
[----:B------:R-:W-:Y:S05]  /*03e0*/  @P0 BRA `(.L_x_726) ;  /* 0xfffffffc00d00947 */ /* 0x000fea000383ffff */
.L_x_725:
[----:B------:R-:W-:Y:S05]  /*03f0*/  BSYNC.RECONVERGENT B0 ;  /* 0x0000000000007941 */ /* 0x000fea0003800200 */
.L_x_724:
[----:B------:R-:W-:Y:S05]  /*0400*/  @!P1 EXIT ;  /* 0x000000000000994d */ /* 0x000fea0003800000 */
.L_x_727:
[CC--:B0-----:R-:W-:Y:S02]  /*0410*/  IMAD R17, R5.reuse, R0.reuse, UR10 ;  /* 0x0000000a05117e24 */ /* 0x0c1fe4000f8e0200 */
[----:B-1----:R-:W-:Y:S02]  /*0420*/  IMAD R13, R5, R0, UR9 ;  /* 0x00000009050d7e24 */ /* 0x002fe4000f8e0200 */
[----:B------:R-:W-:-:S04]  /*0430*/  IMAD.WIDE R16, R17, 0x8, R2 ;  /* 0x0000000811107825 */ /* 0x000fc800078e0202 */
[----:B------:R-:W-:Y:S01]  /*0440*/  IMAD.WIDE R12, R13, 0x8, R2 ;  /* 0x000000080d0c7825 */ /* 0x000fe200078e0202 */
[----:B------:R-:W2:Y:S04]  /*0450*/  LDG.E.64 R18, desc[UR6][R16.64] ;  /* 0x0000000610127981 */ /* 0x000ea8000c1e1b00 */
[----:B------:R-:W3:Y:S01]  /*0460*/  LDG.E.64 R14, desc[UR6][R12.64] ;  /* 0x000000060c0e7981 */ /* 0x000ee2000c1e1b00 */
[----:B------:R-:W-:-:S05]  /*0470*/  IADD3 R25, PT, PT, R5, UR4, RZ ;  /* 0x0000000405197c10 */ /* 0x000fca000fffe0ff */
[CC--:B------:R-:W-:Y:S02]  /*0480*/  IMAD R5, R25.reuse, R0.reuse, UR10 ;  /* 0x0000000a19057e24 */ /* 0x0c0fe4000f8e0200 */
[----:B------:R-:W-:Y:S02]  /*0490*/  IMAD R7, R25, R0, UR9 ;  /* 0x0000000919077e24 */ /* 0x000fe4000f8e0200 */
[----:B------:R-:W-:-:S04]  /*04a0*/  IMAD.WIDE R4, R5, 0x8, R2 ;  /* 0x0000000805047825 */ /* 0x000fc800078e0202 */
[----:B------:R-:W-:Y:S01]  /*04b0*/  IMAD.WIDE R6, R7, 0x8, R2 ;  /* 0x0000000807067825 */ /* 0x000fe200078e0202 */
[----:B--2---:R0:W-:Y:S04]  /*04c0*/  STG.E.64 desc[UR6][R12.64], R18 ;  /* 0x000000120c007986 */ /* 0x0041e8000c101b06 */
[----:B---3--:R1:W-:Y:S04]  /*04d0*/  STG.E.64 desc[UR6][R16.64], R14 ;  /* 0x0000000e10007986 */ /* 0x0083e8000c101b06 */
        /* <DEDUP_REMOVED lines=9> */
[----:B0-----:R-:W4:Y:S04]  /*0570*/  LDG.E.64 R18, desc[UR6][R8.64] ;  /* 0x0000000608127981 */ /* 0x001f28000c1e1b00 */
[----:B------:R-:W5:Y:S01]  /*0580*/  LDG.E.64 R12, desc[UR6][R10.64] ;  /* 0x000000060a0c7981 */ /* 0x000f62000c1e1b00 */
[----:B------:R-:W-:-:S05]  /*0590*/  IADD3 R25, PT, PT, R25, UR4, RZ ;  /* 0x0000000419197c10 */ /* 0x000fca000fffe0ff */
[CC--:B-1----:R-:W-:Y:S02]  /*05a0*/  IMAD R17, R25.reuse, R0.reuse, UR10 ;  /* 0x0000000a19117e24 */ /* 0x0c2fe4000f8e0200 */
[----:B------:R-:W-:Y:S02]  /*05b0*/  IMAD R15, R25, R0, UR9 ;  /* 0x00000009190f7e24 */ /* 0x000fe4000f8e0200 */
[----:B------:R-:W-:-:S04]  /*05c0*/  IMAD.WIDE R16, R17, 0x8, R2 ;  /* 0x0000000811107825 */ /* 0x000fc800078e0202 */
[----:B------:R-:W-:Y:S01]  /*05d0*/  IMAD.WIDE R14, R15, 0x8, R2 ;  /* 0x000000080f0e7825 */ /* 0x000fe200078e0202 */
[----:B----4-:R0:W-:Y:S04]  /*05e0*/  STG.E.64 desc[UR6][R10.64], R18 ;  /* 0x000000120a007986 */ /* 0x0101e8000c101b06 */
[----:B-----5:R0:W-:Y:S04]  /*05f0*/  STG.E.64 desc[UR6][R8.64], R12 ;  /* 0x0000000c08007986 */ /* 0x0201e8000c101b06 */
[----:B--2---:R-:W2:Y:S04]  /*0600*/  LDG.E.64 R22, desc[UR6][R16.64] ;  /* 0x0000000610167981 */ /* 0x004ea8000c1e1b00 */
[----:B------:R-:W4:Y:S01]  /*0610*/  LDG.E.64 R6, desc[UR6][R14.64] ;  /* 0x000000060e067981 */ /* 0x000f22000c1e1b00 */
[----:B---3--:R-:W-:-:S04]  /*0620*/  IADD3 R5, PT, PT, R25, UR4, RZ ;  /* 0x0000000419057c10 */ /* 0x008fc8000fffe0ff */
[----:B------:R-:W-:Y:S01]  /*0630*/  ISETP.GE.AND P0, PT, R5, R0, PT ;  /* 0x000000000500720c */ /* 0x000fe20003f06270 */
[----:B--2---:R0:W-:Y:S04]  /*0640*/  STG.E.64 desc[UR6][R14.64], R22 ;  /* 0x000000160e007986 */ /* 0x0041e8000c101b06 */
[----:B----4-:R0:W-:Y:S08]  /*0650*/  STG.E.64 desc[UR6][R16.64], R6 ;  /* 0x0000000610007986 */ /* 0x0101f0000c101b06 */
[----:B------:R-:W-:Y:S05]  /*0660*/  @!P0 BRA `(.L_x_727) ;  /* 0xfffffffc00688947 */ /* 0x000fea000383ffff */
[----:B------:R-:W-:Y:S05]  /*0670*/  EXIT ;  /* 0x000000000000794d */ /* 0x000fea0003800000 */
.L_x_728:
        /* <DEDUP_REMOVED lines=16> */
.L_x_740:


//--------------------- .nv.shared._ZN3cub18CUB_300001_SM_10006detail11EmptyKernelIvEEvv --------------------------
	.section	.nv.shared._ZN3cub18CUB_300001_SM_10006detail11EmptyKernelIvEEvv,"aw",@nobits
	.sectionflags	@""
	.align	16
	.zero		1024


//--------------------- .nv.shared.reserved.0     --------------------------
	.section	.nv.shared.reserved.0,"aw",@nobits
	.weak		__nv_reservedSMEM_offset_0_alias
	.size		__nv_reservedSMEM_offset_0_alias, 0, 64
	.other		__nv_reservedSMEM_offset_0_alias,@"STO_CUDA_RESERVED_SHARED STV_DEFAULT"
__nv_reservedSMEM_offset_0_alias:
	.zero		0
	.zero		64


//--------------------- .nv.global                --------------------------
	.section	.nv.global,"aw",@nobits
.nv.global:
	.type		_ZN34_INTERNAL_d1d53e77_4_k_cu_f6073aef6thrust24THRUST_300001_SM_1000_NS12placeholders2_8E,@object
	.size		_ZN34_INTERNAL_d1d53e77_4_k_cu_f6073aef6thrust24THRUST_300001_SM_1000_NS12placeholders2_8E,(_ZN34_INTERNAL_d1d53e77_4_k_cu_f6073aef4cuda3std3__436_GLOBAL__N__d1d53e77_4_k_cu_f6073aef6ignoreE - _ZN34_INTERNAL_d1d53e77_4_k_cu_f6073aef6thrust24THRUST_300001_SM_1000_NS12placeholders2_8E)
_ZN34_INTERNAL_d1d53e77_4_k_cu_f6073aef6thrust24THRUST_300001_SM_1000_NS12placeholders2_8E:
	.zero		1
	.type		_ZN34_INTERNAL_d1d53e77_4_k_cu_f6073aef4cuda3std3__436_GLOBAL__N__d1d53e77_4_k_cu_f6073aef6ignoreE,@object
	.size		_ZN34_INTERNAL_d1d53e77_4_k_cu_f6073aef4cuda3std3__436_GLOBAL__N__d1d53e77_4_k_cu_f6073aef6ignoreE,(_ZN34_INTERNAL_d1d53e77_4_k_cu_f6073aef4cuda3std6ranges3__45__cpo4dataE - _ZN34_INTERNAL_d1d53e77_4_k_cu_f6073aef4cuda3std3__436_GLOBAL__N__d1d53e77_4_k_cu_f6073aef6ignoreE)
_ZN34_INTERNAL_d1d53e77_4_k_cu_f6073aef4cuda3std3__436_GLOBAL__N__d1d53e77_4_k_cu_f6073aef6ignoreE:
	.zero		1
	.type		_ZN34_INTERNAL_d1d53e77_4_k_cu_f6073aef4cuda3std6ranges3__45__cpo4dataE,@object
	.size		_ZN34_INTERNAL_d1d53e77_4_k_cu_f6073aef4cuda3std6ranges3__45__cpo4dataE,(_ZN34_INTERNAL_d1d53e77_4_k_cu_f6073aef6thrust24THRUST_300001_SM_1000_NS6system3cpp3parE - _ZN34_INTERNAL_d1d53e77_4_k_cu_f6073aef4cuda3std6ranges3__45__cpo4dataE)
_ZN34_INTERNAL_d1d53e77_4_k_cu_f6073aef4cuda3std6ranges3__45__cpo4dataE:
	.zero		1
	.type		_ZN34_INTERNAL_d1d53e77_4_k_cu_f6073aef6thrust24THRUST_300001_SM_1000_NS6system3cpp3parE,@object
	.size		_ZN34_INTERNAL_d1d53e77_4_k_cu_f6073aef6thrust24THRUST_300001_SM_1000_NS6system3cpp3parE,(_ZN34_INTERNAL_d1d53e77_4_k_cu_f6073aef4cuda3std3__45__cpo5beginE - _ZN34_INTERNAL_d1d53e77_4_k_cu_f6073aef6thrust24THRUST_300001_SM_1000_NS6system3cpp3parE)
_ZN34_INTERNAL_d1d53e77_4_k_cu_f6073aef6thrust24THRUST_300001_SM_1000_NS6system3cpp3parE:
	.zero		1
	.type		_ZN34_INTERNAL_d1d53e77_4_k_cu_f6073aef4cuda3std3__45__cpo5beginE,@object
	.size		_ZN34_INTERNAL_d1d53e77_4_k_cu_f6073aef4cuda3std3__45__cpo5beginE,(_ZN34_INTERNAL_d1d53e77_4_k_cu_f6073aef4cuda3std6ranges3__45__cpo5beginE - _ZN34_INTERNAL_d1d53e77_4_k_cu_f6073aef4cuda3std3__45__cpo5beginE)
_ZN34_INTERNAL_d1d53e77_4_k_cu_f6073aef4cuda3std3__45__cpo5beginE:
	.zero		1
	.type		_ZN34_INTERNAL_d1d53e77_4_k_cu_f6073aef4cuda3std6ranges3__45__cpo5beginE,@object
	.size		_ZN34_INTERNAL_d1d53e77_4_k_cu_f6073aef4cuda3std6ranges3__45__cpo5beginE,(_ZN34_INTERNAL_d1d53e77_4_k_cu_f6073aef6thrust24THRUST_300001_SM_1000_NS6deviceE - _ZN34_INTERNAL_d1d53e77_4_k_cu_f6073aef4cuda3std6ranges3__45__cpo5beginE)
_ZN34_INTERNAL_d1d53e77_4_k_cu_f6073aef4cuda3std6ranges3__45__cpo5beginE:
	.zero		1
	.type		_ZN34_INTERNAL_d1d53e77_4_k_cu_f6073aef6thrust24THRUST_300001_SM_1000_NS6deviceE,@object
	.size		_ZN34_INTERNAL_d1d53e77_4_k_cu_f6073aef6thrust24THRUST_300001_SM_1000_NS6deviceE,(_ZN34_INTERNAL_d1d53e77_4_k_cu_f6073aef4cuda3std3__47nulloptE - _ZN34_INTERNAL_d1d53e77_4_k_cu_f6073aef6thrust24THRUST_300001_SM_1000_NS6deviceE)
_ZN34_INTERNAL_d1d53e77_4_k_cu_f6073aef6thrust24THRUST_300001_SM_1000_NS6deviceE:
	.zero		1
	.type		_ZN34_INTERNAL_d1d53e77_4_k_cu_f6073aef4cuda3std3__47nulloptE,@object
	.size		_ZN34_INTERNAL_d1d53e77_4_k_cu_f6073aef4cuda3std3__47nulloptE,(_ZN34_INTERNAL_d1d53e77_4_k_cu_f6073aef4cuda3std6ranges3__45__cpo8distanceE - _ZN34_INTERNAL_d1d53e77_4_k_cu_f6073aef4cuda3std3__47nulloptE)
_ZN34_INTERNAL_d1d53e77_4_k_cu_f6073aef4cuda3std3__47nulloptE:
	.zero		1
	.type		_ZN34_INTERNAL_d1d53e77_4_k_cu_f6073aef4cuda3std6ranges3__45__cpo8distanceE,@object
	.size		_ZN34_INTERNAL_d1d53e77_4_k_cu_f6073aef4cuda3std6ranges3__45__cpo8distanceE,(_ZN34_INTERNAL_d1d53e77_4_k_cu_f6073aef6thrust24THRUST_300001_SM_1000_NS12placeholders2_4E - _ZN34_INTERNAL_d1d53e77_4_k_cu_f6073aef4cuda3std6ranges3__45__cpo8distanceE)
_ZN34_INTERNAL_d1d53e77_4_k_cu_f6073aef4cuda3std6ranges3__45__cpo8distanceE:
	.zero		1
	.type		_ZN34_INTERNAL_d1d53e77_4_k_cu_f6073aef6thrust24THRUST_300001_SM_1000_NS12placeholders2_4E,@object
	.size		_ZN34_INTERNAL_d1d53e77_4_k_cu_f6073aef6thrust24THRUST_300001_SM_1000_NS12placeholders2_4E,(_ZN34_INTERNAL_d1d53e77_4_k_cu_f6073aef4cuda3std3__45__cpo6rbeginE - _ZN34_INTERNAL_d1d53e77_4_k_cu_f6073aef6thrust24THRUST_300001_SM_1000_NS12placeholders2_4E)
_ZN34_INTERNAL_d1d53e77_4_k_cu_f6073aef6thrust24THRUST_300001_SM_1000_NS12placeholders2_4E:
	.zero		1
	.type		_ZN34_INTERNAL_d1d53e77_4_k_cu_f6073aef4cuda3std3__45__cpo6rbeginE,@object
	.size		_ZN34_INTERNAL_d1d53e77_4_k_cu_f6073aef4cuda3std3__45__cpo6rbeginE,(_ZN34_INTERNAL_d1d53e77_4_k_cu_f6073aef4cuda3std6ranges3__45__cpo7advanceE - _ZN34_INTERNAL_d1d53e77_4_k_cu_f6073aef4cuda3std3__45__cpo6rbeginE)
_ZN34_INTERNAL_d1d53e77_4_k_cu_f6073aef4cuda3std3__45__cpo6rbeginE:
	.zero		1
	.type		_ZN34_INTERNAL_d1d53e77_4_k_cu_f6073aef4cuda3std6ranges3__45__cpo7advanceE,@object
	.size		_ZN34_INTERNAL_d1d53e77_4_k_cu_f6073aef4cuda3std6ranges3__45__cpo7advanceE,(_ZN34_INTERNAL_d1d53e77_4_k_cu_f6073aef6thrust24THRUST_300001_SM_1000_NS12placeholders3_10E - _ZN34_INTERNAL_d1d53e77_4_k_cu_f6073aef4cuda3std6ranges3__45__cpo7advanceE)
_ZN34_INTERNAL_d1d53e77_4_k_cu_f6073aef4cuda3std6ranges3__45__cpo7advanceE:
	.zero		1
	.type		_ZN34_INTERNAL_d1d53e77_4_k_cu_f6073aef6thrust24THRUST_300001_SM_1000_NS12placeholders3_10E,@object
	.size		_ZN34_INTERNAL_d1d53e77_4_k_cu_f6073aef6thrust24THRUST_300001_SM_1000_NS12placeholders3_10E,(_ZN34_INTERNAL_d1d53e77_4_k_cu_f6073aef4cuda3std3__48in_placeE - _ZN34_INTERNAL_d1d53e77_4_k_cu_f6073aef6thrust24THRUST_300001_SM_1000_NS12placeholders3_10E)
_ZN34_INTERNAL_d1d53e77_4_k_cu_f6073aef6thrust24THRUST_300001_SM_1000_NS12placeholders3_10E:
	.zero		1
	.type		_ZN34_INTERNAL_d1d53e77_4_k_cu_f6073aef4cuda3std3__48in_placeE,@object
	.size		_ZN34_INTERNAL_d1d53e77_4_k_cu_f6073aef4cuda3std3__48in_placeE,(_ZN34_INTERNAL_d1d53e77_4_k_cu_f6073aef4cuda3std6ranges3__45__cpo4sizeE - _ZN34_INTERNAL_d1d53e77_4_k_cu_f6073aef4cuda3std3__48in_placeE)
_ZN34_INTERNAL_d1d53e77_4_k_cu_f6073aef4cuda3std3__48in_placeE:
	.zero		1
	.type		_ZN34_INTERNAL_d1d53e77_4_k_cu_f6073aef4cuda3std6ranges3__45__cpo4sizeE,@object
	.size		_ZN34_INTERNAL_d1d53e77_4_k_cu_f6073aef4cuda3std6ranges3__45__cpo4sizeE,(_ZN34_INTERNAL_d1d53e77_4_k_cu_f6073aef6thrust24THRUST_300001_SM_1000_NS12placeholders2_2E - _ZN34_INTERNAL_d1d53e77_4_k_cu_f6073aef4cuda3std6ranges3__45__cpo4sizeE)
_ZN34_INTERNAL_d1d53e77_4_k_cu_f6073aef4cuda3std6ranges3__45__cpo4sizeE:
	.zero		1
	.type		_ZN34_INTERNAL_d1d53e77_4_k_cu_f6073aef6thrust24THRUST_300001_SM_1000_NS12placeholders2_2E,@object
	.size		_ZN34_INTERNAL_d1d53e77_4_k_cu_f6073aef6thrust24THRUST_300001_SM_1000_NS12placeholders2_2E,(_ZN34_INTERNAL_d1d53e77_4_k_cu_f6073aef4cuda3std3__45__cpo6cbeginE - _ZN34_INTERNAL_d1d53e77_4_k_cu_f6073aef6thrust24THRUST_300001_SM_1000_NS12placeholders2_2E)
_ZN34_INTERNAL_d1d53e77_4_k_cu_f6073aef6thrust24THRUST_300001_SM_1000_NS12placeholders2_2E:
	.zero		1
	.type		_ZN34_INTERNAL_d1d53e77_4_k_cu_f6073aef4cuda3std3__45__cpo6cbeginE,@object
	.size		_ZN34_INTERNAL_d1d53e77_4_k_cu_f6073aef4cuda3std3__45__cpo6cbeginE,(_ZN34_INTERNAL_d1d53e77_4_k_cu_f6073aef4cuda3std6ranges3__45__cpo6cbeginE - _ZN34_INTERNAL_d1d53e77_4_k_cu_f6073aef4cuda3std3__45__cpo6cbeginE)
_ZN34_INTERNAL_d1d53e77_4_k_cu_f6073aef4cuda3std3__45__cpo6cbeginE:
	.zero		1
	.type		_ZN34_INTERNAL_d1d53e77_4_k_cu_f6073aef4cuda3std6ranges3__45__cpo6cbeginE,@object
	.size		_ZN34_INTERNAL_d1d53e77_4_k_cu_f6073aef4cuda3std6ranges3__45__cpo6cbeginE,(_ZN34_INTERNAL_d1d53e77_4_k_cu_f6073aef6thrust24THRUST_300001_SM_1000_NS12placeholders2_6E - _ZN34_INTERNAL_d1d53e77_4_k_cu_f6073aef4cuda3std6ranges3__45__cpo6cbeginE)
_ZN34_INTERNAL_d1d53e77_4_k_cu_f6073aef4cuda3std6ranges3__45__cpo6cbeginE:
	.zero		1
	.type		_ZN34_INTERNAL_d1d53e77_4_k_cu_f6073aef6thrust24THRUST_300001_SM_1000_NS12placeholders2_6E,@object
	.size		_ZN34_INTERNAL_d1d53e77_4_k_cu_f6073aef6thrust24THRUST_300001_SM_1000_NS12placeholders2_6E,(_ZN34_INTERNAL_d1d53e77_4_k_cu_f6073aef4cuda3std3__45__cpo7crbeginE - _ZN34_INTERNAL_d1d53e77_4_k_cu_f6073aef6thrust24THRUST_300001_SM_1000_NS12placeholders2_6E)
_ZN34_INTERNAL_d1d53e77_4_k_cu_f6073aef6thrust24THRUST_300001_SM_1000_NS12placeholders2_6E:
	.zero		1
	.type		_ZN34_INTERNAL_d1d53e77_4_k_cu_f6073aef4cuda3std3__45__cpo7crbeginE,@object
	.size		_ZN34_INTERNAL_d1d53e77_4_k_cu_f6073aef4cuda3std3__45__cpo7crbeginE,(_ZN34_INTERNAL_d1d53e77_4_k_cu_f6073aef4cuda3std6ranges3__45__cpo4nextE - _ZN34_INTERNAL_d1d53e77_4_k_cu_f6073aef4cuda3std3__45__cpo7crbeginE)
_ZN34_INTERNAL_d1d53e77_4_k_cu_f6073aef4cuda3std3__45__cpo7crbeginE:
	.zero		1
	.type		_ZN34_INTERNAL_d1d53e77_4_k_cu_f6073aef4cuda3std6ranges3__45__cpo4nextE,@object
	.size		_ZN34_INTERNAL_d1d53e77_4_k_cu_f6073aef4cuda3std6ranges3__45__cpo4nextE,(_ZN34_INTERNAL_d1d53e77_4_k_cu_f6073aef4cuda3std6ranges3__45__cpo4swapE - _ZN34_INTERNAL_d1d53e77_4_k_cu_f6073aef4cuda3std6ranges3__45__cpo4nextE)
_ZN34_INTERNAL_d1d53e77_4_k_cu_f6073aef4cuda3std6ranges3__45__cpo4nextE:
	.zero		1
	.type		_ZN34_INTERNAL_d1d53e77_4_k_cu_f6073aef4cuda3std6ranges3__45__cpo4swapE,@object
	.size		_ZN34_INTERNAL_d1d53e77_4_k_cu_f6073aef4cuda3std6ranges3__45__cpo4swapE,(_ZN34_INTERNAL_d1d53e77_4_k_cu_f6073aef6thrust24THRUST_300001_SM_1000_NS8cuda_cub10par_nosyncE - _ZN34_INTERNAL_d1d53e77_4_k_cu_f6073aef4cuda3std6ranges3__45__cpo4swapE)
_ZN34_INTERNAL_d1d53e77_4_k_cu_f6073aef4cuda3std6ranges3__45__cpo4swapE:
	.zero		1
	.type		_ZN34_INTERNAL_d1d53e77_4_k_cu_f6073aef6thrust24THRUST_300001_SM_1000_NS8cuda_cub10par_nosyncE,@object
	.size		_ZN34_INTERNAL_d1d53e77_4_k_cu_f6073aef6thrust24THRUST_300001_SM_1000_NS8cuda_cub10par_nosyncE,(_ZN34_INTERNAL_d1d53e77_4_k_cu_f6073aef6thrust24THRUST_300001_SM_1000_NS3seqE - _ZN34_INTERNAL_d1d53e77_4_k_cu_f6073aef6thrust24THRUST_300001_SM_1000_NS8cuda_cub10par_nosyncE)
_ZN34_INTERNAL_d1d53e77_4_k_cu_f6073aef6thrust24THRUST_300001_SM_1000_NS8cuda_cub10par_nosyncE:
	.zero		1
	.type		_ZN34_INTERNAL_d1d53e77_4_k_cu_f6073aef6thrust24THRUST_300001_SM_1000_NS3seqE,@object
	.size		_ZN34_INTERNAL_d1d53e77_4_k_cu_f6073aef6thrust24THRUST_300001_SM_1000_NS3seqE,(_ZN34_INTERNAL_d1d53e77_4_k_cu_f6073aef4cuda3std3__420unreachable_sentinelE - _ZN34_INTERNAL_d1d53e77_4_k_cu_f6073aef6thrust24THRUST_300001_SM_1000_NS3seqE)
_ZN34_INTERNAL_d1d53e77_4_k_cu_f6073aef6thrust24THRUST_300001_SM_1000_NS3seqE:
	.zero		1
	.type		_ZN34_INTERNAL_d1d53e77_4_k_cu_f6073aef4cuda3std3__420unreachable_sentinelE,@object
	.size		_ZN34_INTERNAL_d1d53e77_4_k_cu_f6073aef4cuda3std3__420unreachable_sentinelE,(_ZN34_INTERNAL_d1d53e77_4_k_cu_f6073aef4cuda3std6ranges3__45__cpo5ssizeE - _ZN34_INTERNAL_d1d53e77_4_k_cu_f6073aef4cuda3std3__420unreachable_sentinelE)
_ZN34_INTERNAL_d1d53e77_4_k_cu_f6073aef4cuda3std3__420unreachable_sentinelE:
	.zero		1
	.type		_ZN34_INTERNAL_d1d53e77_4_k_cu_f6073aef4cuda3std6ranges3__45__cpo5ssizeE,@object
	.size		_ZN34_INTERNAL_d1d53e77_4_k_cu_f6073aef4cuda3std6ranges3__45__cpo5ssizeE,(_ZN34_INTERNAL_d1d53e77_4_k_cu_f6073aef6thrust24THRUST_300001_SM_1000_NS12placeholders2_3E - _ZN34_INTERNAL_d1d53e77_4_k_cu_f6073aef4cuda3std6ranges3__45__cpo5ssizeE)
_ZN34_INTERNAL_d1d53e77_4_k_cu_f6073aef4cuda3std6ranges3__45__cpo5ssizeE:
	.zero		1
	.type		_ZN34_INTERNAL_d1d53e77_4_k_cu_f6073aef6thrust24THRUST_300001_SM_1000_NS12placeholders2_3E,@object
	.size		_ZN34_INTERNAL_d1d53e77_4_k_cu_f6073aef6thrust24THRUST_300001_SM_1000_NS12placeholders2_3E,(_ZN34_INTERNAL_d1d53e77_4_k_cu_f6073aef4cuda3std3__45__cpo4cendE - _ZN34_INTERNAL_d1d53e77_4_k_cu_f6073aef6thrust24THRUST_300001_SM_1000_NS12placeholders2_3E)
_ZN34_INTERNAL_d1d53e77_4_k_cu_f6073aef6thrust24THRUST_300001_SM_1000_NS12placeholders2_3E:
	.zero		1
	.type		_ZN34_INTERNAL_d1d53e77_4_k_cu_f6073aef4cuda3std3__45__cpo4cendE,@object
	.size		_ZN34_INTERNAL_d1d53e77_4_k_cu_f6073aef4cuda3std3__45__cpo4cendE,(_ZN34_INTERNAL_d1d53e77_4_k_cu_f6073aef4cuda3std6ranges3__45__cpo4cendE - _ZN34_INTERNAL_d1d53e77_4_k_cu_f6073aef4cuda3std3__45__cpo4cendE)
_ZN34_INTERNAL_d1d53e77_4_k_cu_f6073aef4cuda3std3__45__cpo4cendE:
	.zero		1
	.type		_ZN34_INTERNAL_d1d53e77_4_k_cu_f6073aef4cuda3std6ranges3__45__cpo4cendE,@object
	.size		_ZN34_INTERNAL_d1d53e77_4_k_cu_f6073aef4cuda3std6ranges3__45__cpo4cendE,(_ZN34_INTERNAL_d1d53e77_4_k_cu_f6073aef6thrust24THRUST_300001_SM_1000_NS12placeholders2_7E - _ZN34_INTERNAL_d1d53e77_4_k_cu_f6073aef4cuda3std6ranges3__45__cpo4cendE)
_ZN34_INTERNAL_d1d53e77_4_k_cu_f6073aef4cuda3std6ranges3__45__cpo4cendE:
	.zero		1
	.type		_ZN34_INTERNAL_d1d53e77_4_k_cu_f6073aef6thrust24THRUST_300001_SM_1000_NS12placeholders2_7E,@object
	.size		_ZN34_INTERNAL_d1d53e77_4_k_cu_f6073aef6thrust24THRUST_300001_SM_1000_NS12placeholders2_7E,(_ZN34_INTERNAL_d1d53e77_4_k_cu_f6073aef4cuda3std3__45__cpo5crendE - _ZN34_INTERNAL_d1d53e77_4_k_cu_f6073aef6thrust24THRUST_300001_SM_1000_NS12placeholders2_7E)
_ZN34_INTERNAL_d1d53e77_4_k_cu_f6073aef6thrust24THRUST_300001_SM_1000_NS12placeholders2_7E:
	.zero		1
	.type		_ZN34_INTERNAL_d1d53e77_4_k_cu_f6073aef4cuda3std3__45__cpo5crendE,@object
	.size		_ZN34_INTERNAL_d1d53e77_4_k_cu_f6073aef4cuda3std3__45__cpo5crendE,(_ZN34_INTERNAL_d1d53e77_4_k_cu_f6073aef4cuda3std6ranges3__45__cpo4prevE - _ZN34_INTERNAL_d1d53e77_4_k_cu_f6073aef4cuda3std3__45__cpo5crendE)
_ZN34_INTERNAL_d1d53e77_4_k_cu_f6073aef4cuda3std3__45__cpo5crendE:
	.zero		1
	.type		_ZN34_INTERNAL_d1d53e77_4_k_cu_f6073aef4cuda3std6ranges3__45__cpo4prevE,@object
	.size		_ZN34_INTERNAL_d1d53e77_4_k_cu_f6073aef4cuda3std6ranges3__45__cpo4prevE,(_ZN34_INTERNAL_d1d53e77_4_k_cu_f6073aef4cuda3std6ranges3__45__cpo9iter_moveE - _ZN34_INTERNAL_d1d53e77_4_k_cu_f6073aef4cuda3std6ranges3__45__cpo4prevE)
_ZN34_INTERNAL_d1d53e77_4_k_cu_f6073aef4cuda3std6ranges3__45__cpo4prevE:
	.zero		1
	.type		_ZN34_INTERNAL_d1d53e77_4_k_cu_f6073aef4cuda3std6ranges3__45__cpo9iter_moveE,@object
	.size		_ZN34_INTERNAL_d1d53e77_4_k_cu_f6073aef4cuda3std6ranges3__45__cpo9iter_moveE,(_ZN34_INTERNAL_d1d53e77_4_k_cu_f6073aef6thrust24THRUST_300001_SM_1000_NS6system6detail10sequential3seqE - _ZN34_INTERNAL_d1d53e77_4_k_cu_f6073aef4cuda3std6ranges3__45__cpo9iter_moveE)
_ZN34_INTERNAL_d1d53e77_4_k_cu_f6073aef4cuda3std6ranges3__45__cpo9iter_moveE:
	.zero		1
	.type		_ZN34_INTERNAL_d1d53e77_4_k_cu_f6073aef6thrust24THRUST_300001_SM_1000_NS6system6detail10sequential3seqE,@object
	.size		_ZN34_INTERNAL_d1d53e77_4_k_cu_f6073aef6thrust24THRUST_300001_SM_1000_NS6system6detail10sequential3seqE,(_ZN34_INTERNAL_d1d53e77_4_k_cu_f6073aef6thrust24THRUST_300001_SM_1000_NS12placeholders2_9E - _ZN34_INTERNAL_d1d53e77_4_k_cu_f6073aef6thrust24THRUST_300001_SM_1000_NS6system6detail10sequential3seqE)
_ZN34_INTERNAL_d1d53e77_4_k_cu_f6073aef6thrust24THRUST_300001_SM_1000_NS6system6detail10sequential3seqE:
	.zero		1
	.type		_ZN34_INTERNAL_d1d53e77_4_k_cu_f6073aef6thrust24THRUST_300001_SM_1000_NS12placeholders2_9E,@object
	.size		_ZN34_INTERNAL_d1d53e77_4_k_cu_f6073aef6thrust24THRUST_300001_SM_1000_NS12placeholders2_9E,(_ZN34_INTERNAL_d1d53e77_4_k_cu_f6073aef4cuda3std3__419piecewise_constructE - _ZN34_INTERNAL_d1d53e77_4_k_cu_f6073aef6thrust24THRUST_300001_SM_1000_NS12placeholders2_9E)
_ZN34_INTERNAL_d1d53e77_4_k_cu_f6073aef6thrust24THRUST_300001_SM_1000_NS12placeholders2_9E:
	.zero		1
	.type		_ZN34_INTERNAL_d1d53e77_4_k_cu_f6073aef4cuda3std3__419piecewise_constructE,@object
	.size		_ZN34_INTERNAL_d1d53e77_4_k_cu_f6073aef4cuda3std3__419piecewise_constructE,(_ZN34_INTERNAL_d1d53e77_4_k_cu_f6073aef4cuda3std6ranges3__45__cpo5cdataE - _ZN34_INTERNAL_d1d53e77_4_k_cu_f6073aef4cuda3std3__419piecewise_constructE)
_ZN34_INTERNAL_d1d53e77_4_k_cu_f6073aef4cuda3std3__419piecewise_constructE:
	.zero		1
	.type		_ZN34_INTERNAL_d1d53e77_4_k_cu_f6073aef4cuda3std6ranges3__45__cpo5cdataE,@object
	.size		_ZN34_INTERNAL_d1d53e77_4_k_cu_f6073aef4cuda3std6ranges3__45__cpo5cdataE,(_ZN34_INTERNAL_d1d53e77_4_k_cu_f6073aef6thrust24THRUST_300001_SM_1000_NS12placeholders2_1E - _ZN34_INTERNAL_d1d53e77_4_k_cu_f6073aef4cuda3std6ranges3__45__cpo5cdataE)
_ZN34_INTERNAL_d1d53e77_4_k_cu_f6073aef4cuda3std6ranges3__45__cpo5cdataE:
	.zero		1
	.type		_ZN34_INTERNAL_d1d53e77_4_k_cu_f6073aef6thrust24THRUST_300001_SM_1000_NS12placeholders2_1E,@object
	.size		_ZN34_INTERNAL_d1d53e77_4_k_cu_f6073aef6thrust24THRUST_300001_SM_1000_NS12placeholders2_1E,(_ZN34_INTERNAL_d1d53e77_4_k_cu_f6073aef4cuda3std3__45__cpo3endE - _ZN34_INTERNAL_d1d53e77_4_k_cu_f6073aef6thrust24THRUST_300001_SM_1000_NS12placeholders2_1E)
_ZN34_INTERNAL_d1d53e77_4_k_cu_f6073aef6thrust24THRUST_300001_SM_1000_NS12placeholders2_1E:
	.zero		1
	.type		_ZN34_INTERNAL_d1d53e77_4_k_cu_f6073aef4cuda3std3__45__cpo3endE,@object
	.size		_ZN34_INTERNAL_d1d53e77_4_k_cu_f6073aef4cuda3std3__45__cpo3endE,(_ZN34_INTERNAL_d1d53e77_4_k_cu_f6073aef4cuda3std6ranges3__45__cpo3endE - _ZN34_INTERNAL_d1d53e77_4_k_cu_f6073aef4cuda3std3__45__cpo3endE)
_ZN34_INTERNAL_d1d53e77_4_k_cu_f6073aef4cuda3std3__45__cpo3endE:
	.zero		1
	.type		_ZN34_INTERNAL_d1d53e77_4_k_cu_f6073aef4cuda3std6ranges3__45__cpo3endE,@object
	.size		_ZN34_INTERNAL_d1d53e77_4_k_cu_f6073aef4cuda3std6ranges3__45__cpo3endE,(_ZN34_INTERNAL_d1d53e77_4_k_cu_f6073aef6thrust24THRUST_300001_SM_1000_NS12placeholders2_5E - _ZN34_INTERNAL_d1d53e77_4_k_cu_f6073aef4cuda3std6ranges3__45__cpo3endE)
_ZN34_INTERNAL_d1d53e77_4_k_cu_f6073aef4cuda3std6ranges3__45__cpo3endE:
	.zero		1
	.type		_ZN34_INTERNAL_d1d53e77_4_k_cu_f6073aef6thrust24THRUST_300001_SM_1000_NS12placeholders2_5E,@object
	.size		_ZN34_INTERNAL_d1d53e77_4_k_cu_f6073aef6thrust24THRUST_300001_SM_1000_NS12placeholders2_5E,(_ZN34_INTERNAL_d1d53e77_4_k_cu_f6073aef4cuda3std3__45__cpo4rendE - _ZN34_INTERNAL_d1d53e77_4_k_cu_f6073aef6thrust24THRUST_300001_SM_1000_NS12placeholders2_5E)
_ZN34_INTERNAL_d1d53e77_4_k_cu_f6073aef6thrust24THRUST_300001_SM_1000_NS12placeholders2_5E:
	.zero		1
	.type		_ZN34_INTERNAL_d1d53e77_4_k_cu_f6073aef4cuda3std3__45__cpo4rendE,@object
	.size		_ZN34_INTERNAL_d1d53e77_4_k_cu_f6073aef4cuda3std3__45__cpo4rendE,(_ZN34_INTERNAL_d1d53e77_4_k_cu_f6073aef4cuda3std6ranges3__45__cpo9iter_swapE - _ZN34_INTERNAL_d1d53e77_4_k_cu_f6073aef4cuda3std3__45__cpo4rendE)
_ZN34_INTERNAL_d1d53e77_4_k_cu_f6073aef4cuda3std3__45__cpo4rendE:
	.zero		1
	.type		_ZN34_INTERNAL_d1d53e77_4_k_cu_f6073aef4cuda3std6ranges3__45__cpo9iter_swapE,@object
	.size		_ZN34_INTERNAL_d1d53e77_4_k_cu_f6073aef4cuda3std6ranges3__45__cpo9iter_swapE,(_ZN34_INTERNAL_d1d53e77_4_k_cu_f6073aef4cuda3std3__48unexpectE - _ZN34_INTERNAL_d1d53e77_4_k_cu_f6073aef4cuda3std6ranges3__45__cpo9iter_swapE)
_ZN34_INTERNAL_d1d53e77_4_k_cu_f6073aef4cuda3std6ranges3__45__cpo9iter_swapE:
	.zero		1
	.type		_ZN34_INTERNAL_d1d53e77_4_k_cu_f6073aef4cuda3std3__48unexpectE,@object
	.size		_ZN34_INTERNAL_d1d53e77_4_k_cu_f6073aef4cuda3std3__48unexpectE,(_ZN34_INTERNAL_d1d53e77_4_k_cu_f6073aef6thrust24THRUST_300001_SM_1000_NS8cuda_cub3parE - _ZN34_INTERNAL_d1d53e77_4_k_cu_f6073aef4cuda3std3__48unexpectE)
_ZN34_INTERNAL_d1d53e77_4_k_cu_f6073aef4cuda3std3__48unexpectE:
	.zero		1
	.type		_ZN34_INTERNAL_d1d53e77_4_k_cu_f6073aef6thrust24THRUST_300001_SM_1000_NS8cuda_cub3parE,@object
	.size		_ZN34_INTERNAL_d1d53e77_4_k_cu_f6073aef6thrust24THRUST_300001_SM_1000_NS8cuda_cub3parE,(.L_29 - _ZN34_INTERNAL_d1d53e77_4_k_cu_f6073aef6thrust24THRUST_300001_SM_1000_NS8cuda_cub3parE)
_ZN34_INTERNAL_d1d53e77_4_k_cu_f6073aef6thrust24THRUST_300001_SM_1000_NS8cuda_cub3parE:
	.zero		1
.L_29:


//--------------------- .nv.shared._ZN6thrust24THRUST_300001_SM_1000_NS8cuda_cub4core6detail13_kernel_agentINS1_8__reduce11ReduceAgentIPN4cuda3std3__45tupleIJdlEEESC_SB_lNS1_9__extrema9arg_max_fIdl14abs_comparatorEEEEJSC_SC_iSG_EEEvDpT0_ --------------------------
	.section	.nv.shared._ZN6thrust24THRUST_300001_SM_1000_NS8cuda_cub4core6detail13_kernel_agentINS1_8__reduce11ReduceAgentIPN4cuda3std3__45tupleIJdlEEESC_SB_lNS1_9__extrema9arg_max_fIdl14abs_comparatorEEEEJSC_SC_iSG_EEEvDpT0_,"aw",@nobits
	.sectionflags	@""
	.align	16
	.zero		1024


//--------------------- .nv.shared._ZN6thrust24THRUST_300001_SM_1000_NS8cuda_cub4core6detail13_kernel_agentINS1_8__reduce10DrainAgentIlEEJN3cub18CUB_300001_SM_10009GridQueueIyEElEEEvDpT0_ --------------------------
	.section	.nv.shared._ZN6thrust24THRUST_300001_SM_1000_NS8cuda_cub4core6detail13_kernel_agentINS1_8__reduce10DrainAgentIlEEJN3cub18CUB_300001_SM_10009GridQueueIyEElEEEvDpT0_,"aw",@nobits
	.sectionflags	@""
	.align	16
	.zero		1024


//--------------------- .nv.shared._ZN6thrust24THRUST_300001_SM_1000_NS8cuda_cub4core6detail13_kernel_agentINS1_8__reduce11ReduceAgentINS0_12zip_iteratorIN4cuda3std3__45tupleIJNS0_10device_ptrIdEENS0_17counting_iteratorIlNS0_11use_defaultESF_SF_EEEEEEEPNSB_IJdlEEESJ_lNS1_9__extrema9arg_max_fIdl14abs_comparatorEEEEJSI_SK_lN3cub18CUB_300001_SM_100013GridEvenShareIlEENSR_9GridQueueIyEESO_EEEvDpT0_ --------------------------
	.section	.nv.shared._ZN6thrust24THRUST_300001_SM_1000_NS8cuda_cub4core6detail13_kernel_agentINS1_8__reduce11ReduceAgentINS0_12zip_iteratorIN4cuda3std3__45tupleIJNS0_10device_ptrIdEENS0_17counting_iteratorIlNS0_11use_defaultESF_SF_EEEEEEEPNSB_IJdlEEESJ_lNS1_9__extrema9arg_max_fIdl14abs_comparatorEEEEJSI_SK_lN3cub18CUB_300001_SM_100013GridEvenShareIlEENSR_9GridQueueIyEESO_EEEvDpT0_,"aw",@nobits
	.sectionflags	@""
	.align	16
	.zero		1024


//--------------------- .nv.shared._ZN6thrust24THRUST_300001_SM_1000_NS8cuda_cub4core6detail13_kernel_agentINS1_8__reduce11ReduceAgentINS0_12zip_iteratorIN4cuda3std3__45tupleIJNS0_10device_ptrIdEENS0_17counting_iteratorIlNS0_11use_defaultESF_SF_EEEEEEEPNSB_IJdlEEESJ_lNS1_9__extrema9arg_max_fIdl14abs_comparatorEEEEJSI_SK_lSO_EEEvDpT0_ --------------------------
	.section	.nv.shared._ZN6thrust24THRUST_300001_SM_1000_NS8cuda_cub4core6detail13_kernel_agentINS1_8__reduce11ReduceAgentINS0_12zip_iteratorIN4cuda3std3__45tupleIJNS0_10device_ptrIdEENS0_17counting_iteratorIlNS0_11use_defaultESF_SF_EEEEEEEPNSB_IJdlEEESJ_lNS1_9__extrema9arg_max_fIdl14abs_comparatorEEEEJSI_SK_lSO_EEEvDpT0_,"aw",@nobits
	.sectionflags	@""
	.align	16
	.zero		1024


//--------------------- .nv.shared._ZN6thrust24THRUST_300001_SM_1000_NS8cuda_cub4core6detail13_kernel_agentINS1_8__reduce11ReduceAgentIPN4cuda3std3__45tupleIJdlEEESC_SB_iNS1_9__extrema9arg_max_fIdl14abs_comparatorEEEEJSC_SC_iSG_EEEvDpT0_ --------------------------
	.section	.nv.shared._ZN6thrust24THRUST_300001_SM_1000_NS8cuda_cub4core6detail13_kernel_agentINS1_8__reduce11ReduceAgentIPN4cuda3std3__45tupleIJdlEEESC_SB_iNS1_9__extrema9arg_max_fIdl14abs_comparatorEEEEJSC_SC_iSG_EEEvDpT0_,"aw",@nobits
	.sectionflags	@""
	.align	16
	.zero		1024


//--------------------- .nv.shared._ZN6thrust24THRUST_300001_SM_1000_NS8cuda_cub4core6detail13_kernel_agentINS1_8__reduce10DrainAgentIiEEJN3cub18CUB_300001_SM_10009GridQueueIjEEiEEEvDpT0_ --------------------------
	.section	.nv.shared._ZN6thrust24THRUST_300001_SM_1000_NS8cuda_cub4core6detail13_kernel_agentINS1_8__reduce10DrainAgentIiEEJN3cub18CUB_300001_SM_10009GridQueueIjEEiEEEvDpT0_,"aw",@nobits
	.sectionflags	@""
	.align	16
	.zero		1024


//--------------------- .nv.shared._ZN6thrust24THRUST_300001_SM_1000_NS8cuda_cub4core6detail13_kernel_agentINS1_8__reduce11ReduceAgentINS0_12zip_iteratorIN4cuda3std3__45tupleIJNS0_10device_ptrIdEENS0_17counting_iteratorIlNS0_11use_defaultESF_SF_EEEEEEEPNSB_IJdlEEESJ_iNS1_9__extrema9arg_max_fIdl14abs_comparatorEEEEJSI_SK_iN3cub18CUB_300001_SM_100013GridEvenShareIiEENSR_9GridQueueIjEESO_EEEvDpT0_ --------------------------
	.section	.nv.shared._ZN6thrust24THRUST_300001_SM_1000_NS8cuda_cub4core6detail13_kernel_agentINS1_8__reduce11ReduceAgentINS0_12zip_iteratorIN4cuda3std3__45tupleIJNS0_10device_ptrIdEENS0_17counting_iteratorIlNS0_11use_defaultESF_SF_EEEEEEEPNSB_IJdlEEESJ_iNS1_9__extrema9arg_max_fIdl14abs_comparatorEEEEJSI_SK_iN3cub18CUB_300001_SM_100013GridEvenShareIiEENSR_9GridQueueIjEESO_EEEvDpT0_,"aw",@nobits
	.sectionflags	@""
	.align	16
	.zero		1024


//--------------------- .nv.shared._ZN6thrust24THRUST_300001_SM_1000_NS8cuda_cub4core6detail13_kernel_agentINS1_8__reduce11ReduceAgentINS0_12zip_iteratorIN4cuda3std3__45tupleIJNS0_10device_ptrIdEENS0_17counting_iteratorIlNS0_11use_defaultESF_SF_EEEEEEEPNSB_IJdlEEESJ_iNS1_9__extrema9arg_max_fIdl14abs_comparatorEEEEJSI_SK_iSO_EEEvDpT0_ --------------------------
	.section	.nv.shared._ZN6thrust24THRUST_300001_SM_1000_NS8cuda_cub4core6detail13_kernel_agentINS1_8__reduce11ReduceAgentINS0_12zip_iteratorIN4cuda3std3__45tupleIJNS0_10device_ptrIdEENS0_17counting_iteratorIlNS0_11use_defaultESF_SF_EEEEEEEPNSB_IJdlEEESJ_iNS1_9__extrema9arg_max_fIdl14abs_comparatorEEEEJSI_SK_iSO_EEEvDpT0_,"aw",@nobits
	.sectionflags	@""
	.align	16
	.zero		1024


//--------------------- .nv.shared._Z12updateMatrixPdii --------------------------
	.section	.nv.shared._Z12updateMatrixPdii,"aw",@nobits
	.sectionflags	@""
	.align	16
	.zero		1024


//--------------------- .nv.shared._Z8swapRowsPdiii --------------------------
	.section	.nv.shared._Z8swapRowsPdiii,"aw",@nobits
	.sectionflags	@""
	.align	16
	.zero		1024


//--------------------- .nv.constant0._ZN3cub18CUB_300001_SM_10006detail11EmptyKernelIvEEvv --------------------------
	.section	.nv.constant0._ZN3cub18CUB_300001_SM_10006detail11EmptyKernelIvEEvv,"a",@progbits
	.sectionflags	@""
	.align	4
.nv.constant0._ZN3cub18CUB_300001_SM_10006detail11EmptyKernelIvEEvv:
	.zero		896


//--------------------- .nv.constant0._ZN6thrust24THRUST_300001_SM_1000_NS8cuda_cub4core6detail13_kernel_agentINS1_8__reduce11ReduceAgentIPN4cuda3std3__45tupleIJdlEEESC_SB_lNS1_9__extrema9arg_max_fIdl14abs_comparatorEEEEJSC_SC_iSG_EEEvDpT0_ --------------------------
	.section	.nv.constant0._ZN6thrust24THRUST_300001_SM_1000_NS8cuda_cub4core6detail13_kernel_agentINS1_8__reduce11ReduceAgentIPN4cuda3std3__45tupleIJdlEEESC_SB_lNS1_9__extrema9arg_max_fIdl14abs_comparatorEEEEJSC_SC_iSG_EEEvDpT0_,"a",@progbits
	.sectionflags	@""
	.align	4
.nv.constant0._ZN6thrust24THRUST_300001_SM_1000_NS8cuda_cub4core6detail13_kernel_agentINS1_8__reduce11ReduceAgentIPN4cuda3std3__45tupleIJdlEEESC_SB_lNS1_9__extrema9arg_max_fIdl14abs_comparatorEEEEJSC_SC_iSG_EEEvDpT0_:
	.zero		917


//--------------------- .nv.constant0._ZN6thrust24THRUST_300001_SM_1000_NS8cuda_cub4core6detail13_kernel_agentINS1_8__reduce10DrainAgentIlEEJN3cub18CUB_300001_SM_10009GridQueueIyEElEEEvDpT0_ --------------------------
	.section	.nv.constant0._ZN6thrust24THRUST_300001_SM_1000_NS8cuda_cub4core6detail13_kernel_agentINS1_8__reduce10DrainAgentIlEEJN3cub18CUB_300001_SM_10009GridQueueIyEElEEEvDpT0_,"a",@progbits
	.sectionflags	@""
	.align	4
.nv.constant0._ZN6thrust24THRUST_300001_SM_1000_NS8cuda_cub4core6detail13_kernel_agentINS1_8__reduce10DrainAgentIlEEJN3cub18CUB_300001_SM_10009GridQueueIyEElEEEvDpT0_:
	.zero		912


//--------------------- .nv.constant0._ZN6thrust24THRUST_300001_SM_1000_NS8cuda_cub4core6detail13_kernel_agentINS1_8__reduce11ReduceAgentINS0_12zip_iteratorIN4cuda3std3__45tupleIJNS0_10device_ptrIdEENS0_17counting_iteratorIlNS0_11use_defaultESF_SF_EEEEEEEPNSB_IJdlEEESJ_lNS1_9__extrema9arg_max_fIdl14abs_comparatorEEEEJSI_SK_lN3cub18CUB_300001_SM_100013GridEvenShareIlEENSR_9GridQueueIyEESO_EEEvDpT0_ --------------------------
	.section	.nv.constant0._ZN6thrust24THRUST_300001_SM_1000_NS8cuda_cub4core6detail13_kernel_agentINS1_8__reduce11ReduceAgentINS0_12zip_iteratorIN4cuda3std3__45tupleIJNS0_10device_ptrIdEENS0_17counting_iteratorIlNS0_11use_defaultESF_SF_EEEEEEEPNSB_IJdlEEESJ_lNS1_9__extrema9arg_max_fIdl14abs_comparatorEEEEJSI_SK_lN3cub18CUB_300001_SM_100013GridEvenShareIlEENSR_9GridQueueIyEESO_EEEvDpT0_,"a",@progbits
	.sectionflags	@""
	.align	4
.nv.constant0._ZN6thrust24THRUST_300001_SM_1000_NS8cuda_cub4core6detail13_kernel_agentINS1_8__reduce11ReduceAgentINS0_12zip_iteratorIN4cuda3std3__45tupleIJNS0_10device_ptrIdEENS0_17counting_iteratorIlNS0_11use_defaultESF_SF_EEEEEEEPNSB_IJdlEEESJ_lNS1_9__extrema9arg_max_fIdl14abs_comparatorEEEEJSI_SK_lN3cub18CUB_300001_SM_100013GridEvenShareIlEENSR_9GridQueueIyEESO_EEEvDpT0_:
	.zero		1009


//--------------------- .nv.constant0._ZN6thrust24THRUST_300001_SM_1000_NS8cuda_cub4core6detail13_kernel_agentINS1_8__reduce11ReduceAgentINS0_12zip_iteratorIN4cuda3std3__45tupleIJNS0_10device_ptrIdEENS0_17counting_iteratorIlNS0_11use_defaultESF_SF_EEEEEEEPNSB_IJdlEEESJ_lNS1_9__extrema9arg_max_fIdl14abs_comparatorEEEEJSI_SK_lSO_EEEvDpT0_ --------------------------
	.section	.nv.constant0._ZN6thrust24THRUST_300001_SM_1000_NS8cuda_cub4core6detail13_kernel_agentINS1_8__reduce11ReduceAgentINS0_12zip_iteratorIN4cuda3std3__45tupleIJNS0_10device_ptrIdEENS0_17counting_iteratorIlNS0_11use_defaultESF_SF_EEEEEEEPNSB_IJdlEEESJ_lNS1_9__extrema9arg_max_fIdl14abs_comparatorEEEEJSI_SK_lSO_EEEvDpT0_,"a",@progbits
	.sectionflags	@""
	.align	4
.nv.constant0._ZN6thrust24THRUST_300001_SM_1000_NS8cuda_cub4core6detail13_kernel_agentINS1_8__reduce11ReduceAgentINS0_12zip_iteratorIN4cuda3std3__45tupleIJNS0_10device_ptrIdEENS0_17counting_iteratorIlNS0_11use_defaultESF_SF_EEEEEEEPNSB_IJdlEEESJ_lNS1_9__extrema9arg_max_fIdl14abs_comparatorEEEEJSI_SK_lSO_EEEvDpT0_:
	.zero		929


//--------------------- .nv.constant0._ZN6thrust24THRUST_300001_SM_1000_NS8cuda_cub4core6detail13_kernel_agentINS1_8__reduce11ReduceAgentIPN4cuda3std3__45tupleIJdlEEESC_SB_iNS1_9__extrema9arg_max_fIdl14abs_comparatorEEEEJSC_SC_iSG_EEEvDpT0_ --------------------------
	.section	.nv.constant0._ZN6thrust24THRUST_300001_SM_1000_NS8cuda_cub4core6detail13_kernel_agentINS1_8__reduce11ReduceAgentIPN4cuda3std3__45tupleIJdlEEESC_SB_iNS1_9__extrema9arg_max_fIdl14abs_comparatorEEEEJSC_SC_iSG_EEEvDpT0_,"a",@progbits
	.sectionflags	@""
	.align	4
.nv.constant0._ZN6thrust24THRUST_300001_SM_1000_NS8cuda_cub4core6detail13_kernel_agentINS1_8__reduce11ReduceAgentIPN4cuda3std3__45tupleIJdlEEESC_SB_iNS1_9__extrema9arg_max_fIdl14abs_comparatorEEEEJSC_SC_iSG_EEEvDpT0_:
	.zero		917


//--------------------- .nv.constant0._ZN6thrust24THRUST_300001_SM_1000_NS8cuda_cub4core6detail13_kernel_agentINS1_8__reduce10DrainAgentIiEEJN3cub18CUB_300001_SM_10009GridQueueIjEEiEEEvDpT0_ --------------------------
	.section	.nv.constant0._ZN6thrust24THRUST_300001_SM_1000_NS8cuda_cub4core6detail13_kernel_agentINS1_8__reduce10DrainAgentIiEEJN3cub18CUB_300001_SM_10009GridQueueIjEEiEEEvDpT0_,"a",@progbits
	.sectionflags	@""
	.align	4
.nv.constant0._ZN6thrust24THRUST_300001_SM_1000_NS8cuda_cub4core6detail13_kernel_agentINS1_8__reduce10DrainAgentIiEEJN3cub18CUB_300001_SM_10009GridQueueIjEEiEEEvDpT0_:
	.zero		908


//--------------------- .nv.constant0._ZN6thrust24THRUST_300001_SM_1000_NS8cuda_cub4core6detail13_kernel_agentINS1_8__reduce11ReduceAgentINS0_12zip_iteratorIN4cuda3std3__45tupleIJNS0_10device_ptrIdEENS0_17counting_iteratorIlNS0_11use_defaultESF_SF_EEEEEEEPNSB_IJdlEEESJ_iNS1_9__extrema9arg_max_fIdl14abs_comparatorEEEEJSI_SK_iN3cub18CUB_300001_SM_100013GridEvenShareIiEENSR_9GridQueueIjEESO_EEEvDpT0_ --------------------------
	.section	.nv.constant0._ZN6thrust24THRUST_300001_SM_1000_NS8cuda_cub4core6detail13_kernel_agentINS1_8__reduce11ReduceAgentINS0_12zip_iteratorIN4cuda3std3__45tupleIJNS0_10device_ptrIdEENS0_17counting_iteratorIlNS0_11use_defaultESF_SF_EEEEEEEPNSB_IJdlEEESJ_iNS1_9__extrema9arg_max_fIdl14abs_comparatorEEEEJSI_SK_iN3cub18CUB_300001_SM_100013GridEvenShareIiEENSR_9GridQueueIjEESO_EEEvDpT0_,"a",@progbits
	.sectionflags	@""
	.align	4
.nv.constant0._ZN6thrust24THRUST_300001_SM_1000_NS8cuda_cub4core6detail13_kernel_agentINS1_8__reduce11ReduceAgentINS0_12zip_iteratorIN4cuda3std3__45tupleIJNS0_10device_ptrIdEENS0_17counting_iteratorIlNS0_11use_defaultESF_SF_EEEEEEEPNSB_IJdlEEESJ_iNS1_9__extrema9arg_max_fIdl14abs_comparatorEEEEJSI_SK_iN3cub18CUB_300001_SM_100013GridEvenShareIiEENSR_9GridQueueIjEESO_EEEvDpT0_:
	.zero		977


//--------------------- .nv.constant0._ZN6thrust24THRUST_300001_SM_1000_NS8cuda_cub4core6detail13_kernel_agentINS1_8__reduce11ReduceAgentINS0_12zip_iteratorIN4cuda3std3__45tupleIJNS0_10device_ptrIdEENS0_17counting_iteratorIlNS0_11use_defaultESF_SF_EEEEEEEPNSB_IJdlEEESJ_iNS1_9__extrema9arg_max_fIdl14abs_comparatorEEEEJSI_SK_iSO_EEEvDpT0_ --------------------------
	.section	.nv.constant0._ZN6thrust24THRUST_300001_SM_1000_NS8cuda_cub4core6detail13_kernel_agentINS1_8__reduce11ReduceAgentINS0_12zip_iteratorIN4cuda3std3__45tupleIJNS0_10device_ptrIdEENS0_17counting_iteratorIlNS0_11use_defaultESF_SF_EEEEEEEPNSB_IJdlEEESJ_iNS1_9__extrema9arg_max_fIdl14abs_comparatorEEEEJSI_SK_iSO_EEEvDpT0_,"a",@progbits
	.sectionflags	@""
	.align	4
.nv.constant0._ZN6thrust24THRUST_300001_SM_1000_NS8cuda_cub4core6detail13_kernel_agentINS1_8__reduce11ReduceAgentINS0_12zip_iteratorIN4cuda3std3__45tupleIJNS0_10device_ptrIdEENS0_17counting_iteratorIlNS0_11use_defaultESF_SF_EEEEEEEPNSB_IJdlEEESJ_iNS1_9__extrema9arg_max_fIdl14abs_comparatorEEEEJSI_SK_iSO_EEEvDpT0_:
	.zero		925


//--------------------- .nv.constant0._Z12updateMatrixPdii --------------------------
	.section	.nv.constant0._Z12updateMatrixPdii,"a",@progbits
	.sectionflags	@""
	.align	4
.nv.constant0._Z12updateMatrixPdii:
	.zero		912


//--------------------- .nv.constant0._Z8swapRowsPdiii --------------------------
	.section	.nv.constant0._Z8swapRowsPdiii,"a",@progbits
	.sectionflags	@""
	.align	4
.nv.constant0._Z8swapRowsPdiii:
	.zero		916


//--------------------- SYMBOLS --------------------------

	.type		.nv.reservedSmem.offset0,@object
	.size		.nv.reservedSmem.offset0,0x4
	.type		.nv.reservedSmem.cap,@object
	.size		.nv.reservedSmem.cap,0x4
